def matmul_kernel(
    a_ptr,
    b_ptr,
    c_ptr,
    M,
    N,
    K,
    stride_am,
    stride_ak,
    stride_bk,
    stride_bn,
    stride_cm,
    stride_cn,
    BLOCK_M: tl.constexpr,
    BLOCK_N: tl.constexpr,
    BLOCK_K: tl.constexpr,
    GROUP_M: tl.constexpr,
):
    pid = tl.program_id(axis=0)
    num_pid_m = tl.cdiv(M, BLOCK_M)
    num_pid_n = tl.cdiv(N, BLOCK_N)
    num_pid_in_group = GROUP_M * num_pid_n
    group_id = pid // num_pid_in_group
    first_pid_m = group_id * GROUP_M
    group_size_m = min(num_pid_m - first_pid_m, GROUP_M)
    pid_m = first_pid_m + ((pid % num_pid_in_group) % group_size_m)
    pid_n = (pid % num_pid_in_group) // group_size_m

    offs_am = (pid_m * BLOCK_M + tl.arange(0, BLOCK_M)) % M
    offs_bn = (pid_n * BLOCK_N + tl.arange(0, BLOCK_N)) % N
    offs_k = tl.arange(0, BLOCK_K)
    a_ptrs = a_ptr + offs_am[:, None] * stride_am + offs_k[None, :] * stride_ak
    b_ptrs = b_ptr + offs_k[:, None] * stride_bk + offs_bn[None, :] * stride_bn

    acc = tl.zeros((BLOCK_M, BLOCK_N), dtype=tl.float32)
    for kk in range(0, tl.cdiv(K, BLOCK_K)):
        a = tl.load(a_ptrs, mask=offs_k[None, :] < K - kk * BLOCK_K, other=0.0)
        b = tl.load(b_ptrs, mask=offs_k[:, None] < K - kk * BLOCK_K, other=0.0)
        acc = tl.dot(a, b, acc)
        a_ptrs += BLOCK_K * stride_ak
        b_ptrs += BLOCK_K * stride_bk

    c = acc.to(c_ptr.dtype.element_ty)
    offs_cm = pid_m * BLOCK_M + tl.arange(0, BLOCK_M)
    offs_cn = pid_n * BLOCK_N + tl.arange(0, BLOCK_N)
    c_ptrs = c_ptr + offs_cm[:, None] * stride_cm + offs_cn[None, :] * stride_cn
    mask = (offs_cm[:, None] < M) & (offs_cn[None, :] < N)
    tl.store(c_ptrs, c, mask=mask)

# config = {"BLOCK_K": 64, "BLOCK_M": 256, "BLOCK_N": 512, "GROUP_M": 4, "arch": "sm_90", "dtype": "fp32", "num_ctas": 1, "num_stages": 3, "num_warps": 4}
# arch = sm_90


// ===== COMPILED SASS (sm_90a) =====

	.target	sm_90a

	.elftype	@"ET_EXEC"


//--------------------- .note.nv.tkinfo           --------------------------
	.section	.note.nv.tkinfo,"",@"SHT_NOTE"
	.sectionflags	@"SHF_NOTE_NV_TKINFO"
	.tkinfo
        /*0018*/ 	.word	0x00000002
        /*0030*/ 	.string	""
        /*0030*/ 	.string	"ptxas"
        /*0030*/ 	.string	"Cuda compilation tools, release 13.0, V13.0.88"
        /*0030*/ 	.string	"Build cuda_13.0.r13.0/compiler.36424714_0"
        /*0030*/ 	.string	"-v  -suppress-debug-info  -lineinfo  -arch sm_90a "



//--------------------- .note.nv.cuinfo           --------------------------
	.section	.note.nv.cuinfo,"",@"SHT_NOTE"
	.sectionflags	@"SHF_NOTE_NV_CUINFO"
        /*0018*/ 	.short	0x0002
        /*001a*/ 	.short	0x005a
        /*001c*/ 	.short	0x0082
	.zero		2


//--------------------- .nv.info                  --------------------------
	.section	.nv.info,"",@"SHT_CUDA_INFO"
	.align	4


	//----- nvinfo : EIATTR_REGCOUNT
	.align		4
        /*0000*/ 	.byte	0x04, 0x2f
        /*0002*/ 	.short	(.L_1 - .L_0)
	.align		4
.L_0:
        /*0004*/ 	.word	index@(matmul_kernel)
        /*0008*/ 	.word	0x000000ff


	//----- nvinfo : EIATTR_FRAME_SIZE
	.align		4
.L_1:
        /*000c*/ 	.byte	0x04, 0x11
        /*000e*/ 	.short	(.L_3 - .L_2)
	.align		4
.L_2:
        /*0010*/ 	.word	index@(matmul_kernel)
        /*0014*/ 	.word	0x00002508


	//----- nvinfo : EIATTR_MIN_STACK_SIZE
	.align		4
.L_3:
        /*0018*/ 	.byte	0x04, 0x12
        /*001a*/ 	.short	(.L_5 - .L_4)
	.align		4
.L_4:
        /*001c*/ 	.word	index@(matmul_kernel)
        /*0020*/ 	.word	0x00002508
.L_5:


//--------------------- .nv.compat                --------------------------
	.section	.nv.compat,"",@"SHT_CUDA_COMPAT_INFO"
	.align	4
        /*0000*/ 	.byte	0x02, 0x09, 0x01, 0x00, 0x02, 0x02, 0x04, 0x00, 0x02, 0x05, 0x05, 0x00, 0x03, 0x07, 0x01, 0x01
        /*0010*/ 	.byte	0x02, 0x03, 0x00, 0x00, 0x02, 0x06, 0x01, 0x00, 0x04, 0x0b, 0x08, 0x00, 0x00, 0x00, 0x00, 0x00
        /*0020*/ 	.byte	0x00, 0x00, 0x00, 0x00


//--------------------- .nv.info.matmul_kernel    --------------------------
	.section	.nv.info.matmul_kernel,"",@"SHT_CUDA_INFO"
	.sectionflags	@""
	.align	4


	//----- nvinfo : EIATTR_CUDA_API_VERSION
	.align		4
        /*0000*/ 	.byte	0x04, 0x37
        /*0002*/ 	.short	(.L_7 - .L_6)
.L_6:
        /*0004*/ 	.word	0x00000082


	//----- nvinfo : EIATTR_KPARAM_INFO
	.align		4
.L_7:
        /*0008*/ 	.byte	0x04, 0x17
        /*000a*/ 	.short	(.L_9 - .L_8)
.L_8:
        /*000c*/ 	.word	0x00000000
        /*0010*/ 	.short	0x000d
        /*0012*/ 	.short	0x0048
        /*0014*/ 	.byte	0x00, 0xf4, 0x21, 0x00


	//----- nvinfo : EIATTR_KPARAM_INFO
	.align		4
.L_9:
        /*0018*/ 	.byte	0x04, 0x17
        /*001a*/ 	.short	(.L_11 - .L_10)
.L_10:
        /*001c*/ 	.word	0x00000000
        /*0020*/ 	.short	0x000c
        /*0022*/ 	.short	0x0040
        /*0024*/ 	.byte	0x00, 0xf4, 0x21, 0x00


	//----- nvinfo : EIATTR_KPARAM_INFO
	.align		4
.L_11:
        /*0028*/ 	.byte	0x04, 0x17
        /*002a*/ 	.short	(.L_13 - .L_12)
.L_12:
        /*002c*/ 	.word	0x00000000
        /*0030*/ 	.short	0x000b
        /*0032*/ 	.short	0x0038
        /*0034*/ 	.byte	0x00, 0xf0, 0x11, 0x00


	//----- nvinfo : EIATTR_KPARAM_INFO
	.align		4
.L_13:
        /*0038*/ 	.byte	0x04, 0x17
        /*003a*/ 	.short	(.L_15 - .L_14)
.L_14:
        /*003c*/ 	.word	0x00000000
        /*0040*/ 	.short	0x000a
        /*0042*/ 	.short	0x0034
        /*0044*/ 	.byte	0x00, 0xf0, 0x11, 0x00


	//----- nvinfo : EIATTR_KPARAM_INFO
	.align		4
.L_15:
        /*0048*/ 	.byte	0x04, 0x17
        /*004a*/ 	.short	(.L_17 - .L_16)
.L_16:
        /*004c*/ 	.word	0x00000000
        /*0050*/ 	.short	0x0009
        /*0052*/ 	.short	0x0030
        /*0054*/ 	.byte	0x00, 0xf0, 0x11, 0x00


	//----- nvinfo : EIATTR_KPARAM_INFO
	.align		4
.L_17:
        /*0058*/ 	.byte	0x04, 0x17
        /*005a*/ 	.short	(.L_19 - .L_18)
.L_18:
        /*005c*/ 	.word	0x00000000
        /*0060*/ 	.short	0x0008
        /*0062*/ 	.short	0x002c
        /*0064*/ 	.byte	0x00, 0xf0, 0x11, 0x00


	//----- nvinfo : EIATTR_KPARAM_INFO
	.align		4
.L_19:
        /*0068*/ 	.byte	0x04, 0x17
        /*006a*/ 	.short	(.L_21 - .L_20)
.L_20:
        /*006c*/ 	.word	0x00000000
        /*0070*/ 	.short	0x0007
        /*0072*/ 	.short	0x0028
        /*0074*/ 	.byte	0x00, 0xf0, 0x11, 0x00


	//----- nvinfo : EIATTR_KPARAM_INFO
	.align		4
.L_21:
        /*0078*/ 	.byte	0x04, 0x17
        /*007a*/ 	.short	(.L_23 - .L_22)
.L_22:
        /*007c*/ 	.word	0x00000000
        /*0080*/ 	.short	0x0006
        /*0082*/ 	.short	0x0024
        /*0084*/ 	.byte	0x00, 0xf0, 0x11, 0x00


	//----- nvinfo : EIATTR_KPARAM_INFO
	.align		4
.L_23:
        /*0088*/ 	.byte	0x04, 0x17
        /*008a*/ 	.short	(.L_25 - .L_24)
.L_24:
        /*008c*/ 	.word	0x00000000
        /*0090*/ 	.short	0x0005
        /*0092*/ 	.short	0x0020
        /*0094*/ 	.byte	0x00, 0xf0, 0x11, 0x00


	//----- nvinfo : EIATTR_KPARAM_INFO
	.align		4
.L_25:
        /*0098*/ 	.byte	0x04, 0x17
        /*009a*/ 	.short	(.L_27 - .L_26)
.L_26:
        /*009c*/ 	.word	0x00000000
        /*00a0*/ 	.short	0x0004
        /*00a2*/ 	.short	0x001c
        /*00a4*/ 	.byte	0x00, 0xf0, 0x11, 0x00


	//----- nvinfo : EIATTR_KPARAM_INFO
	.align		4
.L_27:
        /*00a8*/ 	.byte	0x04, 0x17
        /*00aa*/ 	.short	(.L_29 - .L_28)
.L_28:
        /*00ac*/ 	.word	0x00000000
        /*00b0*/ 	.short	0x0003
        /*00b2*/ 	.short	0x0018
        /*00b4*/ 	.byte	0x00, 0xf0, 0x11, 0x00


	//----- nvinfo : EIATTR_KPARAM_INFO
	.align		4
.L_29:
        /*00b8*/ 	.byte	0x04, 0x17
        /*00ba*/ 	.short	(.L_31 - .L_30)
.L_30:
        /*00bc*/ 	.word	0x00000000
        /*00c0*/ 	.short	0x0002
        /*00c2*/ 	.short	0x0010
        /*00c4*/ 	.byte	0x00, 0xf4, 0x21, 0x00


	//----- nvinfo : EIATTR_KPARAM_INFO
	.align		4
.L_31:
        /*00c8*/ 	.byte	0x04, 0x17
        /*00ca*/ 	.short	(.L_33 - .L_32)
.L_32:
        /*00cc*/ 	.word	0x00000000
        /*00d0*/ 	.short	0x0001
        /*00d2*/ 	.short	0x0008
        /*00d4*/ 	.byte	0x00, 0xf4, 0x21, 0x00


	//----- nvinfo : EIATTR_KPARAM_INFO
	.align		4
.L_33:
        /*00d8*/ 	.byte	0x04, 0x17
        /*00da*/ 	.short	(.L_35 - .L_34)
.L_34:
        /*00dc*/ 	.word	0x00000000
        /*00e0*/ 	.short	0x0000
        /*00e2*/ 	.short	0x0000
        /*00e4*/ 	.byte	0x00, 0xf4, 0x21, 0x00


	//----- nvinfo : EIATTR_SPARSE_MMA_MASK
	.align		4
.L_35:
        /*00e8*/ 	.byte	0x03, 0x50
        /*00ea*/ 	.short	0x0000


	//----- nvinfo : EIATTR_MAXREG_COUNT
	.align		4
        /*00ec*/ 	.byte	0x03, 0x1b
        /*00ee*/ 	.short	0x00ff


	//----- nvinfo : EIATTR_NUM_BARRIERS
	.align		4
        /*00f0*/ 	.byte	0x02, 0x4c
        /*00f2*/ 	.byte	0x01
	.zero		1


	//----- nvinfo : EIATTR_ANNOTATIONS
	.align		4
        /*00f4*/ 	.byte	0x04, 0x55
        /*00f6*/ 	.short	(.L_37 - .L_36)


	//   ....[0]....
.L_36:
        /*00f8*/ 	.word	0x00000001
        /*00fc*/ 	.byte	0x20, 0x01, 0x00, 0x00, 0x01, 0x00, 0x00, 0x00, 0xe0, 0x06, 0x00, 0x00, 0x01, 0x00, 0x00, 0x00
        /* <DEDUP_REMOVED lines=919> */
        /*3a7c*/ 	.byte	0x60, 0xe1, 0x01, 0x00, 0x01, 0x00, 0x00, 0x00, 0x70, 0xe1, 0x01, 0x00


	//----- nvinfo : EIATTR_MERCURY_ISA_VERSION
	.align		4
.L_37:
        /*3a88*/ 	.byte	0x03, 0x5f
        /*3a8a*/ 	.short	0x0101


	//----- nvinfo : EIATTR_EXIT_INSTR_OFFSETS
	.align		4
        /*3a8c*/ 	.byte	0x04, 0x1c
        /*3a8e*/ 	.short	(.L_39 - .L_38)


	//   ....[0]....
.L_38:
        /*3a90*/ 	.word	0x0006be90


	//   ....[1]....
        /*3a94*/ 	.word	0x0006beb0


	//----- nvinfo : EIATTR_REQNTID
	.align		4
.L_39:
        /*3a98*/ 	.byte	0x04, 0x10
        /*3a9a*/ 	.short	(.L_41 - .L_40)
.L_40:
        /*3a9c*/ 	.word	0x00000080
        /*3aa0*/ 	.word	0x00000001
        /*3aa4*/ 	.word	0x00000001


	//----- nvinfo : EIATTR_CBANK_PARAM_SIZE
	.align		4
.L_41:
        /*3aa8*/ 	.byte	0x03, 0x19
        /*3aaa*/ 	.short	0x0050


	//----- nvinfo : EIATTR_PARAM_CBANK
	.align		4
        /*3aac*/ 	.byte	0x04, 0x0a
        /*3aae*/ 	.short	(.L_43 - .L_42)
	.align		4
.L_42:
        /*3ab0*/ 	.word	index@(.nv.constant0.matmul_kernel)
        /*3ab4*/ 	.short	0x0210
        /*3ab6*/ 	.short	0x0050


	//----- nvinfo : EIATTR_SW_WAR
	.align		4
.L_43:
        /*3ab8*/ 	.byte	0x04, 0x36
        /*3aba*/ 	.short	(.L_45 - .L_44)
.L_44:
        /*3abc*/ 	.word	0x00000008
.L_45:


//--------------------- .nv.callgraph             --------------------------
	.section	.nv.callgraph,"",@"SHT_CUDA_CALLGRAPH"
	.align	4
	.sectionentsize	8
	.align		4
        /*0000*/ 	.word	0x00000000
	.align		4
        /*0004*/ 	.word	0xffffffff
	.align		4
        /*0008*/ 	.word	0x00000000
	.align		4
        /*000c*/ 	.word	0xfffffffe
	.align		4
        /*0010*/ 	.word	0x00000000
	.align		4
        /*0014*/ 	.word	0xfffffffd
	.align		4
        /*0018*/ 	.word	0x00000000
	.align		4
        /*001c*/ 	.word	0xfffffffc


//--------------------- .text.matmul_kernel       --------------------------
	.section	.text.matmul_kernel,"ax",@progbits
	.align	128
        .global         matmul_kernel
        .type           matmul_kernel,@function
        .size           matmul_kernel,(.L_x_3 - matmul_kernel)
        .other          matmul_kernel,@"STO_CUDA_ENTRY STV_DEFAULT"
matmul_kernel:
.text.matmul_kernel:
[----:B------:R-:W1:Y:S08]  /*0000*/  LDC R1, c[0x0][0x28] ;  /* 0x00000a00ff017b82 */ /* 0x000e700000000800 */
[----:B------:R-:W2:Y:S01]  /*0010*/  LDC.64 R2, c[0x0][0x228] ;  /* 0x00008a00ff027b82 */ /* 0x000ea20000000a00 */
[----:B-1----:R-:W-:Y:S01]  /*0020*/  VIADD R1, R1, 0xffffdaf8 ;  /* 0xffffdaf801017836 */ /* 0x002fe20000000000 */
[----:B------:R-:W1:Y:S01]  /*0030*/  S2R R5, SR_CTAID.X ;  /* 0x0000000000057919 */ /* 0x000e620000002500 */
[----:B------:R-:W-:Y:S01]  /*0040*/  ULDC UR4, c[0x0][0x234] ;  /* 0x00008d0000047ab9 */ /* 0x000fe20000000800 */
[----:B------:R-:W-:Y:S01]  /*0050*/  ULDC.64 UR6, c[0x0][0x218] ;  /* 0x0000860000067ab9 */ /* 0x000fe20000000a00 */
[----:B------:R-:W-:Y:S01]  /*0060*/  ULDC UR8, c[0x0][0x240] ;  /* 0x0000900000087ab9 */ /* 0x000fe20000000800 */
        /* <DEDUP_REMOVED lines=10> */
[----:B--2---:R-:W-:Y:S01]  /*0110*/  IMAD.MOV.U32 R14, RZ, RZ, R3 ;  /* 0x000000ffff0e7224 */ /* 0x004fe200078e0003 */
[----:B------:R2:W-:Y:S01]  /*0120*/  STL.64 [R1+0x18e8], R2 ;  /* 0x0018e80201007387 */ /* 0x0005e20000100a00 */
[----:B------:R-:W-:-:S02]  /*0130*/  IMAD.MOV.U32 R11, RZ, RZ, R2 ;  /* 0x000000ffff0b7224 */ /* 0x000fc400078e0002 */
[----:B------:R-:W-:-:S03]  /*0140*/  VIADD R0, R14, 0x1ff ;  /* 0x000001ff0e007836 */ /* 0x000fc60000000000 */
[----:B------:R-:W-:Y:S02]  /*0150*/  IABS R21, R11 ;  /* 0x0000000b00157213 */ /* 0x000fe40000000000 */
[----:B-1----:R-:W-:Y:S02]  /*0160*/  IABS R8, R5 ;  /* 0x0000000500087213 */ /* 0x002fe40000000000 */
[----:B--2---:R-:W-:-:S04]  /*0170*/  SHF.R.S32.HI R3, RZ, 0x1f, R0 ;  /* 0x0000001fff037819 */ /* 0x004fc80000011400 */
[----:B------:R-:W-:-:S04]  /*0180*/  LEA.HI R3, R3, R0, RZ, 0x9 ;  /* 0x0000000003037211 */ /* 0x000fc800078f48ff */
[----:B------:R-:W-:-:S05]  /*0190*/  SHF.R.S32.HI R3, RZ, 0x9, R3 ;  /* 0x00000009ff037819 */ /* 0x000fca0000011403 */
[----:B------:R-:W-:-:S05]  /*01a0*/  IMAD.SHL.U32 R4, R3, 0x4, RZ ;  /* 0x0000000403047824 */ /* 0x000fca00078e00ff */
[-C--:B------:R-:W-:Y:S02]  /*01b0*/  IABS R7, R4.reuse ;  /* 0x0000000400077213 */ /* 0x080fe40000000000 */
[----:B------:R-:W-:Y:S02]  /*01c0*/  IABS R10, R4 ;  /* 0x00000004000a7213 */ /* 0x000fe40000000000 */
[----:B------:R-:W1:Y:S08]  /*01d0*/  I2F.RP R0, R7 ;  /* 0x0000000700007306 */ /* 0x000e700000209400 */
[----:B-1----:R-:W1:Y:S02]  /*01e0*/  MUFU.RCP R0, R0 ;  /* 0x0000000000007308 */ /* 0x002e640000001000 */
[----:B-1----:R-:W-:-:S02]  /*01f0*/  VIADD R2, R0, 0xffffffe ;  /* 0x0ffffffe00027836 */ /* 0x002fc40000000000 */
[----:B------:R-:W-:-:S04]  /*0200*/  IMAD.MOV R0, RZ, RZ, -R10 ;  /* 0x000000ffff007224 */ /* 0x000fc800078e0a0a */
[----:B------:R1:W2:Y:S02]  /*0210*/  F2I.FTZ.U32.TRUNC.NTZ R3, R2 ;  /* 0x0000000200037305 */ /* 0x0002a4000021f000 */
[----:B-1----:R-:W-:Y:S02]  /*0220*/  IMAD.MOV.U32 R2, RZ, RZ, RZ ;  /* 0x000000ffff027224 */ /* 0x002fe400078e00ff */
[----:B--2---:R-:W-:-:S04]  /*0230*/  IMAD.MOV R6, RZ, RZ, -R3 ;  /* 0x000000ffff067224 */ /* 0x004fc800078e0a03 */
[----:B------:R-:W-:Y:S02]  /*0240*/  IMAD R9, R6, R7, RZ ;  /* 0x0000000706097224 */ /* 0x000fe400078e02ff */
[----:B------:R-:W-:Y:S02]  /*0250*/  IMAD.MOV.U32 R6, RZ, RZ, R8 ;  /* 0x000000ffff067224 */ /* 0x000fe400078e0008 */
[----:B------:R-:W-:-:S06]  /*0260*/  IMAD.HI.U32 R3, R3, R9, R2 ;  /* 0x0000000903037227 */ /* 0x000fcc00078e0002 */
[----:B------:R-:W-:-:S04]  /*0270*/  IMAD.HI.U32 R3, R3, R6, RZ ;  /* 0x0000000603037227 */ /* 0x000fc800078e00ff */
[----:B------:R-:W-:-:S05]  /*0280*/  IMAD R0, R3, R0, R6 ;  /* 0x0000000003007224 */ /* 0x000fca00078e0206 */
[----:B------:R-:W-:-:S13]  /*0290*/  ISETP.GT.U32.AND P1, PT, R7, R0, PT ;  /* 0x000000000700720c */ /* 0x000fda0003f24070 */
[----:B------:R-:W-:Y:S02]  /*02a0*/  @!P1 IMAD.IADD R0, R0, 0x1, -R7 ;  /* 0x0000000100009824 */ /* 0x000fe400078e0a07 */
[----:B------:R-:W-:Y:S01]  /*02b0*/  @!P1 VIADD R3, R3, 0x1 ;  /* 0x0000000103039836 */ /* 0x000fe20000000000 */
[----:B------:R-:W-:Y:S02]  /*02c0*/  ISETP.NE.AND P1, PT, R4, RZ, PT ;  /* 0x000000ff0400720c */ /* 0x000fe40003f25270 */
[----:B------:R-:W-:Y:S02]  /*02d0*/  ISETP.GE.U32.AND P0, PT, R0, R7, PT ;  /* 0x000000070000720c */ /* 0x000fe40003f06070 */
[----:B------:R-:W-:-:S04]  /*02e0*/  LOP3.LUT R0, R5, R4, RZ, 0x3c, !PT ;  /* 0x0000000405007212 */ /* 0x000fc800078e3cff */
[----:B------:R-:W-:Y:S01]  /*02f0*/  ISETP.GE.AND P2, PT, R0, RZ, PT ;  /* 0x000000ff0000720c */ /* 0x000fe20003f46270 */
[----:B------:R-:W-:-:S06]  /*0300*/  VIADD R0, R11, 0xff ;  /* 0x000000ff0b007836 */ /* 0x000fcc0000000000 */
[----:B------:R-:W-:-:S04]  /*0310*/  @P0 VIADD R3, R3, 0x1 ;  /* 0x0000000103030836 */ /* 0x000fc80000000000 */
[----:B------:R-:W-:Y:S01]  /*0320*/  IMAD.MOV.U32 R2, RZ, RZ, R3 ;  /* 0x000000ffff027224 */ /* 0x000fe200078e0003 */
[----:B------:R-:W-:-:S03]  /*0330*/  SHF.R.S32.HI R3, RZ, 0x1f, R0 ;  /* 0x0000001fff037819 */ /* 0x000fc60000011400 */
[----:B------:R-:W-:Y:S01]  /*0340*/  @!P2 IMAD.MOV R2, RZ, RZ, -R2 ;  /* 0x000000ffff02a224 */ /* 0x000fe200078e0a02 */
[----:B------:R-:W-:Y:S02]  /*0350*/  @!P1 LOP3.LUT R2, RZ, R4, RZ, 0x33, !PT ;  /* 0x00000004ff029212 */ /* 0x000fe400078e33ff */
[----:B------:R-:W-:-:S03]  /*0360*/  LEA.HI R3, R3, R0, RZ, 0x8 ;  /* 0x0000000003037211 */ /* 0x000fc600078f40ff */
[----:B------:R-:W-:Y:S02]  /*0370*/  IMAD.SHL.U32 R8, R2, 0x4, RZ ;  /* 0x0000000402087824 */ /* 0x000fe400078e00ff */
[----:B------:R-:W-:-:S03]  /*0380*/  IMAD.MOV R2, RZ, RZ, -R2 ;  /* 0x000000ffff027224 */ /* 0x000fc600078e0a02 */
[----:B------:R-:W-:Y:S01]  /*0390*/  LEA.HI.SX32 R3, R3, -R8, 0x18 ;  /* 0x8000000803037211 */ /* 0x000fe200078fc2ff */
[----:B------:R-:W-:-:S03]  /*03a0*/  IMAD R12, R4, R2, R5 ;  /* 0x00000002040c7224 */ /* 0x000fc600078e0205 */
[----:B------:R-:W-:Y:S02]  /*03b0*/  VIMNMX R13, R3, 0x4, PT ;  /* 0x00000004030d7848 */ /* 0x000fe40003fe0100 */
[----:B------:R-:W-:Y:S02]  /*03c0*/  IABS R9, R12 ;  /* 0x0000000c00097213 */ /* 0x000fe40000000000 */
[-C--:B------:R-:W-:Y:S02]  /*03d0*/  IABS R7, R13.reuse ;  /* 0x0000000d00077213 */ /* 0x080fe40000000000 */
[----:B------:R-:W-:Y:S02]  /*03e0*/  IABS R4, R13 ;  /* 0x0000000d00047213 */ /* 0x000fe40000000000 */
[----:B------:R-:W1:Y:S08]  /*03f0*/  I2F.RP R0, R7 ;  /* 0x0000000700007306 */ /* 0x000e700000209400 */
[----:B-1----:R-:W1:Y:S02]  /*0400*/  MUFU.RCP R0, R0 ;  /* 0x0000000000007308 */ /* 0x002e640000001000 */
[----:B-1----:R-:W-:-:S02]  /*0410*/  VIADD R3, R0, 0xffffffe ;  /* 0x0ffffffe00037836 */ /* 0x002fc40000000000 */
[----:B------:R-:W-:Y:S01]  /*0420*/  IMAD.MOV R0, RZ, RZ, -R4 ;  /* 0x000000ffff007224 */ /* 0x000fe200078e0a04 */
[----:B------:R-:W-:Y:S02]  /*0430*/  IABS R4, R14 ;  /* 0x0000000e00047213 */ /* 0x000fe40000000000 */
[----:B------:R-:W1:Y:S01]  /*0440*/  S2R R14, SR_TID.X ;  /* 0x00000000000e7919 */ /* 0x000e620000002100 */
[----:B------:R-:W2:Y:S02]  /*0450*/  F2I.FTZ.U32.TRUNC.NTZ R3, R3 ;  /* 0x0000000300037305 */ /* 0x000ea4000021f000 */
[----:B--2---:R-:W-:-:S04]  /*0460*/  IMAD.MOV R6, RZ, RZ, -R3 ;  /* 0x000000ffff067224 */ /* 0x004fc800078e0a03 */
[----:B------:R-:W-:Y:S02]  /*0470*/  IMAD.MOV.U32 R2, RZ, RZ, R6 ;  /* 0x000000ffff027224 */ /* 0x000fe400078e0006 */
[----:B------:R-:W2:Y:S02]  /*0480*/  I2F.RP R6, R4 ;  /* 0x0000000400067306 */ /* 0x000ea40000209400 */
[----:B------:R-:W-:Y:S02]  /*0490*/  IMAD R5, R2, R7, RZ ;  /* 0x0000000702057224 */ /* 0x000fe400078e02ff */
[----:B------:R-:W-:-:S04]  /*04a0*/  IMAD.MOV.U32 R2, RZ, RZ, RZ ;  /* 0x000000ffff027224 */ /* 0x000fc800078e00ff */
[----:B------:R-:W-:Y:S02]  /*04b0*/  IMAD.HI.U32 R2, R3, R5, R2 ;  /* 0x0000000503027227 */ /* 0x000fe400078e0002 */
[----:B------:R-:W3:Y:S04]  /*04c0*/  I2F.RP R5, R21 ;  /* 0x0000001500057306 */ /* 0x000ee80000209400 */
[----:B------:R-:W-:-:S04]  /*04d0*/  IMAD.HI.U32 R2, R2, R9, RZ ;  /* 0x0000000902027227 */ /* 0x000fc800078e00ff */
[----:B------:R-:W-:Y:S01]  /*04e0*/  IMAD R0, R2, R0, R9 ;  /* 0x0000000002007224 */ /* 0x000fe200078e0209 */
[----:B--2---:R-:W2:Y:S01]  /*04f0*/  MUFU.RCP R6, R6 ;  /* 0x0000000600067308 */ /* 0x004ea20000001000 */
[----:B-1----:R-:W-:-:S03]  /*0500*/  SHF.R.U32.HI R9, RZ, 0x6, R14 ;  /* 0x00000006ff097819 */ /* 0x002fc6000001160e */
[----:B------:R-:W-:-:S04]  /*0510*/  ISETP.GT.U32.AND P1, PT, R7, R0, PT ;  /* 0x000000000700720c */ /* 0x000fc80003f24070 */
[----:B---3--:R-:W1:Y:S09]  /*0520*/  MUFU.RCP R5, R5 ;  /* 0x0000000500057308 */ /* 0x008e720000001000 */
[----:B------:R-:W-:Y:S02]  /*0530*/  @!P1 IMAD.IADD R0, R0, 0x1, -R7 ;  /* 0x0000000100009824 */ /* 0x000fe400078e0a07 */
[----:B------:R-:W-:Y:S01]  /*0540*/  @!P1 VIADD R2, R2, 0x1 ;  /* 0x0000000102029836 */ /* 0x000fe20000000000 */
[----:B------:R-:W-:Y:S01]  /*0550*/  ISETP.NE.AND P1, PT, R13, RZ, PT ;  /* 0x000000ff0d00720c */ /* 0x000fe20003f25270 */
[----:B--2---:R-:W-:Y:S01]  /*0560*/  VIADD R3, R6, 0xffffffe ;  /* 0x0ffffffe06037836 */ /* 0x004fe20000000000 */
[----:B------:R-:W-:-:S02]  /*0570*/  ISETP.GE.U32.AND P0, PT, R0, R7, PT ;  /* 0x000000070000720c */ /* 0x000fc40003f06070 */
[----:B------:R-:W-:Y:S01]  /*0580*/  LOP3.LUT R0, R12, R13, RZ, 0x3c, !PT ;  /* 0x0000000d0c007212 */ /* 0x000fe200078e3cff */
[----:B-1----:R-:W-:Y:S02]  /*0590*/  VIADD R10, R5, 0xffffffe ;  /* 0x0ffffffe050a7836 */ /* 0x002fe40000000000 */
[----:B------:R-:W1:Y:S01]  /*05a0*/  F2I.FTZ.U32.TRUNC.NTZ R3, R3 ;  /* 0x0000000300037305 */ /* 0x000e62000021f000 */
[----:B------:R-:W-:Y:S01]  /*05b0*/  ISETP.GE.AND P2, PT, R0, RZ, PT ;  /* 0x000000ff0000720c */ /* 0x000fe20003f46270 */
[----:B------:R-:W-:-:S06]  /*05c0*/  IMAD.SHL.U32 R5, R14, 0x4, RZ ;  /* 0x000000040e057824 */ /* 0x000fcc00078e00ff */
[----:B------:R-:W-:Y:S01]  /*05d0*/  @P0 VIADD R2, R2, 0x1 ;  /* 0x0000000102020836 */ /* 0x000fe20000000000 */
[----:B------:R2:W3:Y:S03]  /*05e0*/  F2I.FTZ.U32.TRUNC.NTZ R11, R10 ;  /* 0x0000000a000b7305 */ /* 0x0004e6000021f000 */
[----:B------:R-:W-:Y:S01]  /*05f0*/  IMAD.MOV.U32 R7, RZ, RZ, R2 ;  /* 0x000000ffff077224 */ /* 0x000fe200078e0002 */
[----:B------:R-:W-:-:S03]  /*0600*/  SHF.R.S32.HI R2, RZ, 0x6, R14 ;  /* 0x00000006ff027819 */ /* 0x000fc6000001140e */
[----:B------:R-:W-:Y:S01]  /*0610*/  @!P2 IMAD.MOV R7, RZ, RZ, -R7 ;  /* 0x000000ffff07a224 */ /* 0x000fe200078e0a07 */
[----:B------:R-:W-:Y:S01]  /*0620*/  @!P1 LOP3.LUT R7, RZ, R13, RZ, 0x33, !PT ;  /* 0x0000000dff079212 */ /* 0x000fe200078e33ff */
[----:B--2---:R-:W-:Y:S01]  /*0630*/  IMAD.MOV.U32 R10, RZ, RZ, RZ ;  /* 0x000000ffff0a7224 */ /* 0x004fe200078e00ff */
[----:B------:R-:W-:-:S03]  /*0640*/  SGXT R2, R2, 0x1 ;  /* 0x000000010202781a */ /* 0x000fc60000000200 */
[----:B------:R-:W-:Y:S01]  /*0650*/  IMAD.MOV R0, RZ, RZ, -R7 ;  /* 0x000000ffff007224 */ /* 0x000fe200078e0a07 */
[----:B------:R-:W-:Y:S01]  /*0660*/  LOP3.LUT R6, R2, 0x90, RZ, 0xc0, !PT ;  /* 0x0000009002067812 */ /* 0x000fe200078ec0ff */
[----:B------:R-:W-:Y:S01]  /*0670*/  IMAD.SHL.U32 R7, R7, 0x200, RZ ;  /* 0x0000020007077824 */ /* 0x000fe200078e00ff */
[----:B------:R-:W-:Y:S01]  /*0680*/  SGXT.U32 R2, R9, 0x1 ;  /* 0x000000010902781a */ /* 0x000fe20000000000 */
[----:B------:R-:W-:Y:S01]  /*0690*/  IMAD R0, R13, R0, R12 ;  /* 0x000000000d007224 */ /* 0x000fe200078e020c */
[----:B------:R-:W-:Y:S01]  /*06a0*/  LOP3.LUT R12, R6, 0x7c, R5, 0x78, !PT ;  /* 0x0000007c060c7812 */ /* 0x000fe200078e7805 */
[----:B-1----:R-:W-:Y:S01]  /*06b0*/  IMAD.MOV R9, RZ, RZ, -R3 ;  /* 0x000000ffff097224 */ /* 0x002fe200078e0a03 */
[----:B------:R-:W-:Y:S01]  /*06c0*/  LOP3.LUT R5, R7, R2, RZ, 0xfc, !PT ;  /* 0x0000000207057212 */ /* 0x000fe200078efcff */
[----:B------:R-:W-:Y:S02]  /*06d0*/  IMAD.IADD R0, R8, 0x1, R0 ;  /* 0x0000000108007824 */ /* 0x000fe400078e0200 */
[----:B------:R1:W-:Y:S01]  /*06e0*/  STL [R1+0x5c], R12 ;  /* 0x00005c0c01007387 */ /* 0x0003e20000100800 */
[----:B---3--:R-:W-:Y:S01]  /*06f0*/  IMAD.MOV R6, RZ, RZ, -R11 ;  /* 0x000000ffff067224 */ /* 0x008fe200078e0a0b */
[----:B------:R-:W-:Y:S01]  /*0700*/  LOP3.LUT R16, R5, 0x2, RZ, 0xfc, !PT ;  /* 0x0000000205107812 */ /* 0x000fe200078efcff */
[----:B------:R-:W-:Y:S01]  /*0710*/  IMAD R9, R9, R4, RZ ;  /* 0x0000000409097224 */ /* 0x000fe200078e02ff */
[C---:B------:R-:W-:Y:S01]  /*0720*/  LOP3.LUT R18, R5.reuse, 0x4, RZ, 0xfc, !PT ;  /* 0x0000000405127812 */ /* 0x040fe200078efcff */
[----:B------:R-:W-:Y:S01]  /*0730*/  IMAD.MOV.U32 R2, RZ, RZ, RZ ;  /* 0x000000ffff027224 */ /* 0x000fe200078e00ff */
[----:B------:R-:W-:Y:S01]  /*0740*/  LOP3.LUT R20, R5, 0x6, RZ, 0xfc, !PT ;  /* 0x0000000605147812 */ /* 0x000fe200078efcff */
[----:B------:R-:W-:Y:S01]  /*0750*/  IMAD R13, R6, R21, RZ ;  /* 0x00000015060d7224 */ /* 0x000fe200078e02ff */
[----:B------:R-:W-:Y:S01]  /*0760*/  IABS R15, R18 ;  /* 0x00000012000f7213 */ /* 0x000fe20000000000 */
[----:B------:R-:W-:Y:S01]  /*0770*/  IMAD.HI.U32 R3, R3, R9, R2 ;  /* 0x0000000903037227 */ /* 0x000fe200078e0002 */
[----:B-1----:R-:W-:Y:S01]  /*0780*/  LOP3.LUT R12, R14, 0x7f, RZ, 0xc0, !PT ;  /* 0x0000007f0e0c7812 */ /* 0x002fe200078ec0ff */
[----:B------:R-:W-:Y:S01]  /*0790*/  STL [R1+0x1c78], R7 ;  /* 0x001c780701007387 */ /* 0x000fe20000100800 */
[----:B------:R-:W-:Y:S01]  /*07a0*/  LOP3.LUT R14, R5, 0x1fe, RZ, 0xfc, !PT ;  /* 0x000001fe050e7812 */ /* 0x000fe200078efcff */
[----:B------:R-:W-:Y:S01]  /*07b0*/  IMAD.HI.U32 R10, R11, R13, R10 ;  /* 0x0000000d0b0a7227 */ /* 0x000fe200078e000a */
[----:B------:R-:W-:-:S02]  /*07c0*/  IABS R13, R5 ;  /* 0x00000005000d7213 */ /* 0x000fc40000000000 */
[----:B------:R-:W-:Y:S01]  /*07d0*/  IABS R19, R14 ;  /* 0x0000000e00137213 */ /* 0x000fe20000000000 */
[----:B------:R-:W-:Y:S01]  /*07e0*/  IMAD R8, R0, 0x100, R12 ;  /* 0x0000010000087824 */ /* 0x000fe200078e020c */
[----:B------:R-:W-:Y:S01]  /*07f0*/  ISETP.GE.AND P2, PT, R14, RZ, PT ;  /* 0x000000ff0e00720c */ /* 0x000fe20003f46270 */
[C---:B------:R-:W-:Y:S01]  /*0800*/  IMAD.HI.U32 R6, R3.reuse, R13, RZ ;  /* 0x0000000d03067227 */ /* 0x040fe200078e00ff */
[----:B------:R-:W-:Y:S02]  /*0810*/  IABS R14, R16 ;  /* 0x00000010000e7213 */ /* 0x000fe40000000000 */
[----:B------:R-:W-:Y:S01]  /*0820*/  IABS R0, R8 ;  /* 0x0000000800007213 */ /* 0x000fe20000000000 */
[----:B------:R-:W-:Y:S01]  /*0830*/  IMAD.HI.U32 R2, R3, R19, RZ ;  /* 0x0000001303027227 */ /* 0x000fe200078e00ff */
[----:B------:R-:W-:Y:S01]  /*0840*/  IABS R17, R20 ;  /* 0x0000001400117213 */ /* 0x000fe20000000000 */
[----:B------:R-:W-:Y:S01]  /*0850*/  STL [R1+0x1ca0], R8 ;  /* 0x001ca00801007387 */ /* 0x000fe20000100800 */
[----:B------:R-:W-:Y:S01]  /*0860*/  ISETP.GE.AND P0, PT, R16, RZ, PT ;  /* 0x000000ff1000720c */ /* 0x000fe20003f06270 */
[----:B------:R-:W-:Y:S01]  /*0870*/  IMAD.MOV.U32 R11, RZ, RZ, R0 ;  /* 0x000000ffff0b7224 */ /* 0x000fe200078e0000 */
[C---:B------:R-:W-:Y:S01]  /*0880*/  LOP3.LUT R16, R5.reuse, 0x8, RZ, 0xfc, !PT ;  /* 0x0000000805107812 */ /* 0x040fe200078efcff */
[----:B------:R-:W-:Y:S01]  /*0890*/  VIADD R9, R8, 0x80 ;  /* 0x0000008008097836 */ /* 0x000fe20000000000 */
[C---:B------:R-:W-:Y:S01]  /*08a0*/  LOP3.LUT R23, R5.reuse, 0x1e, RZ, 0xfc, !PT ;  /* 0x0000001e05177812 */ /* 0x040fe200078efcff */
[----:B------:R-:W-:Y:S01]  /*08b0*/  IMAD.HI.U32 R0, R10, R11, RZ ;  /* 0x0000000b0a007227 */ /* 0x000fe200078e00ff */
[----:B------:R-:W-:-:S02]  /*08c0*/  LOP3.LUT R22, R5, 0x1c, RZ, 0xfc, !PT ;  /* 0x0000001c05167812 */ /* 0x000fc400078efcff */
[----:B------:R-:W-:Y:S01]  /*08d0*/  IABS R12, R9 ;  /* 0x00000009000c7213 */ /* 0x000fe20000000000 */
[----:B------:R-:W-:Y:S01]  /*08e0*/  IMAD.MOV R2, RZ, RZ, -R2 ;  /* 0x000000ffff027224 */ /* 0x000fe200078e0a02 */
[----:B------:R-:W-:Y:S01]  /*08f0*/  STL [R1+0x1c9c], R9 ;  /* 0x001c9c0901007387 */ /* 0x000fe20000100800 */
[----:B------:R-:W-:Y:S01]  /*0900*/  IMAD.MOV R0, RZ, RZ, -R0 ;  /* 0x000000ffff007224 */ /* 0x000fe200078e0a00 */
[C---:B------:R-:W-:Y:S01]  /*0910*/  LOP3.LUT R24, R5.reuse, 0x2a, RZ, 0xfc, !PT ;  /* 0x0000002a05187812 */ /* 0x040fe200078efcff */
[C---:B------:R-:W-:Y:S01]  /*0920*/  IMAD R19, R4.reuse, R2, R19 ;  /* 0x0000000204137224 */ /* 0x040fe200078e0213 */
[----:B------:R-:W-:Y:S01]  /*0930*/  LOP3.LUT R25, R5, 0x2c, RZ, 0xfc, !PT ;  /* 0x0000002c05197812 */ /* 0x000fe200078efcff */
[----:B------:R-:W-:Y:S01]  /*0940*/  IMAD R2, R21, R0, R11 ;  /* 0x0000000015027224 */ /* 0x000fe200078e020b */
[----:B------:R-:W-:Y:S01]  /*0950*/  LOP3.LUT R31, R5, 0x2e, RZ, 0xfc, !PT ;  /* 0x0000002e051f7812 */ /* 0x000fe200078efcff */
[----:B------:R-:W-:Y:S01]  /*0960*/  IMAD.MOV R11, RZ, RZ, -R6 ;  /* 0x000000ffff0b7224 */ /* 0x000fe200078e0a06 */
[----:B------:R-:W-:Y:S01]  /*0970*/  ISETP.GT.U32.AND P5, PT, R4, R19, PT ;  /* 0x000000130400720c */ /* 0x000fe20003fa4070 */
[----:B------:R-:W-:Y:S01]  /*0980*/  IMAD.HI.U32 R10, R10, R12, RZ ;  /* 0x0000000c0a0a7227 */ /* 0x000fe200078e00ff */
[----:B------:R-:W-:-:S02]  /*0990*/  ISETP.GT.U32.AND P3, PT, R21, R2, PT ;  /* 0x000000021500720c */ /* 0x000fc40003f64070 */
[C---:B------:R-:W-:Y:S01]  /*09a0*/  LOP3.LUT R32, R5.reuse, 0x30, RZ, 0xfc, !PT ;  /* 0x0000003005207812 */ /* 0x040fe200078efcff */
[C---:B------:R-:W-:Y:S01]  /*09b0*/  IMAD R11, R4.reuse, R11, R13 ;  /* 0x0000000b040b7224 */ /* 0x040fe200078e020d */
[----:B------:R-:W-:Y:S01]  /*09c0*/  LOP3.LUT R33, R5, 0x32, RZ, 0xfc, !PT ;  /* 0x0000003205217812 */ /* 0x000fe200078efcff */
[----:B------:R-:W-:Y:S01]  /*09d0*/  IMAD.MOV R10, RZ, RZ, -R10 ;  /* 0x000000ffff0a7224 */ /* 0x000fe200078e0a0a */
[----:B------:R-:W-:Y:S01]  /*09e0*/  IABS R26, R32 ;  /* 0x00000020001a7213 */ /* 0x000fe20000000000 */
[----:B------:R-:W-:Y:S01]  /*09f0*/  IMAD.HI.U32 R6, R3, R14, RZ ;  /* 0x0000000e03067227 */ /* 0x000fe200078e00ff */
[----:B------:R-:W-:Y:S02]  /*0a00*/  ISETP.GT.U32.AND P1, PT, R4, R11, PT ;  /* 0x0000000b0400720c */ /* 0x000fe40003f24070 */
[----:B------:R-:W-:Y:S01]  /*0a10*/  IABS R28, R33 ;  /* 0x00000021001c7213 */ /* 0x000fe20000000000 */
[----:B------:R-:W-:Y:S01]  /*0a20*/  IMAD R0, R21, R10, R12 ;  /* 0x0000000a15007224 */ /* 0x000fe200078e020c */
[----:B------:R-:W-:Y:S01]  /*0a30*/  IABS R12, R16 ;  /* 0x00000010000c7213 */ /* 0x000fe20000000000 */
[----:B------:R-:W-:Y:S01]  /*0a40*/  IMAD.MOV R13, RZ, RZ, -R6 ;  /* 0x000000ffff0d7224 */ /* 0x000fe200078e0a06 */
[----:B------:R-:W-:Y:S01]  /*0a50*/  LOP3.LUT R35, R5, 0x36, RZ, 0xfc, !PT ;  /* 0x0000003605237812 */ /* 0x000fe200078efcff */
[----:B------:R-:W-:Y:S01]  /*0a60*/  IMAD.HI.U32 R6, R3, R15, RZ ;  /* 0x0000000f03067227 */ /* 0x000fe200078e00ff */
[----:B------:R-:W-:-:S02]  /*0a70*/  ISETP.GT.U32.AND P4, PT, R21, R0, PT ;  /* 0x000000001500720c */ /* 0x000fc40003f84070 */
[----:B------:R-:W-:Y:S01]  /*0a80*/  IABS R30, R35 ;  /* 0x00000023001e7213 */ /* 0x000fe20000000000 */
[--C-:B------:R-:W-:Y:S01]  /*0a90*/  @!P5 IMAD.IADD R19, R19, 0x1, -R4.reuse ;  /* 0x000000011313d824 */ /* 0x100fe200078e0a04 */
[----:B------:R-:W-:Y:S01]  /*0aa0*/  LOP3.LUT R34, R5, 0x34, RZ, 0xfc, !PT ;  /* 0x0000003405227812 */ /* 0x000fe200078efcff */
[----:B------:R-:W-:Y:S01]  /*0ab0*/  @!P1 IMAD.IADD R11, R11, 0x1, -R4 ;  /* 0x000000010b0b9824 */ /* 0x000fe200078e0a04 */
[----:B------:R-:W-:Y:S01]  /*0ac0*/  LOP3.LUT R37, R5, 0x3a, RZ, 0xfc, !PT ;  /* 0x0000003a05257812 */ /* 0x000fe200078efcff */
[----:B------:R-:W-:Y:S01]  /*0ad0*/  IMAD.MOV R10, RZ, RZ, -R6 ;  /* 0x000000ffff0a7224 */ /* 0x000fe200078e0a06 */
[C---:B------:R-:W-:Y:S01]  /*0ae0*/  ISETP.GT.U32.AND P1, PT, R4.reuse, R19, PT ;  /* 0x000000130400720c */ /* 0x040fe20003f24070 */
[----:B------:R-:W-:Y:S01]  /*0af0*/  IMAD.HI.U32 R6, R3, R17, RZ ;  /* 0x0000001103067227 */ /* 0x000fe200078e00ff */
[----:B------:R-:W-:Y:S02]  /*0b00*/  ISETP.GT.U32.AND P5, PT, R4, R11, PT ;  /* 0x0000000b0400720c */ /* 0x000fe40003fa4070 */
[----:B------:R-:W-:Y:S01]  /*0b10*/  IABS R29, R34 ;  /* 0x00000022001d7213 */ /* 0x000fe20000000000 */
[--C-:B------:R-:W-:Y:S01]  /*0b20*/  @!P4 IMAD.IADD R0, R0, 0x1, -R21.reuse ;  /* 0x000000010000c824 */ /* 0x100fe200078e0a15 */
[C---:B------:R-:W-:Y:S01]  /*0b30*/  LOP3.LUT R36, R5.reuse, 0x38, RZ, 0xfc, !PT ;  /* 0x0000003805247812 */ /* 0x040fe200078efcff */
[----:B------:R-:W-:Y:S01]  /*0b40*/  @!P3 IMAD.IADD R2, R2, 0x1, -R21 ;  /* 0x000000010202b824 */ /* 0x000fe200078e0a15 */
[----:B------:R-:W-:Y:S01]  /*0b50*/  LOP3.LUT R41, R5, 0x4a, RZ, 0xfc, !PT ;  /* 0x0000004a05297812 */ /* 0x000fe200078efcff */
[----:B------:R-:W-:Y:S01]  /*0b60*/  IMAD.MOV R6, RZ, RZ, -R6 ;  /* 0x000000ffff067224 */ /* 0x000fe200078e0a06 */
[C---:B------:R-:W-:Y:S01]  /*0b70*/  ISETP.GT.U32.AND P3, PT, R21.reuse, R0, PT ;  /* 0x000000001500720c */ /* 0x040fe20003f64070 */
[C---:B------:R-:W-:Y:S01]  /*0b80*/  IMAD R13, R4.reuse, R13, R14 ;  /* 0x0000000d040d7224 */ /* 0x040fe200078e020e */
[----:B------:R-:W-:Y:S01]  /*0b90*/  ISETP.GT.U32.AND P4, PT, R21, R2, PT ;  /* 0x000000021500720c */ /* 0x000fe20003f84070 */
[C---:B------:R-:W-:Y:S01]  /*0ba0*/  IMAD R17, R4.reuse, R6, R17 ;  /* 0x0000000604117224 */ /* 0x040fe200078e0211 */
[----:B------:R-:W-:Y:S01]  /*0bb0*/  LOP3.LUT R42, R5, 0x4c, RZ, 0xfc, !PT ;  /* 0x0000004c052a7812 */ /* 0x000fe200078efcff */
[--C-:B------:R-:W-:Y:S01]  /*0bc0*/  @!P5 IMAD.IADD R11, R11, 0x1, -R4.reuse ;  /* 0x000000010b0bd824 */ /* 0x100fe200078e0a04 */
[C---:B------:R-:W-:Y:S01]  /*0bd0*/  ISETP.GT.U32.AND P6, PT, R4.reuse, R13, PT ;  /* 0x0000000d0400720c */ /* 0x040fe20003fc4070 */
[C---:B------:R-:W-:Y:S01]  /*0be0*/  IMAD R15, R4.reuse, R10, R15 ;  /* 0x0000000a040f7224 */ /* 0x040fe200078e020f */
[----:B------:R-:W-:Y:S01]  /*0bf0*/  ISETP.GT.U32.AND P5, PT, R4, R17, PT ;  /* 0x000000110400720c */ /* 0x000fe20003fa4070 */
[----:B------:R-:W-:Y:S01]  /*0c00*/  @!P1 IMAD.IADD R19, R19, 0x1, -R4 ;  /* 0x0000000113139824 */ /* 0x000fe200078e0a04 */
[----:B------:R-:W-:Y:S01]  /*0c10*/  ISETP.GE.AND P1, PT, R20, RZ, PT ;  /* 0x000000ff1400720c */ /* 0x000fe20003f26270 */
[----:B------:R-:W-:Y:S01]  /*0c20*/  IMAD.HI.U32 R10, R3, R12, RZ ;  /* 0x0000000c030a7227 */ /* 0x000fe200078e00ff */
[----:B------:R-:W-:-:S02]  /*0c30*/  LOP3.LUT R20, R5, 0xc, RZ, 0xfc, !PT ;  /* 0x0000000c05147812 */ /* 0x000fc400078efcff */
[----:B------:R-:W-:Y:S01]  /*0c40*/  IABS R38, R41 ;  /* 0x0000002900267213 */ /* 0x000fe20000000000 */
[--C-:B------:R-:W-:Y:S01]  /*0c50*/  @!P3 IMAD.IADD R0, R0, 0x1, -R21.reuse ;  /* 0x000000010000b824 */ /* 0x100fe200078e0a15 */
[----:B------:R-:W-:Y:S01]  /*0c60*/  ISETP.GT.U32.AND P3, PT, R4, R15, PT ;  /* 0x0000000f0400720c */ /* 0x000fe20003f64070 */
[----:B------:R-:W-:Y:S01]  /*0c70*/  @!P4 IMAD.IADD R2, R2, 0x1, -R21 ;  /* 0x000000010202c824 */ /* 0x000fe200078e0a15 */
[----:B------:R-:W-:Y:S01]  /*0c80*/  ISETP.GE.AND P4, PT, R18, RZ, PT ;  /* 0x000000ff1200720c */ /* 0x000fe20003f86270 */
[--C-:B------:R-:W-:Y:S01]  /*0c90*/  @!P6 IMAD.IADD R13, R13, 0x1, -R4.reuse ;  /* 0x000000010d0de824 */ /* 0x100fe200078e0a04 */
[----:B------:R-:W-:Y:S01]  /*0ca0*/  LOP3.LUT R18, R5, 0xa, RZ, 0xfc, !PT ;  /* 0x0000000a05127812 */ /* 0x000fe200078efcff */
[----:B------:R-:W-:Y:S01]  /*0cb0*/  @!P5 IMAD.IADD R17, R17, 0x1, -R4 ;  /* 0x000000011111d824 */ /* 0x000fe200078e0a04 */
[----:B------:R-:W-:Y:S01]  /*0cc0*/  STL [R1+0x1ca4], R2 ;  /* 0x001ca40201007387 */ /* 0x000fe20000100800 */
[----:B------:R-:W-:Y:S01]  /*0cd0*/  IMAD.MOV.U32 R6, RZ, RZ, R19 ;  /* 0x000000ffff067224 */ /* 0x000fe200078e0013 */
[----:B------:R-:W-:Y:S01]  /*0ce0*/  IABS R14, R18 ;  /* 0x00000012000e7213 */ /* 0x000fe20000000000 */
[----:B------:R-:W-:Y:S01]  /*0cf0*/  IMAD.MOV R19, RZ, RZ, -R10 ;  /* 0x000000ffff137224 */ /* 0x000fe200078e0a0a */
[----:B------:R-:W-:Y:S01]  /*0d00*/  ISETP.GT.U32.AND P5, PT, R4, R17, PT ;  /* 0x000000110400720c */ /* 0x000fe20003fa4070 */
[----:B------:R1:W-:Y:S01]  /*0d10*/  STL [R1+0x1c98], R0 ;  /* 0x001c980001007387 */ /* 0x0003e20000100800 */
[----:B------:R-:W-:Y:S01]  /*0d20*/  @!P2 IMAD.MOV R6, RZ, RZ, -R6 ;  /* 0x000000ffff06a224 */ /* 0x000fe200078e0a06 */
[----:B------:R-:W-:Y:S01]  /*0d30*/  ISETP.GE.AND P6, PT, R5, RZ, PT ;  /* 0x000000ff0500720c */ /* 0x000fe20003fc6270 */
[----:B------:R-:W-:Y:S01]  /*0d40*/  IMAD.HI.U32 R10, R3, R14, RZ ;  /* 0x0000000e030a7227 */ /* 0x000fe200078e00ff */
[----:B------:R-:W-:-:S02]  /*0d50*/  LOP3.LUT R21, R5, 0x10, RZ, 0xfc, !PT ;  /* 0x0000001005157812 */ /* 0x000fc400078efcff */
[----:B------:R-:W-:Y:S01]  /*0d60*/  STL [R1+0x1ca8], R6 ;  /* 0x001ca80601007387 */ /* 0x000fe20000100800 */
[----:B------:R-:W-:Y:S01]  /*0d70*/  @!P3 IMAD.IADD R15, R15, 0x1, -R4 ;  /* 0x000000010f0fb824 */ /* 0x000fe200078e0a04 */
[C---:B------:R-:W-:Y:S01]  /*0d80*/  ISETP.GT.U32.AND P3, PT, R4.reuse, R13, PT ;  /* 0x0000000d0400720c */ /* 0x040fe20003f64070 */
[C---:B------:R-:W-:Y:S01]  /*0d90*/  IMAD R19, R4.reuse, R19, R12 ;  /* 0x0000001304137224 */ /* 0x040fe200078e020c */
[----:B------:R-:W-:Y:S01]  /*0da0*/  IABS R12, R20 ;  /* 0x00000014000c7213 */ /* 0x000fe20000000000 */
[----:B-1----:R-:W-:Y:S01]  /*0db0*/  IMAD.MOV.U32 R0, RZ, RZ, R11 ;  /* 0x000000ffff007224 */ /* 0x002fe200078e000b */
[C---:B------:R-:W-:Y:S01]  /*0dc0*/  ISETP.GT.U32.AND P2, PT, R4.reuse, R15, PT ;  /* 0x0000000f0400720c */ /* 0x040fe20003f44070 */
[----:B------:R-:W-:Y:S01]  /*0dd0*/  IMAD.MOV R11, RZ, RZ, -R10 ;  /* 0x000000ffff0b7224 */ /* 0x000fe200078e0a0a */
[----:B------:R-:W-:Y:S01]  /*0de0*/  IABS R39, R42 ;  /* 0x0000002a00277213 */ /* 0x000fe20000000000 */
[----:B------:R-:W-:Y:S01]  /*0df0*/  @!P5 IMAD.IADD R17, R17, 0x1, -R4 ;  /* 0x000000011111d824 */ /* 0x000fe200078e0a04 */
[C---:B------:R-:W-:Y:S01]  /*0e00*/  LOP3.LUT R40, R5.reuse, 0x48, RZ, 0xfc, !PT ;  /* 0x0000004805287812 */ /* 0x040fe200078efcff */
[----:B------:R-:W-:Y:S01]  /*0e10*/  IMAD R11, R4, R11, R14 ;  /* 0x0000000b040b7224 */ /* 0x000fe200078e020e */
[----:B------:R-:W-:Y:S01]  /*0e20*/  LOP3.LUT R45, R5, 0x52, RZ, 0xfc, !PT ;  /* 0x00000052052d7812 */ /* 0x000fe200078efcff */
[----:B------:R-:W-:Y:S01]  /*0e30*/  IMAD.HI.U32 R10, R3, R12, RZ ;  /* 0x0000000c030a7227 */ /* 0x000fe200078e00ff */
[----:B------:R-:W-:-:S02]  /*0e40*/  LOP3.LUT R46, R5, 0x54, RZ, 0xfc, !PT ;  /* 0x00000054052e7812 */ /* 0x000fc400078efcff */
[C---:B------:R-:W-:Y:S01]  /*0e50*/  ISETP.GT.U32.AND P5, PT, R4.reuse, R11, PT ;  /* 0x0000000b0400720c */ /* 0x040fe20003fa4070 */
[--C-:B------:R-:W-:Y:S01]  /*0e60*/  @!P3 IMAD.IADD R13, R13, 0x1, -R4.reuse ;  /* 0x000000010d0db824 */ /* 0x100fe200078e0a04 */
[----:B------:R-:W-:Y:S01]  /*0e70*/  ISETP.GT.U32.AND P3, PT, R4, R19, PT ;  /* 0x000000130400720c */ /* 0x000fe20003f64070 */
[----:B------:R-:W-:Y:S01]  /*0e80*/  @!P2 IMAD.IADD R15, R15, 0x1, -R4 ;  /* 0x000000010f0fa824 */ /* 0x000fe200078e0a04 */
[----:B------:R-:W-:Y:S01]  /*0e90*/  ISETP.GE.AND P2, PT, R18, RZ, PT ;  /* 0x000000ff1200720c */ /* 0x000fe20003f46270 */
[----:B------:R-:W-:Y:S01]  /*0ea0*/  IMAD.MOV.U32 R7, RZ, RZ, R13 ;  /* 0x000000ffff077224 */ /* 0x000fe200078e000d */
[C---:B------:R-:W-:Y:S01]  /*0eb0*/  LOP3.LUT R18, R5.reuse, 0xe, RZ, 0xfc, !PT ;  /* 0x0000000e05127812 */ /* 0x040fe200078efcff */
[----:B------:R-:W-:Y:S01]  /*0ec0*/  IMAD.MOV R13, RZ, RZ, -R10 ;  /* 0x000000ffff0d7224 */ /* 0x000fe200078e0a0a */
[----:B------:R-:W-:Y:S01]  /*0ed0*/  LOP3.LUT R47, R5, 0x56, RZ, 0xfc, !PT ;  /* 0x00000056052f7812 */ /* 0x000fe200078efcff */
[----:B------:R-:W-:Y:S01]  /*0ee0*/  IMAD.MOV.U32 R2, RZ, RZ, R15 ;  /* 0x000000ffff027224 */ /* 0x000fe200078e000f */
[----:B------:R-:W-:Y:S01]  /*0ef0*/  IABS R14, R18 ;  /* 0x00000012000e7213 */ /* 0x000fe20000000000 */
[----:B------:R-:W-:Y:S01]  /*0f00*/  IMAD R13, R4, R13, R12 ;  /* 0x0000000d040d7224 */ /* 0x000fe200078e020c */
[----:B------:R-:W-:Y:S01]  /*0f10*/  IABS R43, R46 ;  /* 0x0000002e002b7213 */ /* 0x000fe20000000000 */
[--C-:B------:R-:W-:Y:S01]  /*0f20*/  @!P5 IMAD.IADD R11, R11, 0x1, -R4.reuse ;  /* 0x000000010b0bd824 */ /* 0x100fe200078e0a04 */
[----:B------:R-:W-:Y:S01]  /*0f30*/  IABS R44, R47 ;  /* 0x0000002f002c7213 */ /* 0x000fe20000000000 */
[----:B------:R-:W-:Y:S01]  /*0f40*/  @!P3 IMAD.IADD R19, R19, 0x1, -R4 ;  /* 0x000000011313b824 */ /* 0x000fe200078e0a04 */
[----:B------:R-:W-:Y:S01]  /*0f50*/  ISETP.GE.AND P3, PT, R20, RZ, PT ;  /* 0x000000ff1400720c */ /* 0x000fe20003f66270 */
[----:B------:R-:W-:Y:S01]  /*0f60*/  IMAD.HI.U32 R10, R3, R14, RZ ;  /* 0x0000000e030a7227 */ /* 0x000fe200078e00ff */
[----:B------:R-:W-:-:S02]  /*0f70*/  ISETP.GT.U32.AND P5, PT, R4, R11, PT ;  /* 0x0000000b0400720c */ /* 0x000fc40003fa4070 */
[C---:B------:R-:W-:Y:S01]  /*0f80*/  LOP3.LUT R20, R5.reuse, 0x16, RZ, 0xfc, !PT ;  /* 0x0000001605147812 */ /* 0x040fe200078efcff */
[----:B------:R-:W-:Y:S01]  /*0f90*/  @!P0 IMAD.MOV R7, RZ, RZ, -R7 ;  /* 0x000000ffff078224 */ /* 0x000fe200078e0a07 */
[C---:B------:R-:W-:Y:S01]  /*0fa0*/  ISETP.GT.U32.AND P0, PT, R4.reuse, R19, PT ;  /* 0x000000130400720c */ /* 0x040fe20003f04070 */
[----:B------:R-:W-:Y:S01]  /*0fb0*/  @!P4 IMAD.MOV R2, RZ, RZ, -R2 ;  /* 0x000000ffff02c224 */ /* 0x000fe200078e0a02 */
[----:B------:R-:W-:Y:S01]  /*0fc0*/  ISETP.GT.U32.AND P4, PT, R4, R13, PT ;  /* 0x0000000d0400720c */ /* 0x000fe20003f84070 */
[----:B------:R-:W-:Y:S01]  /*0fd0*/  @!P6 IMAD.MOV R0, RZ, RZ, -R0 ;  /* 0x000000ffff00e224 */ /* 0x000fe200078e0a00 */
[----:B------:R-:W-:Y:S01]  /*0fe0*/  ISETP.GE.AND P6, PT, R16, RZ, PT ;  /* 0x000000ff1000720c */ /* 0x000fe20003fc6270 */
[----:B------:R-:W-:Y:S01]  /*0ff0*/  IMAD.MOV R15, RZ, RZ, -R10 ;  /* 0x000000ffff0f7224 */ /* 0x000fe200078e0a0a */
[----:B------:R-:W-:Y:S02]  /*1000*/  IABS R16, R21 ;  /* 0x0000001500107213 */ /* 0x000fe40000000000 */
[----:B------:R1:W-:Y:S01]  /*1010*/  STL [R1+0x1cac], R0 ;  /* 0x001cac0001007387 */ /* 0x0003e20000100800 */
[----:B------:R-:W-:Y:S01]  /*1020*/  IMAD R15, R4, R15, R14 ;  /* 0x0000000f040f7224 */ /* 0x000fe200078e020e */
[----:B------:R-:W-:Y:S01]  /*1030*/  LOP3.LUT R49, R5, 0x58, RZ, 0xfc, !PT ;  /* 0x0000005805317812 */ /* 0x000fe200078efcff */
[----:B------:R-:W-:Y:S01]  /*1040*/  IMAD.HI.U32 R12, R3, R16, RZ ;  /* 0x00000010030c7227 */ /* 0x000fe200078e00ff */
[----:B------:R-:W-:Y:S01]  /*1050*/  STL [R1+0x2c], R7 ;  /* 0x00002c0701007387 */ /* 0x000fe20000100800 */
[----:B------:R-:W-:-:S02]  /*1060*/  LOP3.LUT R50, R5, 0x5a, RZ, 0xfc, !PT ;  /* 0x0000005a05327812 */ /* 0x000fc400078efcff */
[--C-:B------:R-:W-:Y:S01]  /*1070*/  @!P5 IMAD.IADD R11, R11, 0x1, -R4.reuse ;  /* 0x000000010b0bd824 */ /* 0x100fe200078e0a04 */
[C---:B------:R-:W-:Y:S01]  /*1080*/  ISETP.GT.U32.AND P5, PT, R4.reuse, R15, PT ;  /* 0x0000000f0400720c */ /* 0x040fe20003fa4070 */
[----:B------:R-:W-:Y:S01]  /*1090*/  @!P0 IMAD.IADD R19, R19, 0x1, -R4 ;  /* 0x0000000113138824 */ /* 0x000fe200078e0a04 */
[----:B------:R2:W-:Y:S01]  /*10a0*/  STL [R1+0x28], R2 ;  /* 0x0000280201007387 */ /* 0x0005e20000100800 */
[----:B-1----:R-:W-:Y:S01]  /*10b0*/  IMAD.MOV.U32 R0, RZ, RZ, R17 ;  /* 0x000000ffff007224 */ /* 0x002fe200078e0011 */
[----:B------:R-:W-:Y:S01]  /*10c0*/  ISETP.GE.AND P0, PT, R21, RZ, PT ;  /* 0x000000ff1500720c */ /* 0x000fe20003f06270 */
[----:B------:R-:W-:Y:S01]  /*10d0*/  IMAD.MOV R17, RZ, RZ, -R12 ;  /* 0x000000ffff117224 */ /* 0x000fe200078e0a0c */
[----:B------:R-:W-:Y:S01]  /*10e0*/  LOP3.LUT R12, R5, 0x12, RZ, 0xfc, !PT ;  /* 0x00000012050c7812 */ /* 0x000fe200078efcff */
[----:B------:R-:W-:Y:S01]  /*10f0*/  @!P4 IMAD.IADD R13, R13, 0x1, -R4 ;  /* 0x000000010d0dc824 */ /* 0x000fe200078e0a04 */
[----:B------:R-:W-:Y:S01]  /*1100*/  LOP3.LUT R21, R5, 0x1a, RZ, 0xfc, !PT ;  /* 0x0000001a05157812 */ /* 0x000fe200078efcff */
[C---:B------:R-:W-:Y:S01]  /*1110*/  IMAD R17, R4.reuse, R17, R16 ;  /* 0x0000001104117224 */ /* 0x040fe200078e0210 */
[----:B------:R-:W-:Y:S01]  /*1120*/  IABS R14, R12 ;  /* 0x0000000c000e7213 */ /* 0x000fe20000000000 */
[----:B------:R-:W-:Y:S01]  /*1130*/  @!P1 IMAD.MOV R0, RZ, RZ, -R0 ;  /* 0x000000ffff009224 */ /* 0x000fe200078e0a00 */
[----:B------:R-:W-:Y:S01]  /*1140*/  ISETP.GT.U32.AND P4, PT, R4, R13, PT ;  /* 0x0000000d0400720c */ /* 0x000fe20003f84070 */
[----:B--2---:R-:W-:Y:S01]  /*1150*/  IMAD.MOV.U32 R2, RZ, RZ, R19 ;  /* 0x000000ffff027224 */ /* 0x004fe200078e0013 */
[----:B------:R-:W-:Y:S01]  /*1160*/  ISETP.GE.AND P1, PT, R18, RZ, PT ;  /* 0x000000ff1200720c */ /* 0x000fe20003f26270 */
[----:B------:R-:W-:Y:S01]  /*1170*/  @!P5 IMAD.IADD R15, R15, 0x1, -R4 ;  /* 0x000000010f0fd824 */ /* 0x000fe200078e0a04 */
[----:B------:R1:W-:Y:S01]  /*1180*/  STL [R1+0x24], R0 ;  /* 0x0000240001007387 */ /* 0x0003e20000100800 */
[----:B------:R-:W-:Y:S01]  /*1190*/  @!P6 IMAD.MOV R2, RZ, RZ, -R2 ;  /* 0x000000ffff02e224 */ /* 0x000fe200078e0a02 */
[C---:B------:R-:W-:Y:S01]  /*11a0*/  ISETP.GT.U32.AND P6, PT, R4.reuse, R17, PT ;  /* 0x000000110400720c */ /* 0x040fe20003fc4070 */
[----:B------:R-:W-:Y:S01]  /*11b0*/  IMAD.HI.U32 R10, R3, R14, RZ ;  /* 0x0000000e030a7227 */ /* 0x000fe200078e00ff */
[----:B------:R-:W-:-:S02]  /*11c0*/  ISETP.GT.U32.AND P5, PT, R4, R15, PT ;  /* 0x0000000f0400720c */ /* 0x000fc40003fa4070 */
[----:B------:R-:W-:Y:S01]  /*11d0*/  STL [R1+0x20], R2 ;  /* 0x0000200201007387 */ /* 0x000fe20000100800 */
[----:B------:R-:W-:Y:S02]  /*11e0*/  LOP3.LUT R18, R5, 0x14, RZ, 0xfc, !PT ;  /* 0x0000001405127812 */ /* 0x000fe400078efcff */
[----:B------:R-:W-:Y:S01]  /*11f0*/  @!P4 IMAD.IADD R13, R13, 0x1, -R4 ;  /* 0x000000010d0dc824 */ /* 0x000fe200078e0a04 */
[----:B------:R-:W-:Y:S01]  /*1200*/  IABS R19, R20 ;  /* 0x0000001400137213 */ /* 0x000fe20000000000 */
[----:B-1----:R-:W-:Y:S01]  /*1210*/  IMAD.MOV.U32 R0, RZ, RZ, R11 ;  /* 0x000000ffff007224 */ /* 0x002fe200078e000b */
[----:B------:R-:W-:Y:S01]  /*1220*/  IABS R16, R18 ;  /* 0x0000001200107213 */ /* 0x000fe20000000000 */
[----:B------:R-:W-:Y:S01]  /*1230*/  IMAD.MOV R11, RZ, RZ, -R10 ;  /* 0x000000ffff0b7224 */ /* 0x000fe200078e0a0a */
[----:B------:R-:W-:Y:S01]  /*1240*/  ISETP.GE.AND P4, PT, R18, RZ, PT ;  /* 0x000000ff1200720c */ /* 0x000fe20003f86270 */
[----:B------:R-:W-:Y:S01]  /*1250*/  @!P2 IMAD.MOV R0, RZ, RZ, -R0 ;  /* 0x000000ffff00a224 */ /* 0x000fe200078e0a00 */
[----:B------:R-:W-:Y:S01]  /*1260*/  ISETP.GE.AND P2, PT, R12, RZ, PT ;  /* 0x000000ff0c00720c */ /* 0x000fe20003f46270 */
[----:B------:R-:W-:Y:S01]  /*1270*/  @!P6 IMAD.IADD R17, R17, 0x1, -R4 ;  /* 0x000000011111e824 */ /* 0x000fe200078e0a04 */
[----:B------:R-:W-:Y:S01]  /*1280*/  @!P5 IADD3 R15, R15, -R4, RZ ;  /* 0x800000040f0fd210 */ /* 0x000fe20007ffe0ff */
[C---:B------:R-:W-:Y:S01]  /*1290*/  IMAD R11, R4.reuse, R11, R14 ;  /* 0x0000000b040b7224 */ /* 0x040fe200078e020e */
[----:B------:R1:W-:Y:S01]  /*12a0*/  STL [R1+0x1c], R0 ;  /* 0x00001c0001007387 */ /* 0x0003e20000100800 */
[----:B------:R-:W-:Y:S01]  /*12b0*/  IMAD.HI.U32 R10, R3, R16, RZ ;  /* 0x00000010030a7227 */ /* 0x000fe200078e00ff */
[----:B------:R-:W-:-:S02]  /*12c0*/  ISETP.GT.U32.AND P6, PT, R4, R17, PT ;  /* 0x000000110400720c */ /* 0x000fc40003fc4070 */
[----:B------:R-:W-:Y:S01]  /*12d0*/  ISETP.GT.U32.AND P5, PT, R4, R11, PT ;  /* 0x0000000b0400720c */ /* 0x000fe20003fa4070 */
[----:B------:R-:W-:Y:S01]  /*12e0*/  IMAD.HI.U32 R12, R3, R19, RZ ;  /* 0x00000013030c7227 */ /* 0x000fe200078e00ff */
[----:B------:R-:W-:Y:S02]  /*12f0*/  IABS R18, R22 ;  /* 0x0000001600127213 */ /* 0x000fe40000000000 */
[C---:B------:R-:W-:Y:S01]  /*1300*/  LOP3.LUT R51, R5.reuse, 0x5c, RZ, 0xfc, !PT ;  /* 0x0000005c05337812 */ /* 0x040fe200078efcff */
[----:B------:R-:W-:Y:S01]  /*1310*/  IMAD.MOV R12, RZ, RZ, -R12 ;  /* 0x000000ffff0c7224 */ /* 0x000fe200078e0a0c */
[C---:B------:R-:W-:Y:S01]  /*1320*/  LOP3.LUT R52, R5.reuse, 0x5e, RZ, 0xfc, !PT ;  /* 0x0000005e05347812 */ /* 0x040fe200078efcff */
[----:B-1----:R-:W-:Y:S01]  /*1330*/  IMAD.MOV.U32 R0, RZ, RZ, R13 ;  /* 0x000000ffff007224 */ /* 0x002fe200078e000d */
[C---:B------:R-:W-:Y:S01]  /*1340*/  LOP3.LUT R53, R5.reuse, 0x60, RZ, 0xfc, !PT ;  /* 0x0000006005357812 */ /* 0x040fe200078efcff */
[----:B------:R-:W-:Y:S01]  /*1350*/  IMAD.MOV R13, RZ, RZ, -R10 ;  /* 0x000000ffff0d7224 */ /* 0x000fe200078e0a0a */
[----:B------:R-:W-:Y:S01]  /*1360*/  LOP3.LUT R10, R5, 0x18, RZ, 0xfc, !PT ;  /* 0x00000018050a7812 */ /* 0x000fe200078efcff */
[----:B------:R-:W-:Y:S01]  /*1370*/  @!P3 IMAD.MOV R0, RZ, RZ, -R0 ;  /* 0x000000ffff00b224 */ /* 0x000fe200078e0a00 */
[----:B------:R-:W-:Y:S01]  /*1380*/  ISETP.GE.AND P3, PT, R20, RZ, PT ;  /* 0x000000ff1400720c */ /* 0x000fe20003f66270 */
[----:B------:R-:W-:Y:S01]  /*1390*/  @!P6 IMAD.IADD R17, R17, 0x1, -R4 ;  /* 0x000000011111e824 */ /* 0x000fe200078e0a04 */
[----:B------:R-:W-:Y:S01]  /*13a0*/  IABS R14, R10 ;  /* 0x0000000a000e7213 */ /* 0x000fe20000000000 */
[C---:B------:R-:W-:Y:S01]  /*13b0*/  IMAD R13, R4.reuse, R13, R16 ;  /* 0x0000000d040d7224 */ /* 0x040fe200078e0210 */
[----:B------:R1:W-:Y:S01]  /*13c0*/  STL [R1+0x18], R0 ;  /* 0x0000180001007387 */ /* 0x0003e20000100800 */
[----:B------:R-:W-:Y:S01]  /*13d0*/  IMAD R19, R4, R12, R19 ;  /* 0x0000000c04137224 */ /* 0x000fe200078e0213 */
[----:B------:R-:W-:Y:S01]  /*13e0*/  IABS R16, R21 ;  /* 0x0000001500107213 */ /* 0x000fe20000000000 */
[----:B------:R-:W-:Y:S01]  /*13f0*/  @!P5 IMAD.IADD R11, R11, 0x1, -R4 ;  /* 0x000000010b0bd824 */ /* 0x000fe200078e0a04 */
[----:B------:R-:W-:Y:S01]  /*1400*/  ISETP.GE.AND P6, PT, R10, RZ, PT ;  /* 0x000000ff0a00720c */ /* 0x000fe20003fc6270 */
[----:B------:R-:W-:Y:S01]  /*1410*/  IMAD.HI.U32 R10, R3, R14, RZ ;  /* 0x0000000e030a7227 */ /* 0x000fe200078e00ff */
[----:B------:R-:W-:-:S02]  /*1420*/  IABS R20, R23 ;  /* 0x0000001700147213 */ /* 0x000fc40000000000 */
[C---:B------:R-:W-:Y:S01]  /*1430*/  ISETP.GT.U32.AND P5, PT, R4.reuse, R11, PT ;  /* 0x0000000b0400720c */ /* 0x040fe20003fa4070 */
[----:B------:R-:W-:Y:S01]  /*1440*/  IMAD.HI.U32 R12, R3, R16, RZ ;  /* 0x00000010030c7227 */ /* 0x000fe200078e00ff */
[----:B------:R-:W-:Y:S02]  /*1450*/  IABS R48, R52 ;  /* 0x0000003400307213 */ /* 0x000fe40000000000 */
[C---:B------:R-:W-:Y:S01]  /*1460*/  LOP3.LUT R54, R5.reuse, 0x66, RZ, 0xfc, !PT ;  /* 0x0000006605367812 */ /* 0x040fe200078efcff */
[----:B-1----:R-:W-:Y:S01]  /*1470*/  IMAD.MOV.U32 R0, RZ, RZ, R15 ;  /* 0x000000ffff007224 */ /* 0x002fe200078e000f */
[C---:B------:R-:W-:Y:S01]  /*1480*/  LOP3.LUT R55, R5.reuse, 0x68, RZ, 0xfc, !PT ;  /* 0x0000006805377812 */ /* 0x040fe200078efcff */
[----:B------:R-:W-:Y:S01]  /*1490*/  IMAD.MOV R15, RZ, RZ, -R10 ;  /* 0x000000ffff0f7224 */ /* 0x000fe200078e0a0a */
[C---:B------:R-:W-:Y:S01]  /*14a0*/  LOP3.LUT R58, R5.reuse, 0x6a, RZ, 0xfc, !PT ;  /* 0x0000006a053a7812 */ /* 0x040fe200078efcff */
[----:B------:R-:W-:Y:S01]  /*14b0*/  @!P1 IMAD.MOV R0, RZ, RZ, -R0 ;  /* 0x000000ffff009224 */ /* 0x000fe200078e0a00 */
[C---:B------:R-:W-:Y:S01]  /*14c0*/  ISETP.GT.U32.AND P1, PT, R4.reuse, R13, PT ;  /* 0x0000000d0400720c */ /* 0x040fe20003f24070 */
[----:B------:R-:W-:Y:S01]  /*14d0*/  IMAD R10, R4, R15, R14 ;  /* 0x0000000f040a7224 */ /* 0x000fe200078e020e */
[----:B------:R-:W-:Y:S01]  /*14e0*/  LOP3.LUT R59, R5, 0x6c, RZ, 0xfc, !PT ;  /* 0x0000006c053b7812 */ /* 0x000fe200078efcff */
[----:B------:R-:W-:Y:S01]  /*14f0*/  @!P5 IMAD.IADD R11, R11, 0x1, -R4 ;  /* 0x000000010b0bd824 */ /* 0x000fe200078e0a04 */
[----:B------:R1:W-:Y:S01]  /*1500*/  STL [R1+0x14], R0 ;  /* 0x0000140001007387 */ /* 0x0003e20000100800 */
[----:B------:R-:W-:Y:S01]  /*1510*/  IMAD.HI.U32 R14, R3, R20, RZ ;  /* 0x00000014030e7227 */ /* 0x000fe200078e00ff */
[----:B------:R-:W-:-:S02]  /*1520*/  ISETP.GE.AND P5, PT, R21, RZ, PT ;  /* 0x000000ff1500720c */ /* 0x000fc40003fa6270 */
[C---:B------:R-:W-:Y:S01]  /*1530*/  LOP3.LUT R21, R5.reuse, 0x20, RZ, 0xfc, !PT ;  /* 0x0000002005157812 */ /* 0x040fe200078efcff */
[----:B------:R-:W-:Y:S01]  /*1540*/  IMAD.MOV.U32 R2, RZ, RZ, R11 ;  /* 0x000000ffff027224 */ /* 0x000fe200078e000b */
[----:B------:R-:W-:Y:S01]  /*1550*/  LOP3.LUT R61, R5, 0x70, RZ, 0xfc, !PT ;  /* 0x00000070053d7812 */ /* 0x000fe200078efcff */
[----:B------:R-:W-:Y:S01]  /*1560*/  IMAD.MOV R11, RZ, RZ, -R14 ;  /* 0x000000ffff0b7224 */ /* 0x000fe200078e0a0e */
[----:B------:R-:W-:Y:S01]  /*1570*/  IABS R14, R21 ;  /* 0x00000015000e7213 */ /* 0x000fe20000000000 */
[----:B------:R-:W-:Y:S01]  /*1580*/  @!P1 IMAD.IADD R13, R13, 0x1, -R4 ;  /* 0x000000010d0d9824 */ /* 0x000fe200078e0a04 */
[----:B------:R-:W-:Y:S01]  /*1590*/  IABS R57, R61 ;  /* 0x0000003d00397213 */ /* 0x000fe20000000000 */
[----:B-1----:R-:W-:Y:S01]  /*15a0*/  IMAD.MOV.U32 R0, RZ, RZ, R17 ;  /* 0x000000ffff007224 */ /* 0x002fe200078e0011 */
[----:B------:R-:W-:Y:S01]  /*15b0*/  LOP3.LUT R60, R5, 0x6e, RZ, 0xfc, !PT ;  /* 0x0000006e053c7812 */ /* 0x000fe200078efcff */
[----:B------:R-:W-:Y:S01]  /*15c0*/  IMAD.MOV R17, RZ, RZ, -R12 ;  /* 0x000000ffff117224 */ /* 0x000fe200078e0a0c */
[C---:B------:R-:W-:Y:S01]  /*15d0*/  ISETP.GT.U32.AND P1, PT, R4.reuse, R13, PT ;  /* 0x0000000d0400720c */ /* 0x040fe20003f24070 */
[----:B------:R-:W-:Y:S01]  /*15e0*/  @!P0 IMAD.MOV R0, RZ, RZ, -R0 ;  /* 0x000000ffff008224 */ /* 0x000fe200078e0a00 */
[C---:B------:R-:W-:Y:S01]  /*15f0*/  ISETP.GT.U32.AND P0, PT, R4.reuse, R19, PT ;  /* 0x000000130400720c */ /* 0x040fe20003f04070 */
[C---:B------:R-:W-:Y:S01]  /*1600*/  IMAD R15, R4.reuse, R17, R16 ;  /* 0x00000011040f7224 */ /* 0x040fe200078e0210 */
[----:B------:R-:W-:Y:S01]  /*1610*/  IABS R56, R60 ;  /* 0x0000003c00387213 */ /* 0x000fe20000000000 */
[----:B------:R-:W-:Y:S01]  /*1620*/  @!P2 IMAD.MOV R2, RZ, RZ, -R2 ;  /* 0x000000ffff02a224 */ /* 0x000fe200078e0a02 */
[----:B------:R1:W-:Y:S01]  /*1630*/  STL [R1+0x10], R0 ;  /* 0x0000100001007387 */ /* 0x0003e20000100800 */
[----:B------:R-:W-:Y:S01]  /*1640*/  IMAD.HI.U32 R12, R3, R18, RZ ;  /* 0x00000012030c7227 */ /* 0x000fe200078e00ff */
[----:B------:R-:W-:-:S02]  /*1650*/  ISETP.GT.U32.AND P2, PT, R4, R15, PT ;  /* 0x0000000f0400720c */ /* 0x000fc40003f44070 */
[C---:B------:R-:W-:Y:S01]  /*1660*/  LOP3.LUT R62, R5.reuse, 0x7c, RZ, 0xfc, !PT ;  /* 0x0000007c053e7812 */ /* 0x040fe200078efcff */
[----:B------:R-:W-:Y:S01]  /*1670*/  IMAD.MOV R17, RZ, RZ, -R12 ;  /* 0x000000ffff117224 */ /* 0x000fe200078e0a0c */
[----:B------:R-:W-:Y:S01]  /*1680*/  LOP3.LUT R69, R5, 0x80, RZ, 0xfc, !PT ;  /* 0x0000008005457812 */ /* 0x000fe200078efcff */
[--C-:B------:R-:W-:Y:S01]  /*1690*/  @!P1 IMAD.IADD R13, R13, 0x1, -R4.reuse ;  /* 0x000000010d0d9824 */ /* 0x100fe200078e0a04 */
[C---:B------:R-:W-:Y:S01]  /*16a0*/  ISETP.GT.U32.AND P1, PT, R4.reuse, R10, PT ;  /* 0x0000000a0400720c */ /* 0x040fe20003f24070 */
[----:B------:R-:W-:Y:S01]  /*16b0*/  @!P0 IMAD.IADD R19, R19, 0x1, -R4 ;  /* 0x0000000113138824 */ /* 0x000fe200078e0a04 */
[----:B------:R-:W-:Y:S01]  /*16c0*/  IABS R63, R62 ;  /* 0x0000003e003f7213 */ /* 0x000fe20000000000 */
[----:B-1----:R-:W-:Y:S01]  /*16d0*/  IMAD.MOV.U32 R0, RZ, RZ, R13 ;  /* 0x000000ffff007224 */ /* 0x002fe200078e000d */
[----:B------:R-:W-:Y:S01]  /*16e0*/  IABS R64, R69 ;  /* 0x0000004500407213 */ /* 0x000fe20000000000 */
[C---:B------:R-:W-:Y:S01]  /*16f0*/  IMAD R13, R4.reuse, R11, R20 ;  /* 0x0000000b040d7224 */ /* 0x040fe200078e0214 */
[C---:B------:R-:W-:Y:S01]  /*1700*/  ISETP.GT.U32.AND P0, PT, R4.reuse, R19, PT ;  /* 0x000000130400720c */ /* 0x040fe20003f04070 */
[----:B------:R-:W-:Y:S01]  /*1710*/  @!P2 IMAD.IADD R15, R15, 0x1, -R4 ;  /* 0x000000010f0fa824 */ /* 0x000fe200078e0a04 */
[C---:B------:R-:W-:Y:S01]  /*1720*/  LOP3.LUT R20, R5.reuse, 0x22, RZ, 0xfc, !PT ;  /* 0x0000002205147812 */ /* 0x040fe200078efcff */
[C---:B------:R-:W-:Y:S01]  /*1730*/  IMAD R12, R4.reuse, R17, R18 ;  /* 0x00000011040c7224 */ /* 0x040fe200078e0212 */
[----:B------:R-:W-:Y:S01]  /*1740*/  LOP3.LUT R68, R5, 0x7e, RZ, 0xfc, !PT ;  /* 0x0000007e05447812 */ /* 0x000fe200078efcff */
[----:B------:R-:W-:Y:S01]  /*1750*/  IMAD.HI.U32 R11, R3, R14, RZ ;  /* 0x0000000e030b7227 */ /* 0x000fe200078e00ff */
[----:B------:R-:W-:Y:S01]  /*1760*/  ISETP.GT.U32.AND P2, PT, R4, R15, PT ;  /* 0x0000000f0400720c */ /* 0x000fe20003f44070 */
[----:B------:R-:W-:Y:S01]  /*1770*/  STL [R1+0xc], R2 ;  /* 0x00000c0201007387 */ /* 0x000fe20000100800 */
[----:B------:R-:W-:Y:S01]  /*1780*/  IABS R18, R20 ;  /* 0x0000001400127213 */ /* 0x000fe20000000000 */
[----:B------:R-:W-:Y:S01]  /*1790*/  IMAD.MOV R11, RZ, RZ, -R11 ;  /* 0x000000ffff0b7224 */ /* 0x000fe200078e0a0b */
[----:B------:R-:W-:Y:S01]  /*17a0*/  LOP3.LUT R70, R5, 0x82, RZ, 0xfc, !PT ;  /* 0x0000008205467812 */ /* 0x000fe200078efcff */
[----:B------:R-:W-:Y:S01]  /*17b0*/  @!P4 IMAD.MOV R0, RZ, RZ, -R0 ;  /* 0x000000ffff00c224 */ /* 0x000fe200078e0a00 */
[----:B------:R-:W-:Y:S01]  /*17c0*/  ISETP.GE.AND P4, PT, R22, RZ, PT ;  /* 0x000000ff1600720c */ /* 0x000fe20003f86270 */
[--C-:B------:R-:W-:Y:S01]  /*17d0*/  @!P0 IMAD.IADD R19, R19, 0x1, -R4.reuse ;  /* 0x0000000113138824 */ /* 0x100fe200078e0a04 */
[C---:B------:R-:W-:Y:S01]  /*17e0*/  ISETP.GT.U32.AND P0, PT, R4.reuse, R12, PT ;  /* 0x0000000c0400720c */ /* 0x040fe20003f04070 */
[----:B------:R-:W-:Y:S01]  /*17f0*/  IMAD.HI.U32 R16, R3, R18, RZ ;  /* 0x0000001203107227 */ /* 0x000fe200078e00ff */
[----:B------:R-:W-:Y:S01]  /*1800*/  LOP3.LUT R22, R5, 0x24, RZ, 0xfc, !PT ;  /* 0x0000002405167812 */ /* 0x000fe200078efcff */
[----:B------:R1:W-:Y:S01]  /*1810*/  STL [R1+0x8], R0 ;  /* 0x0000080001007387 */ /* 0x0003e20000100800 */
[----:B------:R-:W-:Y:S01]  /*1820*/  IABS R66, R70 ;  /* 0x0000004600427213 */ /* 0x000fe20000000000 */
[----:B------:R-:W-:Y:S01]  /*1830*/  IMAD.MOV.U32 R7, RZ, RZ, R19 ;  /* 0x000000ffff077224 */ /* 0x000fe200078e0013 */
[----:B------:R-:W-:Y:S01]  /*1840*/  IABS R19, R22 ;  /* 0x0000001600137213 */ /* 0x000fe20000000000 */
[----:B------:R-:W-:Y:S01]  /*1850*/  @!P2 IMAD.IADD R15, R15, 0x1, -R4 ;  /* 0x000000010f0fa824 */ /* 0x000fe200078e0a04 */
[C---:B------:R-:W-:Y:S01]  /*1860*/  LOP3.LUT R71, R5.reuse, 0x84, RZ, 0xfc, !PT ;  /* 0x0000008405477812 */ /* 0x040fe200078efcff */
[----:B------:R-:W-:Y:S01]  /*1870*/  @!P3 IMAD.MOV R7, RZ, RZ, -R7 ;  /* 0x000000ffff07b224 */ /* 0x000fe200078e0a07 */
[C---:B------:R-:W-:Y:S01]  /*1880*/  ISETP.GT.U32.AND P3, PT, R4.reuse, R13, PT ;  /* 0x0000000d0400720c */ /* 0x040fe20003f64070 */
[C---:B------:R-:W-:Y:S01]  /*1890*/  IMAD R14, R4.reuse, R11, R14 ;  /* 0x0000000b040e7224 */ /* 0x040fe200078e020e */
[----:B------:R-:W-:Y:S01]  /*18a0*/  IABS R67, R71 ;  /* 0x0000004700437213 */ /* 0x000fe20000000000 */
[----:B------:R-:W-:Y:S01]  /*18b0*/  IMAD.MOV.U32 R11, RZ, RZ, R15 ;  /* 0x000000ffff0b7224 */ /* 0x000fe200078e000f */
[C---:B------:R-:W-:Y:S01]  /*18c0*/  LOP3.LUT R72, R5.reuse, 0x86, RZ, 0xfc, !PT ;  /* 0x0000008605487812 */ /* 0x040fe200078efcff */
[----:B------:R-:W-:Y:S01]  /*18d0*/  IMAD.MOV R15, RZ, RZ, -R16 ;  /* 0x000000ffff0f7224 */ /* 0x000fe200078e0a10 */
[----:B------:R-:W-:Y:S01]  /*18e0*/  ISETP.GT.U32.AND P2, PT, R4, R14, PT ;  /* 0x0000000e0400720c */ /* 0x000fe20003f44070 */
[--C-:B------:R-:W-:Y:S01]  /*18f0*/  @!P1 IMAD.IADD R10, R10, 0x1, -R4.reuse ;  /* 0x000000010a0a9824 */ /* 0x100fe200078e0a04 */
[C---:B------:R-:W-:Y:S01]  /*1900*/  LOP3.LUT R73, R5.reuse, 0x88, RZ, 0xfc, !PT ;  /* 0x0000008805497812 */ /* 0x040fe200078efcff */
[----:B------:R-:W-:Y:S01]  /*1910*/  @!P0 IMAD.IADD R12, R12, 0x1, -R4 ;  /* 0x000000010c0c8824 */ /* 0x000fe200078e0a04 */
[----:B------:R-:W-:Y:S01]  /*1920*/  LOP3.LUT R74, R5, 0x8a, RZ, 0xfc, !PT ;  /* 0x0000008a054a7812 */ /* 0x000fe200078efcff */
[C---:B------:R-:W-:Y:S01]  /*1930*/  IMAD R15, R4.reuse, R15, R18 ;  /* 0x0000000f040f7224 */ /* 0x040fe200078e0212 */
[C---:B------:R-:W-:Y:S01]  /*1940*/  ISETP.GT.U32.AND P1, PT, R4.reuse, R10, PT ;  /* 0x0000000a0400720c */ /* 0x040fe20003f24070 */
[--C-:B------:R-:W-:Y:S01]  /*1950*/  @!P3 IMAD.IADD R13, R13, 0x1, -R4.reuse ;  /* 0x000000010d0db824 */ /* 0x100fe200078e0a04 */
[C---:B------:R-:W-:Y:S01]  /*1960*/  ISETP.GT.U32.AND P0, PT, R4.reuse, R12, PT ;  /* 0x0000000c0400720c */ /* 0x040fe20003f04070 */
[----:B------:R-:W-:Y:S01]  /*1970*/  IMAD.HI.U32 R17, R3, R19, RZ ;  /* 0x0000001303117227 */ /* 0x000fe200078e00ff */
[C---:B------:R-:W-:Y:S01]  /*1980*/  LOP3.LUT R18, R5.reuse, 0x28, RZ, 0xfc, !PT ;  /* 0x0000002805127812 */ /* 0x040fe200078efcff */
[----:B------:R-:W-:Y:S01]  /*1990*/  STL [R1+0x1c80], R7 ;  /* 0x001c800701007387 */ /* 0x000fe20000100800 */
[----:B------:R-:W-:Y:S01]  /*19a0*/  ISETP.GT.U32.AND P3, PT, R4, R13, PT ;  /* 0x0000000d0400720c */ /* 0x000fe20003f64070 */
[----:B------:R-:W-:Y:S01]  /*19b0*/  IMAD.MOV R17, RZ, RZ, -R17 ;  /* 0x000000ffff117224 */ /* 0x000fe200078e0a11 */
[C---:B------:R-:W-:Y:S01]  /*19c0*/  LOP3.LUT R76, R5.reuse, 0x8e, RZ, 0xfc, !PT ;  /* 0x0000008e054c7812 */ /* 0x040fe200078efcff */
[--C-:B------:R-:W-:Y:S01]  /*19d0*/  @!P2 IMAD.IADD R14, R14, 0x1, -R4.reuse ;  /* 0x000000010e0ea824 */ /* 0x100fe200078e0a04 */
[C---:B------:R-:W-:Y:S01]  /*19e0*/  LOP3.LUT R75, R5.reuse, 0x8c, RZ, 0xfc, !PT ;  /* 0x0000008c054b7812 */ /* 0x040fe200078efcff */
[----:B------:R-:W-:Y:S01]  /*19f0*/  IMAD R16, R4, R17, R19 ;  /* 0x0000001104107224 */ /* 0x000fe200078e0213 */
[----:B------:R-:W-:Y:S01]  /*1a00*/  LOP3.LUT R17, R5, 0x26, RZ, 0xfc, !PT ;  /* 0x0000002605117812 */ /* 0x000fe200078efcff */
[--C-:B------:R-:W-:Y:S01]  /*1a10*/  @!P1 IMAD.IADD R10, R10, 0x1, -R4.reuse ;  /* 0x000000010a0a9824 */ /* 0x100fe200078e0a04 */
[----:B------:R-:W-:Y:S01]  /*1a20*/  ISETP.GE.AND P1, PT, R23, RZ, PT ;  /* 0x000000ff1700720c */ /* 0x000fe20003f26270 */
[--C-:B------:R-:W-:Y:S01]  /*1a30*/  @!P0 IMAD.IADD R12, R12, 0x1, -R4.reuse ;  /* 0x000000010c0c8824 */ /* 0x100fe200078e0a04 */
[----:B------:R-:W-:Y:S01]  /*1a40*/  IABS R19, R17 ;  /* 0x0000001100137213 */ /* 0x000fe20000000000 */
[----:B------:R-:W-:Y:S01]  /*1a50*/  @!P5 IMAD.MOV R11, RZ, RZ, -R11 ;  /* 0x000000ffff0bd224 */ /* 0x000fe200078e0a0b */
[----:B------:R-:W-:Y:S01]  /*1a60*/  ISETP.GE.AND P5, PT, R20, RZ, PT ;  /* 0x000000ff1400720c */ /* 0x000fe20003fa6270 */
[----:B------:R-:W-:Y:S01]  /*1a70*/  @!P3 IMAD.IADD R13, R13, 0x1, -R4 ;  /* 0x000000010d0db824 */ /* 0x000fe200078e0a04 */
[C---:B------:R-:W-:Y:S01]  /*1a80*/  ISETP.GT.U32.AND P3, PT, R4.reuse, R15, PT ;  /* 0x0000000f0400720c */ /* 0x040fe20003f64070 */
[----:B------:R-:W-:Y:S01]  /*1a90*/  @!P4 IMAD.MOV R12, RZ, RZ, -R12 ;  /* 0x000000ffff0cc224 */ /* 0x000fe200078e0a0c */
[----:B------:R-:W-:Y:S01]  /*1aa0*/  ISETP.GE.AND P4, PT, R17, RZ, PT ;  /* 0x000000ff1100720c */ /* 0x000fe20003f86270 */
[----:B------:R-:W-:Y:S01]  /*1ab0*/  IMAD.HI.U32 R17, R3, R19, RZ ;  /* 0x0000001303117227 */ /* 0x000fe200078e00ff */
[----:B------:R-:W-:-:S02]  /*1ac0*/  ISETP.GT.U32.AND P2, PT, R4, R14, PT ;  /* 0x0000000e0400720c */ /* 0x000fc40003f44070 */
[----:B------:R-:W-:Y:S01]  /*1ad0*/  IABS R20, R18 ;  /* 0x0000001200147213 */ /* 0x000fe20000000000 */
[----:B------:R-:W-:Y:S01]  /*1ae0*/  IMAD.MOV R17, RZ, RZ, -R17 ;  /* 0x000000ffff117224 */ /* 0x000fe200078e0a11 */
[----:B------:R-:W-:Y:S01]  /*1af0*/  ISETP.GE.AND P0, PT, R22, RZ, PT ;  /* 0x000000ff1600720c */ /* 0x000fe20003f06270 */
[----:B------:R-:W-:Y:S01]  /*1b00*/  @!P6 IMAD.MOV R10, RZ, RZ, -R10 ;  /* 0x000000ffff0ae224 */ /* 0x000fe200078e0a0a */
[----:B------:R-:W-:Y:S01]  /*1b10*/  ISETP.GE.AND P6, PT, R21, RZ, PT ;  /* 0x000000ff1500720c */ /* 0x000fe20003fc6270 */
[----:B------:R-:W-:Y:S01]  /*1b20*/  @!P1 IMAD.MOV R13, RZ, RZ, -R13 ;  /* 0x000000ffff0d9224 */ /* 0x000fe200078e0a0d */
[----:B------:R-:W-:Y:S01]  /*1b30*/  ISETP.GE.AND P1, PT, R18, RZ, PT ;  /* 0x000000ff1200720c */ /* 0x000fe20003f26270 */
[----:B------:R-:W-:Y:S01]  /*1b40*/  @!P3 IMAD.IADD R15, R15, 0x1, -R4 ;  /* 0x000000010f0fb824 */ /* 0x000fe200078e0a04 */
[----:B------:R-:W-:Y:S01]  /*1b50*/  IABS R22, R24 ;  /* 0x0000001800167213 */ /* 0x000fe20000000000 */
[C---:B------:R-:W-:Y:S01]  /*1b60*/  IMAD R17, R4.reuse, R17, R19 ;  /* 0x0000001104117224 */ /* 0x040fe200078e0213 */
[----:B------:R-:W-:Y:S01]  /*1b70*/  IABS R23, R25 ;  /* 0x0000001900177213 */ /* 0x000fe20000000000 */
[----:B------:R-:W-:Y:S01]  /*1b80*/  IMAD.HI.U32 R18, R3, R20, RZ ;  /* 0x0000001403127227 */ /* 0x000fe200078e00ff */
[----:B------:R-:W-:Y:S01]  /*1b90*/  ISETP.GT.U32.AND P3, PT, R4, R15, PT ;  /* 0x0000000f0400720c */ /* 0x000fe20003f64070 */
[----:B------:R-:W-:Y:S01]  /*1ba0*/  STL [R1+0x1c84], R10 ;  /* 0x001c840a01007387 */ /* 0x000fe20000100800 */
[C---:B------:R-:W-:Y:S01]  /*1bb0*/  LOP3.LUT R77, R5.reuse, 0x90, RZ, 0xfc, !PT ;  /* 0x00000090054d7812 */ /* 0x040fe200078efcff */
[----:B------:R-:W-:Y:S01]  /*1bc0*/  IMAD.MOV R21, RZ, RZ, -R18 ;  /* 0x000000ffff157224 */ /* 0x000fe200078e0a12 */
[C---:B------:R-:W-:Y:S01]  /*1bd0*/  LOP3.LUT R78, R5.reuse, 0x92, RZ, 0xfc, !PT ;  /* 0x00000092054e7812 */ /* 0x040fe200078efcff */
[----:B------:R-:W-:Y:S01]  /*1be0*/  @!P2 IMAD.IADD R14, R14, 0x1, -R4 ;  /* 0x000000010e0ea824 */ /* 0x000fe200078e0a04 */
[C---:B------:R-:W-:Y:S01]  /*1bf0*/  ISETP.GT.U32.AND P2, PT, R4.reuse, R16, PT ;  /* 0x000000100400720c */ /* 0x040fe20003f44070 */
[C---:B------:R-:W-:Y:S01]  /*1c00*/  IMAD R18, R4.reuse, R21, R20 ;  /* 0x0000001504127224 */ /* 0x040fe200078e0214 */
[C---:B------:R-:W-:Y:S01]  /*1c10*/  LOP3.LUT R79, R5.reuse, 0x96, RZ, 0xfc, !PT ;  /* 0x00000096054f7812 */ /* 0x040fe200078efcff */
[----:B------:R-:W-:Y:S01]  /*1c20*/  @!P6 IMAD.MOV R14, RZ, RZ, -R14 ;  /* 0x000000ffff0ee224 */ /* 0x000fe200078e0a0e */
[----:B------:R-:W-:Y:S01]  /*1c30*/  LOP3.LUT R81, R5, 0x98, RZ, 0xfc, !PT ;  /* 0x0000009805517812 */ /* 0x000fe200078efcff */
[----:B------:R-:W-:Y:S01]  /*1c40*/  IMAD.HI.U32 R19, R3, R22, RZ ;  /* 0x0000001603137227 */ /* 0x000fe200078e00ff */
[C---:B------:R-:W-:Y:S01]  /*1c50*/  ISETP.GT.U32.AND P6, PT, R4.reuse, R18, PT ;  /* 0x000000120400720c */ /* 0x040fe20003fc4070 */
[----:B------:R-:W-:Y:S01]  /*1c60*/  STL [R1+0x1c88], R11 ;  /* 0x001c880b01007387 */ /* 0x000fe20000100800 */
[----:B------:R-:W-:Y:S01]  /*1c70*/  LOP3.LUT R82, R5, 0x9a, RZ, 0xfc, !PT ;  /* 0x0000009a05527812 */ /* 0x000fe200078efcff */
[----:B------:R-:W-:Y:S01]  /*1c80*/  @!P3 IMAD.IADD R15, R15, 0x1, -R4 ;  /* 0x000000010f0fb824 */ /* 0x000fe200078e0a04 */
[----:B------:R-:W-:Y:S01]  /*1c90*/  ISETP.GT.U32.AND P3, PT, R4, R17, PT ;  /* 0x000000110400720c */ /* 0x000fe20003f64070 */
[----:B------:R-:W-:Y:S01]  /*1ca0*/  IMAD.MOV R19, RZ, RZ, -R19 ;  /* 0x000000ffff137224 */ /* 0x000fe200078e0a13 */
[----:B------:R-:W-:Y:S01]  /*1cb0*/  LOP3.LUT R83, R5, 0x9c, RZ, 0xfc, !PT ;  /* 0x0000009c05537812 */ /* 0x000fe200078efcff */
[----:B------:R-:W-:Y:S01]  /*1cc0*/  @!P5 IMAD.MOV R15, RZ, RZ, -R15 ;  /* 0x000000ffff0fd224 */ /* 0x000fe200078e0a0f */
[----:B------:R-:W-:Y:S01]  /*1cd0*/  ISETP.GE.AND P5, PT, R24, RZ, PT ;  /* 0x000000ff1800720c */ /* 0x000fe20003fa6270 */
[----:B------:R-:W-:Y:S01]  /*1ce0*/  IMAD R19, R4, R19, R22 ;  /* 0x0000001304137224 */ /* 0x000fe200078e0216 */
[----:B------:R-:W-:Y:S01]  /*1cf0*/  IABS R24, R31 ;  /* 0x0000001f00187213 */ /* 0x000fe20000000000 */
[----:B------:R-:W-:Y:S01]  /*1d00*/  IMAD.HI.U32 R20, R3, R23, RZ ;  /* 0x0000001703147227 */ /* 0x000fe200078e00ff */
[C---:B------:R-:W-:Y:S01]  /*1d10*/  LOP3.LUT R84, R5.reuse, 0x9e, RZ, 0xfc, !PT ;  /* 0x0000009e05547812 */ /* 0x040fe200078efcff */
[----:B------:R-:W-:Y:S01]  /*1d20*/  STL [R1+0x1c8c], R12 ;  /* 0x001c8c0c01007387 */ /* 0x000fe20000100800 */
[----:B------:R-:W-:Y:S01]  /*1d30*/  LOP3.LUT R86, R5, 0xa0, RZ, 0xfc, !PT ;  /* 0x000000a005567812 */ /* 0x000fe200078efcff */
[--C-:B------:R-:W-:Y:S01]  /*1d40*/  @!P6 IMAD.IADD R18, R18, 0x1, -R4.reuse ;  /* 0x000000011212e824 */ /* 0x100fe200078e0a04 */
[----:B------:R-:W-:Y:S01]  /*1d50*/  IABS R80, R84 ;  /* 0x0000005400507213 */ /* 0x000fe20000000000 */
[----:B------:R-:W-:Y:S01]  /*1d60*/  @!P3 IMAD.IADD R17, R17, 0x1, -R4 ;  /* 0x000000011111b824 */ /* 0x000fe200078e0a04 */
[----:B------:R-:W-:Y:S01]  /*1d70*/  LOP3.LUT R87, R5, 0xa2, RZ, 0xfc, !PT ;  /* 0x000000a205577812 */ /* 0x000fe200078efcff */
[----:B------:R-:W-:Y:S01]  /*1d80*/  IMAD.MOV R20, RZ, RZ, -R20 ;  /* 0x000000ffff147224 */ /* 0x000fe200078e0a14 */
[C---:B------:R-:W-:Y:S01]  /*1d90*/  ISETP.GT.U32.AND P6, PT, R4.reuse, R18, PT ;  /* 0x000000120400720c */ /* 0x040fe20003fc4070 */
[----:B------:R-:W-:Y:S01]  /*1da0*/  IMAD.HI.U32 R21, R3, R24, RZ ;  /* 0x0000001803157227 */ /* 0x000fe200078e00ff */
[C---:B------:R-:W-:Y:S01]  /*1db0*/  ISETP.GT.U32.AND P3, PT, R4.reuse, R17, PT ;  /* 0x000000110400720c */ /* 0x040fe20003f64070 */
[----:B------:R-:W-:Y:S01]  /*1dc0*/  STL [R1+0x1c90], R13 ;  /* 0x001c900d01007387 */ /* 0x000fe20000100800 */
[C---:B------:R-:W-:Y:S01]  /*1dd0*/  LOP3.LUT R88, R5.reuse, 0xa4, RZ, 0xfc, !PT ;  /* 0x000000a405587812 */ /* 0x040fe200078efcff */
[----:B------:R-:W-:Y:S01]  /*1de0*/  IMAD R20, R4, R20, R23 ;  /* 0x0000001404147224 */ /* 0x000fe200078e0217 */
[C---:B------:R-:W-:Y:S01]  /*1df0*/  LOP3.LUT R89, R5.reuse, 0xa6, RZ, 0xfc, !PT ;  /* 0x000000a605597812 */ /* 0x040fe200078efcff */
[----:B------:R-:W-:Y:S01]  /*1e00*/  IMAD.MOV R21, RZ, RZ, -R21 ;  /* 0x000000ffff157224 */ /* 0x000fe200078e0a15 */
[----:B------:R-:W-:Y:S01]  /*1e10*/  LOP3.LUT R90, R5, 0xa8, RZ, 0xfc, !PT ;  /* 0x000000a8055a7812 */ /* 0x000fe200078efcff */
[----:B------:R-:W-:Y:S01]  /*1e20*/  IMAD.HI.U32 R22, R3, R26, RZ ;  /* 0x0000001a03167227 */ /* 0x000fe200078e00ff */
[----:B------:R-:W-:Y:S01]  /*1e30*/  LOP3.LUT R91, R5, 0xaa, RZ, 0xfc, !PT ;  /* 0x000000aa055b7812 */ /* 0x000fe200078efcff */
[----:B------:R-:W-:Y:S01]  /*1e40*/  STL [R1+0x1c94], R14 ;  /* 0x001c940e01007387 */ /* 0x000fe20000100800 */
[----:B------:R-:W-:Y:S01]  /*1e50*/  IABS R85, R90 ;  /* 0x0000005a00557213 */ /* 0x000fe20000000000 */
[--C-:B------:R-:W-:Y:S01]  /*1e60*/  @!P6 IMAD.IADD R18, R18, 0x1, -R4.reuse ;  /* 0x000000011212e824 */ /* 0x100fe200078e0a04 */
[C---:B------:R-:W-:Y:S01]  /*1e70*/  ISETP.GT.U32.AND P6, PT, R4.reuse, R20, PT ;  /* 0x000000140400720c */ /* 0x040fe20003fc4070 */
[----:B------:R-:W-:Y:S01]  /*1e80*/  @!P3 IMAD.IADD R17, R17, 0x1, -R4 ;  /* 0x000000011111b824 */ /* 0x000fe200078e0a04 */
[C---:B------:R-:W-:Y:S01]  /*1e90*/  ISETP.GT.U32.AND P3, PT, R4.reuse, R19, PT ;  /* 0x000000130400720c */ /* 0x040fe20003f64070 */
[----:B------:R-:W-:Y:S01]  /*1ea0*/  IMAD R21, R4, R21, R24 ;  /* 0x0000001504157224 */ /* 0x000fe200078e0218 */
[C---:B------:R-:W-:Y:S01]  /*1eb0*/  LOP3.LUT R92, R5.reuse, 0xac, RZ, 0xfc, !PT ;  /* 0x000000ac055c7812 */ /* 0x040fe200078efcff */
[----:B------:R-:W-:Y:S01]  /*1ec0*/  @!P2 IMAD.IADD R16, R16, 0x1, -R4 ;  /* 0x000000011010a824 */ /* 0x000fe200078e0a04 */
[C---:B------:R-:W-:Y:S01]  /*1ed0*/  LOP3.LUT R93, R5.reuse, 0xb0, RZ, 0xfc, !PT ;  /* 0x000000b0055d7812 */ /* 0x040fe200078efcff */
[----:B------:R-:W-:Y:S01]  /*1ee0*/  IMAD.MOV R27, RZ, RZ, -R22 ;  /* 0x000000ffff1b7224 */ /* 0x000fe200078e0a16 */
[----:B------:R-:W-:Y:S01]  /*1ef0*/  LOP3.LUT R94, R5, 0xb6, RZ, 0xfc, !PT ;  /* 0x000000b6055e7812 */ /* 0x000fe200078efcff */
[----:B------:R-:W-:Y:S01]  /*1f00*/  IMAD.HI.U32 R23, R3, R28, RZ ;  /* 0x0000001c03177227 */ /* 0x000fe200078e00ff */
[C---:B------:R-:W-:Y:S01]  /*1f10*/  ISETP.GT.U32.AND P2, PT, R4.reuse, R16, PT ;  /* 0x000000100400720c */ /* 0x040fe20003f44070 */
[----:B------:R2:W-:Y:S01]  /*1f20*/  STL [R1+0x1cb0], R15 ;  /* 0x001cb00f01007387 */ /* 0x0005e20000100800 */
[C---:B------:R-:W-:Y:S01]  /*1f30*/  LOP3.LUT R95, R5.reuse, 0xb8, RZ, 0xfc, !PT ;  /* 0x000000b8055f7812 */ /* 0x040fe200078efcff */
[C---:B------:R-:W-:Y:S01]  /*1f40*/  IMAD R22, R4.reuse, R27, R26 ;  /* 0x0000001b04167224 */ /* 0x040fe200078e021a */
[----:B------:R-:W-:Y:S01]  /*1f50*/  LOP3.LUT R100, R5, 0xbc, RZ, 0xfc, !PT ;  /* 0x000000bc05647812 */ /* 0x000fe200078efcff */
[--C-:B------:R-:W-:Y:S01]  /*1f60*/  @!P3 IMAD.IADD R19, R19, 0x1, -R4.reuse ;  /* 0x000000011313b824 */ /* 0x100fe200078e0a04 */
[----:B------:R-:W-:Y:S01]  /*1f70*/  ISETP.GT.U32.AND P3, PT, R4, R21, PT ;  /* 0x000000150400720c */ /* 0x000fe20003f64070 */
[----:B------:R-:W-:Y:S01]  /*1f80*/  IMAD.MOV R23, RZ, RZ, -R23 ;  /* 0x000000ffff177224 */ /* 0x000fe200078e0a17 */
[----:B------:R-:W-:Y:S01]  /*1f90*/  IABS R96, R100 ;  /* 0x0000006400607213 */ /* 0x000fe20000000000 */
[----:B------:R-:W-:Y:S01]  /*1fa0*/  @!P6 IMAD.IADD R20, R20, 0x1, -R4 ;  /* 0x000000011414e824 */ /* 0x000fe200078e0a04 */
[C---:B------:R-:W-:Y:S01]  /*1fb0*/  ISETP.GT.U32.AND P6, PT, R4.reuse, R22, PT ;  /* 0x000000160400720c */ /* 0x040fe20003fc4070 */
[----:B------:R-:W-:Y:S01]  /*1fc0*/  IMAD R23, R4, R23, R28 ;  /* 0x0000001704177224 */ /* 0x000fe200078e021c */
[----:B------:R-:W-:Y:S01]  /*1fd0*/  IABS R28, R36 ;  /* 0x00000024001c7213 */ /* 0x000fe20000000000 */
[----:B------:R-:W-:Y:S01]  /*1fe0*/  @!P1 IMAD.MOV R18, RZ, RZ, -R18 ;  /* 0x000000ffff129224 */ /* 0x000fe200078e0a12 */
[----:B------:R-:W-:Y:S01]  /*1ff0*/  LOP3.LUT R103, R5, 0xc0, RZ, 0xfc, !PT ;  /* 0x000000c005677812 */ /* 0x000fe200078efcff */
[--C-:B------:R-:W-:Y:S01]  /*2000*/  @!P2 IMAD.IADD R16, R16, 0x1, -R4.reuse ;  /* 0x000000011010a824 */ /* 0x100fe200078e0a04 */
[C---:B------:R-:W-:Y:S01]  /*2010*/  ISETP.GT.U32.AND P1, PT, R4.reuse, R23, PT ;  /* 0x000000170400720c */ /* 0x040fe20003f24070 */
[----:B------:R-:W-:Y:S01]  /*2020*/  @!P4 IMAD.MOV R17, RZ, RZ, -R17 ;  /* 0x000000ffff11c224 */ /* 0x000fe200078e0a11 */
[----:B------:R-:W-:Y:S01]  /*2030*/  ISETP.GE.AND P2, PT, R25, RZ, PT ;  /* 0x000000ff1900720c */ /* 0x000fe20003f46270 */
[----:B------:R-:W-:Y:S01]  /*2040*/  @!P3 IMAD.IADD R21, R21, 0x1, -R4 ;  /* 0x000000011515b824 */ /* 0x000fe200078e0a04 */
[----:B------:R-:W-:Y:S01]  /*2050*/  ISETP.GT.U32.AND P3, PT, R4, R19, PT ;  /* 0x000000130400720c */ /* 0x000fe20003f64070 */
[----:B------:R-:W-:Y:S01]  /*2060*/  IMAD.HI.U32 R25, R3, R30, RZ ;  /* 0x0000001e03197227 */ /* 0x000fe200078e00ff */
[----:B------:R-:W-:-:S02]  /*2070*/  IABS R99, R103 ;  /* 0x0000006700637213 */ /* 0x000fc40000000000 */
[----:B------:R-:W-:Y:S01]  /*2080*/  LOP3.LUT R102, R5, 0xbe, RZ, 0xfc, !PT ;  /* 0x000000be05667812 */ /* 0x000fe200078efcff */
[----:B------:R-:W-:Y:S01]  /*2090*/  @!P0 IMAD.MOV R16, RZ, RZ, -R16 ;  /* 0x000000ffff108224 */ /* 0x000fe200078e0a10 */
[----:B------:R-:W-:Y:S01]  /*20a0*/  ISETP.GT.U32.AND P0, PT, R4, R20, PT ;  /* 0x000000140400720c */ /* 0x000fe20003f04070 */
[--C-:B------:R-:W-:Y:S01]  /*20b0*/  @!P6 IMAD.IADD R22, R22, 0x1, -R4.reuse ;  /* 0x000000011616e824 */ /* 0x100fe200078e0a04 */
[C---:B------:R-:W-:Y:S01]  /*20c0*/  ISETP.GT.U32.AND P6, PT, R4.reuse, R21, PT ;  /* 0x000000150400720c */ /* 0x040fe20003fc4070 */
[----:B------:R-:W-:Y:S01]  /*20d0*/  IMAD.MOV R25, RZ, RZ, -R25 ;  /* 0x000000ffff197224 */ /* 0x000fe200078e0a19 */
[----:B------:R-:W-:Y:S01]  /*20e0*/  IABS R98, R102 ;  /* 0x0000006600627213 */ /* 0x000fe20000000000 */
[----:B------:R-:W-:Y:S01]  /*20f0*/  @!P1 IMAD.IADD R23, R23, 0x1, -R4 ;  /* 0x0000000117179824 */ /* 0x000fe200078e0a04 */
[C---:B------:R-:W-:Y:S01]  /*2100*/  ISETP.GT.U32.AND P4, PT, R4.reuse, R22, PT ;  /* 0x000000160400720c */ /* 0x040fe20003f84070 */
[C---:B------:R-:W-:Y:S01]  /*2110*/  IMAD R25, R4.reuse, R25, R30 ;  /* 0x0000001904197224 */ /* 0x040fe200078e021e */
[----:B------:R-:W-:Y:S01]  /*2120*/  IABS R30, R37 ;  /* 0x00000025001e7213 */ /* 0x000fe20000000000 */
[--C-:B------:R-:W-:Y:S01]  /*2130*/  @!P3 IMAD.IADD R19, R19, 0x1, -R4.reuse ;  /* 0x000000011313b824 */ /* 0x100fe200078e0a04 */
[----:B------:R-:W-:Y:S01]  /*2140*/  ISETP.GE.AND P1, PT, R33, RZ, PT ;  /* 0x000000ff2100720c */ /* 0x000fe20003f26270 */
[----:B------:R-:W-:Y:S01]  /*2150*/  IMAD.HI.U32 R24, R3, R29, RZ ;  /* 0x0000001d03187227 */ /* 0x000fe200078e00ff */
[C---:B------:R-:W-:Y:S01]  /*2160*/  LOP3.LUT R33, R5.reuse, 0x3e, RZ, 0xfc, !PT ;  /* 0x0000003e05217812 */ /* 0x040fe200078efcff */
[----:B------:R3:W-:Y:S01]  /*2170*/  STL [R1+0x1cb4], R16 ;  /* 0x001cb41001007387 */ /* 0x0007e20000100800 */
[----:B------:R-:W-:Y:S01]  /*2180*/  LOP3.LUT R104, R5, 0xc2, RZ, 0xfc, !PT ;  /* 0x000000c205687812 */ /* 0x000fe200078efcff */
[----:B------:R-:W-:Y:S01]  /*2190*/  @!P5 IMAD.MOV R19, RZ, RZ, -R19 ;  /* 0x000000ffff13d224 */ /* 0x000fe200078e0a13 */
[----:B------:R-:W-:Y:S01]  /*21a0*/  ISETP.GT.U32.AND P5, PT, R4, R23, PT ;  /* 0x000000170400720c */ /* 0x000fe20003fa4070 */
[----:B------:R-:W-:Y:S01]  /*21b0*/  IMAD.HI.U32 R27, R3, R30, RZ ;  /* 0x0000001e031b7227 */ /* 0x000fe200078e00ff */
[C---:B------:R-:W-:Y:S01]  /*21c0*/  LOP3.LUT R105, R5.reuse, 0xc4, RZ, 0xfc, !PT ;  /* 0x000000c405697812 */ /* 0x040fe200078efcff */
[----:B------:R4:W-:Y:S01]  /*21d0*/  STL [R1+0x1cb8], R17 ;  /* 0x001cb81101007387 */ /* 0x0009e20000100800 */
[----:B------:R-:W-:Y:S01]  /*21e0*/  LOP3.LUT R107, R5, 0xc8, RZ, 0xfc, !PT ;  /* 0x000000c8056b7812 */ /* 0x000fe200078efcff */
[----:B------:R-:W-:Y:S01]  /*21f0*/  @!P0 IMAD.IADD R20, R20, 0x1, -R4 ;  /* 0x0000000114148824 */ /* 0x000fe200078e0a04 */
[----:B------:R-:W-:Y:S01]  /*2200*/  ISETP.GE.AND P0, PT, R31, RZ, PT ;  /* 0x000000ff1f00720c */ /* 0x000fe20003f06270 */
[----:B------:R-:W-:Y:S01]  /*2210*/  IMAD.MOV R24, RZ, RZ, -R24 ;  /* 0x000000ffff187224 */ /* 0x000fe200078e0a18 */
[----:B------:R-:W-:Y:S01]  /*2220*/  IABS R101, R107 ;  /* 0x0000006b00657213 */ /* 0x000fe20000000000 */
[----:B------:R-:W-:Y:S01]  /*2230*/  @!P6 IMAD.IADD R21, R21, 0x1, -R4 ;  /* 0x000000011515e824 */ /* 0x000fe200078e0a04 */
[----:B------:R-:W-:Y:S01]  /*2240*/  ISETP.GT.U32.AND P6, PT, R4, R25, PT ;  /* 0x000000190400720c */ /* 0x000fe20003fc4070 */
[----:B------:R-:W-:Y:S01]  /*2250*/  IMAD.HI.U32 R26, R3, R28, RZ ;  /* 0x0000001c031a7227 */ /* 0x000fe200078e00ff */
[----:B------:R-:W-:-:S02]  /*2260*/  LOP3.LUT R106, R5, 0xc6, RZ, 0xfc, !PT ;  /* 0x000000c6056a7812 */ /* 0x000fc400078efcff */
[C---:B------:R-:W-:Y:S01]  /*2270*/  LOP3.LUT R108, R5.reuse, 0xca, RZ, 0xfc, !PT ;  /* 0x000000ca056c7812 */ /* 0x040fe200078efcff */
[----:B------:R-:W-:Y:S01]  /*2280*/  IMAD.MOV R27, RZ, RZ, -R27 ;  /* 0x000000ffff1b7224 */ /* 0x000fe200078e0a1b */
[C---:B------:R-:W-:Y:S01]  /*2290*/  LOP3.LUT R109, R5.reuse, 0xcc, RZ, 0xfc, !PT ;  /* 0x000000cc056d7812 */ /* 0x040fe200078efcff */
[C---:B------:R-:W-:Y:S01]  /*22a0*/  IMAD R24, R4.reuse, R24, R29 ;  /* 0x0000001804187224 */ /* 0x040fe200078e021d */
[C---:B------:R-:W-:Y:S01]  /*22b0*/  LOP3.LUT R113, R5.reuse, 0xd8, RZ, 0xfc, !PT ;  /* 0x000000d805717812 */ /* 0x040fe200078efcff */
[----:B------:R-:W-:Y:S01]  /*22c0*/  IMAD.MOV R29, RZ, RZ, -R26 ;  /* 0x000000ffff1d7224 */ /* 0x000fe200078e0a1a */
[C---:B------:R-:W-:Y:S01]  /*22d0*/  LOP3.LUT R115, R5.reuse, 0xdc, RZ, 0xfc, !PT ;  /* 0x000000dc05737812 */ /* 0x040fe200078efcff */
[C---:B------:R-:W-:Y:S01]  /*22e0*/  IMAD R27, R4.reuse, R27, R30 ;  /* 0x0000001b041b7224 */ /* 0x040fe200078e021e */
[----:B------:R-:W-:Y:S01]  /*22f0*/  ISETP.GT.U32.AND P3, PT, R4, R24, PT ;  /* 0x000000180400720c */ /* 0x000fe20003f64070 */
[----:B------:R-:W-:Y:S01]  /*2300*/  @!P4 IMAD.IADD R22, R22, 0x1, -R4 ;  /* 0x000000011616c824 */ /* 0x000fe200078e0a04 */
[----:B------:R-:W-:Y:S01]  /*2310*/  ISETP.GE.AND P4, PT, R32, RZ, PT ;  /* 0x000000ff2000720c */ /* 0x000fe20003f86270 */
[C---:B------:R-:W-:Y:S01]  /*2320*/  IMAD R26, R4.reuse, R29, R28 ;  /* 0x0000001d041a7224 */ /* 0x040fe200078e021c */
[----:B------:R-:W-:Y:S01]  /*2330*/  LOP3.LUT R29, R5, 0x3c, RZ, 0xfc, !PT ;  /* 0x0000003c051d7812 */ /* 0x000fe200078efcff */
[--C-:B------:R-:W-:Y:S01]  /*2340*/  @!P5 IMAD.IADD R23, R23, 0x1, -R4.reuse ;  /* 0x000000011717d824 */ /* 0x100fe200078e0a04 */
[C---:B------:R-:W-:Y:S01]  /*2350*/  ISETP.GT.U32.AND P5, PT, R4.reuse, R27, PT ;  /* 0x0000001b0400720c */ /* 0x040fe20003fa4070 */
[----:B------:R-:W-:Y:S01]  /*2360*/  @!P0 IMAD.MOV R21, RZ, RZ, -R21 ;  /* 0x000000ffff158224 */ /* 0x000fe200078e0a15 */
[----:B------:R-:W-:Y:S01]  /*2370*/  ISETP.GT.U32.AND P0, PT, R4, R26, PT ;  /* 0x0000001a0400720c */ /* 0x000fe20003f04070 */
[----:B------:R-:W-:Y:S01]  /*2380*/  @!P6 IMAD.IADD R25, R25, 0x1, -R4 ;  /* 0x000000011919e824 */ /* 0x000fe200078e0a04 */
[----:B------:R-:W-:Y:S01]  /*2390*/  IABS R30, R29 ;  /* 0x0000001d001e7213 */ /* 0x000fe20000000000 */
[----:B------:R-:W-:Y:S01]  /*23a0*/  @!P2 IMAD.MOV R20, RZ, RZ, -R20 ;  /* 0x000000ffff14a224 */ /* 0x000fe200078e0a14 */
[----:B------:R-:W-:Y:S01]  /*23b0*/  IABS R32, R33 ;  /* 0x0000002100207213 */ /* 0x000fe20000000000 */
[----:B------:R-:W-:Y:S01]  /*23c0*/  @!P3 IMAD.IADD R24, R24, 0x1, -R4 ;  /* 0x000000011818b824 */ /* 0x000fe200078e0a04 */
[C---:B------:R-:W-:Y:S01]  /*23d0*/  ISETP.GT.U32.AND P6, PT, R4.reuse, R25, PT ;  /* 0x000000190400720c */ /* 0x040fe20003fc4070 */
[----:B------:R-:W-:Y:S01]  /*23e0*/  @!P4 IMAD.MOV R22, RZ, RZ, -R22 ;  /* 0x000000ffff16c224 */ /* 0x000fe200078e0a16 */
[----:B------:R-:W-:Y:S01]  /*23f0*/  ISETP.GE.AND P4, PT, R35, RZ, PT ;  /* 0x000000ff2300720c */ /* 0x000fe20003f86270 */
[----:B------:R-:W-:Y:S01]  /*2400*/  IMAD.HI.U32 R28, R3, R30, RZ ;  /* 0x0000001e031c7227 */ /* 0x000fe200078e00ff */
[----:B------:R-:W-:-:S02]  /*2410*/  ISETP.GT.U32.AND P2, PT, R4, R24, PT ;  /* 0x000000180400720c */ /* 0x000fc40003f44070 */
[----:B------:R-:W-:Y:S01]  /*2420*/  ISETP.GE.AND P3, PT, R34, RZ, PT ;  /* 0x000000ff2200720c */ /* 0x000fe20003f66270 */
[--C-:B------:R-:W-:Y:S01]  /*2430*/  @!P5 IMAD.IADD R27, R27, 0x1, -R4.reuse ;  /* 0x000000011b1bd824 */ /* 0x100fe200078e0a04 */
[----:B------:R-:W-:Y:S01]  /*2440*/  LOP3.LUT R116, R5, 0xde, RZ, 0xfc, !PT ;  /* 0x000000de05747812 */ /* 0x000fe200078efcff */
[----:B------:R-:W-:Y:S01]  /*2450*/  @!P0 IMAD.IADD R26, R26, 0x1, -R4 ;  /* 0x000000011a1a8824 */ /* 0x000fe200078e0a04 */
[----:B------:R-:W-:Y:S01]  /*2460*/  ISETP.GE.AND P0, PT, R29, RZ, PT ;  /* 0x000000ff1d00720c */ /* 0x000fe20003f06270 */
[----:B------:R-:W-:Y:S01]  /*2470*/  IMAD.MOV R31, RZ, RZ, -R28 ;  /* 0x000000ffff1f7224 */ /* 0x000fe200078e0a1c */
[C---:B------:R-:W-:Y:S01]  /*2480*/  ISETP.GT.U32.AND P5, PT, R4.reuse, R27, PT ;  /* 0x0000001b0400720c */ /* 0x040fe20003fa4070 */
[----:B------:R-:W-:Y:S01]  /*2490*/  IMAD.HI.U32 R29, R3, R32, RZ ;  /* 0x00000020031d7227 */ /* 0x000fe200078e00ff */
[----:B------:R-:W-:Y:S02]  /*24a0*/  IABS R111, R116 ;  /* 0x00000074006f7213 */ /* 0x000fe40000000000 */
[----:B------:R-:W-:Y:S01]  /*24b0*/  LOP3.LUT R114, R5, 0xda, RZ, 0xfc, !PT ;  /* 0x000000da05727812 */ /* 0x000fe200078efcff */
[----:B------:R-:W-:Y:S01]  /*24c0*/  @!P6 IMAD.IADD R25, R25, 0x1, -R4 ;  /* 0x000000011919e824 */ /* 0x000fe200078e0a04 */
[----:B------:R-:W-:Y:S01]  /*24d0*/  ISETP.GE.AND P6, PT, R37, RZ, PT ;  /* 0x000000ff2500720c */ /* 0x000fe20003fc6270 */
[C---:B------:R-:W-:Y:S01]  /*24e0*/  IMAD R28, R4.reuse, R31, R30 ;  /* 0x0000001f041c7224 */ /* 0x040fe200078e021e */
[C---:B------:R-:W-:Y:S01]  /*24f0*/  LOP3.LUT R30, R5.reuse, 0x40, RZ, 0xfc, !PT ;  /* 0x00000040051e7812 */ /* 0x040fe200078efcff */
[----:B------:R-:W-:Y:S01]  /*2500*/  IMAD.MOV R29, RZ, RZ, -R29 ;  /* 0x000000ffff1d7224 */ /* 0x000fe200078e0a1d */
[----:B------:R-:W-:Y:S01]  /*2510*/  LOP3.LUT R31, R5, 0x42, RZ, 0xfc, !PT ;  /* 0x00000042051f7812 */ /* 0x000fe200078efcff */
[----:B------:R-:W-:Y:S01]  /*2520*/  @!P4 IMAD.MOV R25, RZ, RZ, -R25 ;  /* 0x000000ffff19c224 */ /* 0x000fe200078e0a19 */
[C---:B------:R-:W-:Y:S01]  /*2530*/  ISETP.GT.U32.AND P4, PT, R4.reuse, R28, PT ;  /* 0x0000001c0400720c */ /* 0x040fe20003f84070 */
[C---:B------:R-:W-:Y:S01]  /*2540*/  IMAD R29, R4.reuse, R29, R32 ;  /* 0x0000001d041d7224 */ /* 0x040fe200078e0220 */
[----:B------:R-:W-:Y:S01]  /*2550*/  IABS R34, R31 ;  /* 0x0000001f00227213 */ /* 0x000fe20000000000 */
[----:B------:R-:W-:Y:S01]  /*2560*/  @!P1 IMAD.MOV R23, RZ, RZ, -R23 ;  /* 0x000000ffff179224 */ /* 0x000fe200078e0a17 */
[C---:B------:R-:W-:Y:S01]  /*2570*/  ISETP.GT.U32.AND P1, PT, R4.reuse, R26, PT ;  /* 0x0000001a0400720c */ /* 0x040fe20003f24070 */
[--C-:B------:R-:W-:Y:S01]  /*2580*/  @!P5 IMAD.IADD R27, R27, 0x1, -R4.reuse ;  /* 0x000000011b1bd824 */ /* 0x100fe200078e0a04 */
[----:B------:R-:W-:Y:S01]  /*2590*/  ISETP.GT.U32.AND P5, PT, R4, R29, PT ;  /* 0x0000001d0400720c */ /* 0x000fe20003fa4070 */
[----:B------:R-:W-:Y:S01]  /*25a0*/  @!P2 IMAD.IADD R24, R24, 0x1, -R4 ;  /* 0x000000011818a824 */ /* 0x000fe200078e0a04 */
[----:B------:R-:W-:Y:S01]  /*25b0*/  ISETP.GE.AND P2, PT, R36, RZ, PT ;  /* 0x000000ff2400720c */ /* 0x000fe20003f46270 */
[----:B------:R-:W-:Y:S01]  /*25c0*/  @!P6 IMAD.MOV R27, RZ, RZ, -R27 ;  /* 0x000000ffff1be224 */ /* 0x000fe200078e0a1b */
[----:B------:R-:W-:Y:S01]  /*25d0*/  LOP3.LUT R36, R5, 0x44, RZ, 0xfc, !PT ;  /* 0x0000004405247812 */ /* 0x000fe200078efcff */
[----:B------:R-:W-:Y:S01]  /*25e0*/  @!P3 IMAD.MOV R24, RZ, RZ, -R24 ;  /* 0x000000ffff18b224 */ /* 0x000fe200078e0a18 */
[----:B------:R-:W-:Y:S01]  /*25f0*/  ISETP.GE.AND P3, PT, R33, RZ, PT ;  /* 0x000000ff2100720c */ /* 0x000fe20003f66270 */
[----:B------:R-:W-:Y:S01]  /*2600*/  @!P4 IMAD.IADD R28, R28, 0x1, -R4 ;  /* 0x000000011c1cc824 */ /* 0x000fe200078e0a04 */
[----:B------:R-:W-:-:S02]  /*2610*/  IABS R33, R30 ;  /* 0x0000001e00217213 */ /* 0x000fc40000000000 */
[----:B------:R-:W-:Y:S01]  /*2620*/  IABS R35, R36 ;  /* 0x0000002400237213 */ /* 0x000fe20000000000 */
[----:B------:R-:W-:Y:S01]  /*2630*/  @!P1 IMAD.IADD R26, R26, 0x1, -R4 ;  /* 0x000000011a1a9824 */ /* 0x000fe200078e0a04 */
[----:B------:R-:W-:Y:S02]  /*2640*/  ISETP.GT.U32.AND P4, PT, R4, R28, PT ;  /* 0x0000001c0400720c */ /* 0x000fe40003f84070 */
[----:B------:R-:W-:Y:S01]  /*2650*/  @!P5 IADD3 R29, R29, -R4, RZ ;  /* 0x800000041d1dd210 */ /* 0x000fe20007ffe0ff */
[----:B------:R-:W-:Y:S01]  /*2660*/  @!P2 IMAD.MOV R26, RZ, RZ, -R26 ;  /* 0x000000ffff1aa224 */ /* 0x000fe200078e0a1a */
[----:B------:R-:W-:Y:S01]  /*2670*/  ISETP.GE.AND P1, PT, R30, RZ, PT ;  /* 0x000000ff1e00720c */ /* 0x000fe20003f26270 */
[----:B------:R-:W-:Y:S01]  /*2680*/  IMAD.HI.U32 R30, R3, R33, RZ ;  /* 0x00000021031e7227 */ /* 0x000fe200078e00ff */
[----:B------:R-:W-:Y:S02]  /*2690*/  ISETP.GE.AND P2, PT, R31, RZ, PT ;  /* 0x000000ff1f00720c */ /* 0x000fe40003f46270 */
[----:B------:R-:W-:Y:S01]  /*26a0*/  ISETP.GT.U32.AND P5, PT, R4, R29, PT ;  /* 0x0000001d0400720c */ /* 0x000fe20003fa4070 */
[----:B------:R-:W-:Y:S01]  /*26b0*/  IMAD.HI.U32 R31, R3, R34, RZ ;  /* 0x00000022031f7227 */ /* 0x000fe200078e00ff */
[----:B------:R-:W-:-:S02]  /*26c0*/  ISETP.GE.AND P6, PT, R36, RZ, PT ;  /* 0x000000ff2400720c */ /* 0x000fc40003fc6270 */
[----:B------:R-:W-:Y:S01]  /*26d0*/  LOP3.LUT R36, R5, 0x46, RZ, 0xfc, !PT ;  /* 0x0000004605247812 */ /* 0x000fe200078efcff */
[----:B------:R-:W-:Y:S01]  /*26e0*/  IMAD.HI.U32 R32, R3, R35, RZ ;  /* 0x0000002303207227 */ /* 0x000fe200078e00ff */
[----:B------:R-:W-:Y:S02]  /*26f0*/  IABS R37, R40 ;  /* 0x0000002800257213 */ /* 0x000fe40000000000 */
[----:B------:R-:W-:Y:S01]  /*2700*/  IABS R110, R114 ;  /* 0x00000072006e7213 */ /* 0x000fe20000000000 */
[----:B------:R-:W-:Y:S01]  /*2710*/  IMAD.MOV R30, RZ, RZ, -R30 ;  /* 0x000000ffff1e7224 */ /* 0x000fe200078e0a1e */
[C---:B------:R-:W-:Y:S01]  /*2720*/  LOP3.LUT R118, R5.reuse, 0xe2, RZ, 0xfc, !PT ;  /* 0x000000e205767812 */ /* 0x040fe200078efcff */
[----:B------:R-:W-:Y:S01]  /*2730*/  IMAD.MOV R31, RZ, RZ, -R31 ;  /* 0x000000ffff1f7224 */ /* 0x000fe200078e0a1f */
[C---:B------:R-:W-:Y:S01]  /*2740*/  LOP3.LUT R117, R5.reuse, 0xe0, RZ, 0xfc, !PT ;  /* 0x000000e005757812 */ /* 0x040fe200078efcff */
[----:B------:R-:W-:Y:S01]  /*2750*/  IMAD.MOV R32, RZ, RZ, -R32 ;  /* 0x000000ffff207224 */ /* 0x000fe200078e0a20 */
[C---:B------:R-:W-:Y:S01]  /*2760*/  LOP3.LUT R120, R5.reuse, 0xe6, RZ, 0xfc, !PT ;  /* 0x000000e605787812 */ /* 0x040fe200078efcff */
[C---:B------:R-:W-:Y:S01]  /*2770*/  IMAD R30, R4.reuse, R30, R33 ;  /* 0x0000001e041e7224 */ /* 0x040fe200078e0221 */
[----:B------:R-:W-:Y:S01]  /*2780*/  IABS R112, R117 ;  /* 0x0000007500707213 */ /* 0x000fe20000000000 */
[----:B------:R-:W-:Y:S01]  /*2790*/  IMAD R31, R4, R31, R34 ;  /* 0x0000001f041f7224 */ /* 0x000fe200078e0222 */
[----:B------:R-:W-:Y:S01]  /*27a0*/  IABS R34, R36 ;  /* 0x0000002400227213 */ /* 0x000fe20000000000 */
[--C-:B------:R-:W-:Y:S01]  /*27b0*/  @!P4 IMAD.IADD R28, R28, 0x1, -R4.reuse ;  /* 0x000000011c1cc824 */ /* 0x100fe200078e0a04 */
[C---:B------:R-:W-:Y:S01]  /*27c0*/  ISETP.GT.U32.AND P4, PT, R4.reuse, R30, PT ;  /* 0x0000001e0400720c */ /* 0x040fe20003f84070 */
[C---:B------:R-:W-:Y:S01]  /*27d0*/  IMAD R32, R4.reuse, R32, R35 ;  /* 0x0000002004207224 */ /* 0x040fe200078e0223 */
[----:B------:R-:W-:Y:S01]  /*27e0*/  LOP3.LUT R119, R5, 0xe4, RZ, 0xfc, !PT ;  /* 0x000000e405777812 */ /* 0x000fe200078efcff */
[----:B------:R-:W-:Y:S01]  /*27f0*/  @!P5 IMAD.IADD R29, R29, 0x1, -R4 ;  /* 0x000000011d1dd824 */ /* 0x000fe200078e0a04 */
[C---:B------:R-:W-:Y:S01]  /*2800*/  ISETP.GT.U32.AND P5, PT, R4.reuse, R31, PT ;  /* 0x0000001f0400720c */ /* 0x040fe20003fa4070 */
[----:B------:R-:W-:Y:S01]  /*2810*/  @!P0 IMAD.MOV R28, RZ, RZ, -R28 ;  /* 0x000000ffff1c8224 */ /* 0x000fe200078e0a1c */
[----:B------:R-:W-:Y:S01]  /*2820*/  ISETP.GT.U32.AND P0, PT, R4, R32, PT ;  /* 0x000000200400720c */ /* 0x000fe20003f04070 */
[----:B------:R-:W-:Y:S01]  /*2830*/  IMAD.HI.U32 R33, R3, R34, RZ ;  /* 0x0000002203217227 */ /* 0x000fe200078e00ff */
[----:B------:R-:W-:-:S02]  /*2840*/  LOP3.LUT R123, R5, 0xec, RZ, 0xfc, !PT ;  /* 0x000000ec057b7812 */ /* 0x000fc400078efcff */
[----:B------:R-:W-:Y:S01]  /*2850*/  LOP3.LUT R121, R5, 0xe8, RZ, 0xfc, !PT ;  /* 0x000000e805797812 */ /* 0x000fe200078efcff */
[----:B------:R-:W-:Y:S01]  /*2860*/  IMAD.HI.U32 R35, R3, R38, RZ ;  /* 0x0000002603237227 */ /* 0x000fe200078e00ff */
[C---:B------:R-:W-:Y:S02]  /*2870*/  LOP3.LUT R122, R5.reuse, 0xea, RZ, 0xfc, !PT ;  /* 0x000000ea057a7812 */ /* 0x040fe400078efcff */
[C---:B------:R-:W-:Y:S01]  /*2880*/  LOP3.LUT R124, R5.reuse, 0xee, RZ, 0xfc, !PT ;  /* 0x000000ee057c7812 */ /* 0x040fe200078efcff */
[--C-:B------:R-:W-:Y:S01]  /*2890*/  @!P4 IMAD.IADD R30, R30, 0x1, -R4.reuse ;  /* 0x000000011e1ec824 */ /* 0x100fe200078e0a04 */
[----:B------:R-:W-:Y:S01]  /*28a0*/  LOP3.LUT R125, R5, 0xf4, RZ, 0xfc, !PT ;  /* 0x000000f4057d7812 */ /* 0x000fe200078efcff */
[--C-:B------:R-:W-:Y:S01]  /*28b0*/  @!P5 IMAD.IADD R31, R31, 0x1, -R4.reuse ;  /* 0x000000011f1fd824 */ /* 0x100fe200078e0a04 */
[----:B------:R-:W-:Y:S01]  /*28c0*/  LOP3.LUT R126, R5, 0xf6, RZ, 0xfc, !PT ;  /* 0x000000f6057e7812 */ /* 0x000fe200078efcff */
[----:B------:R-:W-:Y:S01]  /*28d0*/  @!P0 IMAD.IADD R32, R32, 0x1, -R4 ;  /* 0x0000000120208824 */ /* 0x000fe200078e0a04 */
[C---:B------:R-:W-:Y:S01]  /*28e0*/  ISETP.GT.U32.AND P4, PT, R4.reuse, R30, PT ;  /* 0x0000001e0400720c */ /* 0x040fe20003f84070 */
[----:B------:R-:W-:Y:S01]  /*28f0*/  @!P3 IMAD.MOV R29, RZ, RZ, -R29 ;  /* 0x000000ffff1db224 */ /* 0x000fe200078e0a1d */
[C---:B------:R-:W-:Y:S01]  /*2900*/  ISETP.GT.U32.AND P5, PT, R4.reuse, R31, PT ;  /* 0x0000001f0400720c */ /* 0x040fe20003fa4070 */
[----:B------:R-:W-:Y:S01]  /*2910*/  IMAD.MOV R33, RZ, RZ, -R33 ;  /* 0x000000ffff217224 */ /* 0x000fe200078e0a21 */
[----:B------:R-:W-:Y:S01]  /*2920*/  ISETP.GT.U32.AND P0, PT, R4, R32, PT ;  /* 0x000000200400720c */ /* 0x000fe20003f04070 */
[----:B------:R-:W-:Y:S01]  /*2930*/  IMAD.MOV R35, RZ, RZ, -R35 ;  /* 0x000000ffff237224 */ /* 0x000fe200078e0a23 */
[----:B------:R-:W-:Y:S01]  /*2940*/  ISETP.GE.AND P3, PT, R36, RZ, PT ;  /* 0x000000ff2400720c */ /* 0x000fe20003f66270 */
[----:B------:R-:W-:Y:S01]  /*2950*/  IMAD.HI.U32 R36, R3, R39, RZ ;  /* 0x0000002703247227 */ /* 0x000fe200078e00ff */
[----:B------:R-:W-:-:S02]  /*2960*/  LOP3.LUT R129, R5, 0xfc, RZ, 0xfc, !PT ;  /* 0x000000fc05817812 */ /* 0x000fc400078efcff */
[C---:B------:R-:W-:Y:S01]  /*2970*/  LOP3.LUT R128, R5.reuse, 0xf8, RZ, 0xfc, !PT ;  /* 0x000000f805807812 */ /* 0x040fe200078efcff */
[C---:B------:R-:W-:Y:S01]  /*2980*/  IMAD R33, R4.reuse, R33, R34 ;  /* 0x0000002104217224 */ /* 0x040fe200078e0222 */
[----:B------:R-:W-:Y:S01]  /*2990*/  IABS R127, R129 ;  /* 0x00000081007f7213 */ /* 0x000fe20000000000 */
[----:B------:R-:W-:Y:S01]  /*29a0*/  IMAD.MOV R36, RZ, RZ, -R36 ;  /* 0x000000ffff247224 */ /* 0x000fe200078e0a24 */
[C---:B------:R-:W-:Y:S01]  /*29b0*/  LOP3.LUT R135, R5.reuse, 0x104, RZ, 0xfc, !PT ;  /* 0x0000010405877812 */ /* 0x040fe200078efcff */
[----:B------:R-:W-:Y:S01]  /*29c0*/  IMAD R35, R4, R35, R38 ;  /* 0x0000002304237224 */ /* 0x000fe200078e0226 */
[----:B------:R-:W-:Y:S01]  /*29d0*/  LOP3.LUT R133, R5, 0x102, RZ, 0xfc, !PT ;  /* 0x0000010205857812 */ /* 0x000fe200078efcff */
[----:B------:R-:W-:Y:S01]  /*29e0*/  IMAD.HI.U32 R34, R3, R37, RZ ;  /* 0x0000002503227227 */ /* 0x000fe200078e00ff */
[----:B------:R-:W-:Y:S02]  /*29f0*/  IABS R131, R135 ;  /* 0x0000008700837213 */ /* 0x000fe40000000000 */
[----:B------:R-:W-:Y:S01]  /*2a00*/  LOP3.LUT R132, R5, 0x100, RZ, 0xfc, !PT ;  /* 0x0000010005847812 */ /* 0x000fe200078efcff */
[--C-:B------:R-:W-:Y:S01]  /*2a10*/  @!P4 IMAD.IADD R30, R30, 0x1, -R4.reuse ;  /* 0x000000011e1ec824 */ /* 0x100fe200078e0a04 */
[----:B------:R-:W-:Y:S01]  /*2a20*/  ISETP.GT.U32.AND P4, PT, R4, R33, PT ;  /* 0x000000210400720c */ /* 0x000fe20003f84070 */
[--C-:B------:R-:W-:Y:S01]  /*2a30*/  @!P5 IMAD.IADD R31, R31, 0x1, -R4.reuse ;  /* 0x000000011f1fd824 */ /* 0x100fe200078e0a04 */
[----:B------:R-:W-:Y:S01]  /*2a40*/  ISETP.GE.AND P5, PT, R40, RZ, PT ;  /* 0x000000ff2800720c */ /* 0x000fe20003fa6270 */
[----:B------:R-:W-:Y:S01]  /*2a50*/  IMAD R36, R4, R36, R39 ;  /* 0x0000002404247224 */ /* 0x000fe200078e0227 */
[C---:B------:R-:W-:Y:S01]  /*2a60*/  LOP3.LUT R40, R5.reuse, 0x4e, RZ, 0xfc, !PT ;  /* 0x0000004e05287812 */ /* 0x040fe200078efcff */
[----:B------:R-:W-:Y:S01]  /*2a70*/  @!P0 IMAD.IADD R32, R32, 0x1, -R4 ;  /* 0x0000000120208824 */ /* 0x000fe200078e0a04 */
[C---:B------:R-:W-:Y:S01]  /*2a80*/  ISETP.GT.U32.AND P0, PT, R4.reuse, R35, PT ;  /* 0x000000230400720c */ /* 0x040fe20003f04070 */
[----:B------:R-:W-:Y:S01]  /*2a90*/  IMAD.MOV R34, RZ, RZ, -R34 ;  /* 0x000000ffff227224 */ /* 0x000fe200078e0a22 */
[----:B------:R-:W-:Y:S01]  /*2aa0*/  IABS R38, R40 ;  /* 0x0000002800267213 */ /* 0x000fe20000000000 */
[----:B------:R-:W-:Y:S01]  /*2ab0*/  @!P6 IMAD.MOV R32, RZ, RZ, -R32 ;  /* 0x000000ffff20e224 */ /* 0x000fe200078e0a20 */
[C---:B------:R-:W-:Y:S01]  /*2ac0*/  ISETP.GT.U32.AND P6, PT, R4.reuse, R36, PT ;  /* 0x000000240400720c */ /* 0x040fe20003fc4070 */
[C---:B------:R-:W-:Y:S01]  /*2ad0*/  IMAD R34, R4.reuse, R34, R37 ;  /* 0x0000002204227224 */ /* 0x040fe200078e0225 */
[----:B------:R-:W-:Y:S01]  /*2ae0*/  IABS R130, R133 ;  /* 0x0000008500827213 */ /* 0x000fe20000000000 */
[----:B------:R-:W-:Y:S01]  /*2af0*/  @!P1 IMAD.MOV R30, RZ, RZ, -R30 ;  /* 0x000000ffff1e9224 */ /* 0x000fe200078e0a1e */
[----:B------:R-:W-:Y:S01]  /*2b00*/  LOP3.LUT R136, R5, 0x108, RZ, 0xfc, !PT ;  /* 0x0000010805887812 */ /* 0x000fe200078efcff */
[----:B------:R-:W-:Y:S01]  /*2b10*/  @!P2 IMAD.MOV R31, RZ, RZ, -R31 ;  /* 0x000000ffff1fa224 */ /* 0x000fe200078e0a1f */
[----:B------:R-:W-:Y:S01]  /*2b20*/  ISETP.GT.U32.AND P1, PT, R4, R34, PT ;  /* 0x000000220400720c */ /* 0x000fe20003f24070 */
[----:B------:R-:W-:Y:S01]  /*2b30*/  IMAD.HI.U32 R37, R3, R38, RZ ;  /* 0x0000002603257227 */ /* 0x000fe200078e00ff */
[----:B------:R-:W-:-:S02]  /*2b40*/  ISETP.GE.AND P2, PT, R41, RZ, PT ;  /* 0x000000ff2900720c */ /* 0x000fc40003f46270 */
[----:B------:R-:W-:Y:S01]  /*2b50*/  LOP3.LUT R41, R5, 0x50, RZ, 0xfc, !PT ;  /* 0x0000005005297812 */ /* 0x000fe200078efcff */
[--C-:B------:R-:W-:Y:S01]  /*2b60*/  @!P4 IMAD.IADD R33, R33, 0x1, -R4.reuse ;  /* 0x000000012121c824 */ /* 0x100fe200078e0a04 */
[----:B------:R-:W-:Y:S01]  /*2b70*/  LOP3.LUT R137, R5, 0x10a, RZ, 0xfc, !PT ;  /* 0x0000010a05897812 */ /* 0x000fe200078efcff */
[--C-:B------:R-:W-:Y:S01]  /*2b80*/  @!P0 IMAD.IADD R35, R35, 0x1, -R4.reuse ;  /* 0x0000000123238824 */ /* 0x100fe200078e0a04 */
[----:B------:R-:W-:Y:S01]  /*2b90*/  IABS R39, R41 ;  /* 0x0000002900277213 */ /* 0x000fe20000000000 */
[----:B------:R-:W-:Y:S01]  /*2ba0*/  IMAD.MOV R37, RZ, RZ, -R37 ;  /* 0x000000ffff257224 */ /* 0x000fe200078e0a25 */
[----:B------:R-:W-:Y:S01]  /*2bb0*/  ISETP.GT.U32.AND P4, PT, R4, R33, PT ;  /* 0x000000210400720c */ /* 0x000fe20003f84070 */
[----:B------:R-:W-:Y:S01]  /*2bc0*/  @!P6 IMAD.IADD R36, R36, 0x1, -R4 ;  /* 0x000000012424e824 */ /* 0x000fe200078e0a04 */
[C---:B------:R-:W-:Y:S01]  /*2bd0*/  ISETP.GT.U32.AND P6, PT, R4.reuse, R35, PT ;  /* 0x000000230400720c */ /* 0x040fe20003fc4070 */
[----:B------:R-:W-:Y:S01]  /*2be0*/  IMAD R37, R4, R37, R38 ;  /* 0x0000002504257224 */ /* 0x000fe200078e0226 */
[----:B------:R-:W-:Y:S01]  /*2bf0*/  IABS R134, R137 ;  /* 0x0000008900867213 */ /* 0x000fe20000000000 */
[----:B------:R-:W-:Y:S01]  /*2c00*/  IMAD.HI.U32 R38, R3, R39, RZ ;  /* 0x0000002703267227 */ /* 0x000fe200078e00ff */
[----:B------:R-:W-:-:S02]  /*2c10*/  LOP3.LUT R139, R5, 0x110, RZ, 0xfc, !PT ;  /* 0x00000110058b7812 */ /* 0x000fc400078efcff */
[C---:B------:R-:W-:Y:S01]  /*2c20*/  LOP3.LUT R140, R5.reuse, 0x112, RZ, 0xfc, !PT ;  /* 0x00000112058c7812 */ /* 0x040fe200078efcff */
[----:B------:R-:W-:Y:S01]  /*2c30*/  @!P1 IMAD.IADD R34, R34, 0x1, -R4 ;  /* 0x0000000122229824 */ /* 0x000fe200078e0a04 */
[----:B------:R-:W-:Y:S01]  /*2c40*/  ISETP.GE.AND P1, PT, R40, RZ, PT ;  /* 0x000000ff2800720c */ /* 0x000fe20003f26270 */
[----:B------:R-:W-:Y:S01]  /*2c50*/  IMAD.MOV R38, RZ, RZ, -R38 ;  /* 0x000000ffff267224 */ /* 0x000fe200078e0a26 */
[----:B------:R-:W-:Y:S01]  /*2c60*/  LOP3.LUT R146, R5, 0x114, RZ, 0xfc, !PT ;  /* 0x0000011405927812 */ /* 0x000fe200078efcff */
[--C-:B------:R-:W-:Y:S01]  /*2c70*/  @!P4 IMAD.IADD R33, R33, 0x1, -R4.reuse ;  /* 0x000000012121c824 */ /* 0x100fe200078e0a04 */
[C---:B------:R-:W-:Y:S01]  /*2c80*/  ISETP.GT.U32.AND P0, PT, R4.reuse, R34, PT ;  /* 0x000000220400720c */ /* 0x040fe20003f04070 */
[----:B------:R-:W-:Y:S01]  /*2c90*/  IMAD R38, R4, R38, R39 ;  /* 0x0000002604267224 */ /* 0x000fe200078e0227 */
[----:B------:R-:W-:Y:S01]  /*2ca0*/  ISETP.GE.AND P4, PT, R42, RZ, PT ;  /* 0x000000ff2a00720c */ /* 0x000fe20003f86270 */
[----:B------:R-:W-:Y:S01]  /*2cb0*/  @!P6 IMAD.IADD R35, R35, 0x1, -R4 ;  /* 0x000000012323e824 */ /* 0x000fe200078e0a04 */
[----:B------:R-:W-:Y:S01]  /*2cc0*/  IABS R42, R45 ;  /* 0x0000002d002a7213 */ /* 0x000fe20000000000 */
[----:B------:R-:W-:Y:S01]  /*2cd0*/  @!P3 IMAD.MOV R33, RZ, RZ, -R33 ;  /* 0x000000ffff21b224 */ /* 0x000fe200078e0a21 */
[C---:B------:R-:W-:Y:S01]  /*2ce0*/  ISETP.GT.U32.AND P6, PT, R4.reuse, R38, PT ;  /* 0x000000260400720c */ /* 0x040fe20003fc4070 */
[----:B------:R-:W-:Y:S01]  /*2cf0*/  IMAD.HI.U32 R40, R3, R43, RZ ;  /* 0x0000002b03287227 */ /* 0x000fe200078e00ff */
[----:B------:R-:W-:-:S02]  /*2d00*/  ISETP.GT.U32.AND P3, PT, R4, R36, PT ;  /* 0x000000240400720c */ /* 0x000fc40003f64070 */
[----:B------:R-:W-:Y:S01]  /*2d10*/  IABS R138, R140 ;  /* 0x0000008c008a7213 */ /* 0x000fe20000000000 */
[----:B------:R-:W-:Y:S01]  /*2d20*/  IMAD.HI.U32 R39, R3, R42, RZ ;  /* 0x0000002a03277227 */ /* 0x000fe200078e00ff */
[C---:B------:R-:W-:Y:S02]  /*2d30*/  LOP3.LUT R147, R5.reuse, 0x116, RZ, 0xfc, !PT ;  /* 0x0000011605937812 */ /* 0x040fe400078efcff */
[C---:B------:R-:W-:Y:S01]  /*2d40*/  LOP3.LUT R148, R5.reuse, 0x118, RZ, 0xfc, !PT ;  /* 0x0000011805947812 */ /* 0x040fe200078efcff */
[--C-:B------:R-:W-:Y:S01]  /*2d50*/  @!P0 IMAD.IADD R34, R34, 0x1, -R4.reuse ;  /* 0x0000000122228824 */ /* 0x100fe200078e0a04 */
[----:B------:R-:W-:Y:S01]  /*2d60*/  ISETP.GT.U32.AND P0, PT, R4, R37, PT ;  /* 0x000000250400720c */ /* 0x000fe20003f04070 */
[----:B------:R-:W-:Y:S01]  /*2d70*/  IMAD.MOV R39, RZ, RZ, -R39 ;  /* 0x000000ffff277224 */ /* 0x000fe200078e0a27 */
[----:B------:R-:W-:Y:S01]  /*2d80*/  IABS R141, R147 ;  /* 0x00000093008d7213 */ /* 0x000fe20000000000 */
[--C-:B------:R-:W-:Y:S01]  /*2d90*/  @!P6 IMAD.IADD R38, R38, 0x1, -R4.reuse ;  /* 0x000000012626e824 */ /* 0x100fe200078e0a04 */
[----:B------:R-:W-:Y:S01]  /*2da0*/  LOP3.LUT R150, R5, 0x11c, RZ, 0xfc, !PT ;  /* 0x0000011c05967812 */ /* 0x000fe200078efcff */
[----:B------:R-:W-:Y:S01]  /*2db0*/  @!P3 IMAD.IADD R36, R36, 0x1, -R4 ;  /* 0x000000012424b824 */ /* 0x000fe200078e0a04 */
[----:B------:R-:W-:Y:S01]  /*2dc0*/  ISETP.GE.AND P3, PT, R41, RZ, PT ;  /* 0x000000ff2900720c */ /* 0x000fe20003f66270 */
[----:B------:R-:W-:Y:S01]  /*2dd0*/  IMAD.HI.U32 R41, R3, R44, RZ ;  /* 0x0000002c03297227 */ /* 0x000fe200078e00ff */
[----:B------:R-:W-:-:S02]  /*2de0*/  ISETP.GT.U32.AND P6, PT, R4, R38, PT ;  /* 0x000000260400720c */ /* 0x000fc40003fc4070 */
[----:B------:R-:W-:Y:S01]  /*2df0*/  IABS R142, R148 ;  /* 0x00000094008e7213 */ /* 0x000fe20000000000 */
[----:B------:R-:W-:Y:S01]  /*2e00*/  IMAD.MOV R40, RZ, RZ, -R40 ;  /* 0x000000ffff287224 */ /* 0x000fe200078e0a28 */
[----:B------:R-:W-:Y:S01]  /*2e10*/  IABS R145, R150 ;  /* 0x0000009600917213 */ /* 0x000fe20000000000 */
[C---:B------:R-:W-:Y:S01]  /*2e20*/  IMAD R39, R4.reuse, R39, R42 ;  /* 0x0000002704277224 */ /* 0x040fe200078e022a */
[----:B------:R-:W-:Y:S01]  /*2e30*/  LOP3.LUT R149, R5, 0x11a, RZ, 0xfc, !PT ;  /* 0x0000011a05957812 */ /* 0x000fe200078efcff */
[----:B------:R-:W-:Y:S01]  /*2e40*/  @!P0 IMAD.IADD R37, R37, 0x1, -R4 ;  /* 0x0000000125258824 */ /* 0x000fe200078e0a04 */
[----:B------:R-:W-:Y:S01]  /*2e50*/  ISETP.GE.AND P0, PT, R45, RZ, PT ;  /* 0x000000ff2d00720c */ /* 0x000fe20003f06270 */
[----:B------:R-:W-:Y:S01]  /*2e60*/  IMAD.MOV R41, RZ, RZ, -R41 ;  /* 0x000000ffff297224 */ /* 0x000fe200078e0a29 */
[----:B------:R-:W-:Y:S01]  /*2e70*/  IABS R144, R149 ;  /* 0x0000009500907213 */ /* 0x000fe20000000000 */
[C---:B------:R-:W-:Y:S01]  /*2e80*/  IMAD R40, R4.reuse, R40, R43 ;  /* 0x0000002804287224 */ /* 0x040fe200078e022b */
[----:B------:R-:W-:Y:S01]  /*2e90*/  LOP3.LUT R152, R5, 0x120, RZ, 0xfc, !PT ;  /* 0x0000012005987812 */ /* 0x000fe200078efcff */
[----:B------:R-:W-:Y:S01]  /*2ea0*/  @!P2 IMAD.MOV R35, RZ, RZ, -R35 ;  /* 0x000000ffff23a224 */ /* 0x000fe200078e0a23 */
[C---:B------:R-:W-:Y:S01]  /*2eb0*/  ISETP.GT.U32.AND P2, PT, R4.reuse, R39, PT ;  /* 0x000000270400720c */ /* 0x040fe20003f44070 */
[----:B------:R-:W-:Y:S01]  /*2ec0*/  @!P5 IMAD.MOV R34, RZ, RZ, -R34 ;  /* 0x000000ffff22d224 */ /* 0x000fe200078e0a22 */
[C---:B------:R-:W-:Y:S01]  /*2ed0*/  ISETP.GT.U32.AND P5, PT, R4.reuse, R37, PT ;  /* 0x000000250400720c */ /* 0x040fe20003fa4070 */
[C---:B------:R-:W-:Y:S01]  /*2ee0*/  IMAD R41, R4.reuse, R41, R44 ;  /* 0x0000002904297224 */ /* 0x040fe200078e022c */
[----:B------:R-:W-:Y:S01]  /*2ef0*/  IABS R44, R49 ;  /* 0x00000031002c7213 */ /* 0x000fe20000000000 */
[----:B------:R-:W-:Y:S01]  /*2f00*/  @!P4 IMAD.MOV R36, RZ, RZ, -R36 ;  /* 0x000000ffff24c224 */ /* 0x000fe200078e0a24 */
[----:B------:R-:W-:Y:S01]  /*2f10*/  ISETP.GT.U32.AND P4, PT, R4, R40, PT ;  /* 0x000000280400720c */ /* 0x000fe20003f84070 */
[----:B------:R-:W-:Y:S01]  /*2f20*/  @!P6 IMAD.IADD R38, R38, 0x1, -R4 ;  /* 0x000000012626e824 */ /* 0x000fe200078e0a04 */
[----:B------:R-:W-:Y:S01]  /*2f30*/  ISETP.GT.U32.AND P6, PT, R4, R41, PT ;  /* 0x000000290400720c */ /* 0x000fe20003fc4070 */
[----:B------:R-:W-:Y:S01]  /*2f40*/  IMAD.HI.U32 R42, R3, R44, RZ ;  /* 0x0000002c032a7227 */ /* 0x000fe200078e00ff */
[----:B------:R-:W-:-:S02]  /*2f50*/  LOP3.LUT R151, R5, 0x11e, RZ, 0xfc, !PT ;  /* 0x0000011e05977812 */ /* 0x000fc400078efcff */
[----:B------:R-:W-:Y:S01]  /*2f60*/  LOP3.LUT R156, R5, 0x130, RZ, 0xfc, !PT ;  /* 0x00000130059c7812 */ /* 0x000fe200078efcff */
[--C-:B------:R-:W-:Y:S01]  /*2f70*/  @!P2 IMAD.IADD R39, R39, 0x1, -R4.reuse ;  /* 0x000000012727a824 */ /* 0x100fe200078e0a04 */
[----:B------:R-:W-:Y:S01]  /*2f80*/  ISETP.GE.AND P2, PT, R47, RZ, PT ;  /* 0x000000ff2f00720c */ /* 0x000fe20003f46270 */
[----:B------:R-:W-:Y:S01]  /*2f90*/  @!P5 IMAD.IADD R37, R37, 0x1, -R4 ;  /* 0x000000012525d824 */ /* 0x000fe200078e0a04 */
[----:B------:R-:W-:Y:S01]  /*2fa0*/  ISETP.GE.AND P5, PT, R46, RZ, PT ;  /* 0x000000ff2e00720c */ /* 0x000fe20003fa6270 */
[----:B------:R-:W-:Y:S01]  /*2fb0*/  IMAD.MOV R45, RZ, RZ, -R42 ;  /* 0x000000ffff2d7224 */ /* 0x000fe200078e0a2a */
[----:B------:R-:W-:Y:S01]  /*2fc0*/  IABS R46, R50 ;  /* 0x00000032002e7213 */ /* 0x000fe20000000000 */
[--C-:B------:R-:W-:Y:S01]  /*2fd0*/  @!P4 IMAD.IADD R40, R40, 0x1, -R4.reuse ;  /* 0x000000012828c824 */ /* 0x100fe200078e0a04 */
[C---:B------:R-:W-:Y:S01]  /*2fe0*/  ISETP.GT.U32.AND P4, PT, R4.reuse, R39, PT ;  /* 0x000000270400720c */ /* 0x040fe20003f84070 */
[----:B------:R-:W-:Y:S01]  /*2ff0*/  @!P6 IMAD.IADD R41, R41, 0x1, -R4 ;  /* 0x000000012929e824 */ /* 0x000fe200078e0a04 */
[----:B------:R-:W-:Y:S01]  /*3000*/  IABS R47, R51 ;  /* 0x00000033002f7213 */ /* 0x000fe20000000000 */
[----:B------:R-:W-:Y:S01]  /*3010*/  IMAD.HI.U32 R43, R3, R46, RZ ;  /* 0x0000002e032b7227 */ /* 0x000fe200078e00ff */
[----:B------:R-:W-:-:S02]  /*3020*/  ISETP.GT.U32.AND P6, PT, R4, R40, PT ;  /* 0x000000280400720c */ /* 0x000fc40003fc4070 */
[C---:B------:R-:W-:Y:S01]  /*3030*/  LOP3.LUT R155, R5.reuse, 0x12e, RZ, 0xfc, !PT ;  /* 0x0000012e059b7812 */ /* 0x040fe200078efcff */
[C---:B------:R-:W-:Y:S01]  /*3040*/  IMAD R42, R4.reuse, R45, R44 ;  /* 0x0000002d042a7224 */ /* 0x040fe200078e022c */
[----:B------:R-:W-:Y:S01]  /*3050*/  IABS R153, R156 ;  /* 0x0000009c00997213 */ /* 0x000fe20000000000 */
[----:B------:R-:W-:Y:S01]  /*3060*/  IMAD.MOV R43, RZ, RZ, -R43 ;  /* 0x000000ffff2b7224 */ /* 0x000fe200078e0a2b */
[----:B------:R-:W-:Y:S01]  /*3070*/  LOP3.LUT R157, R5, 0x132, RZ, 0xfc, !PT ;  /* 0x00000132059d7812 */ /* 0x000fe200078efcff */
[----:B------:R-:W-:Y:S01]  /*3080*/  IMAD.HI.U32 R44, R3, R47, RZ ;  /* 0x0000002f032c7227 */ /* 0x000fe200078e00ff */
[----:B------:R-:W-:Y:S02]  /*3090*/  LOP3.LUT R160, R5, 0x138, RZ, 0xfc, !PT ;  /* 0x0000013805a07812 */ /* 0x000fe400078efcff */
[----:B------:R-:W-:Y:S01]  /*30a0*/  IABS R154, R157 ;  /* 0x0000009d009a7213 */ /* 0x000fe20000000000 */
[----:B------:R-:W-:Y:S01]  /*30b0*/  @!P4 IMAD.IADD R39, R39, 0x1, -R4 ;  /* 0x000000012727c824 */ /* 0x000fe200078e0a04 */
[C---:B------:R-:W-:Y:S01]  /*30c0*/  ISETP.GT.U32.AND P4, PT, R4.reuse, R42, PT ;  /* 0x0000002a0400720c */ /* 0x040fe20003f84070 */
[----:B------:R-:W-:Y:S01]  /*30d0*/  IMAD R43, R4, R43, R46 ;  /* 0x0000002b042b7224 */ /* 0x000fe200078e022e */
[----:B------:R-:W-:Y:S01]  /*30e0*/  IABS R46, R53 ;  /* 0x00000035002e7213 */ /* 0x000fe20000000000 */
[----:B------:R-:W-:Y:S01]  /*30f0*/  @!P6 IMAD.IADD R40, R40, 0x1, -R4 ;  /* 0x000000012828e824 */ /* 0x000fe200078e0a04 */
[----:B------:R-:W-:Y:S01]  /*3100*/  LOP3.LUT R161, R5, 0x13a, RZ, 0xfc, !PT ;  /* 0x0000013a05a17812 */ /* 0x000fe200078efcff */
[----:B------:R-:W-:Y:S01]  /*3110*/  IMAD.MOV R44, RZ, RZ, -R44 ;  /* 0x000000ffff2c7224 */ /* 0x000fe200078e0a2c */
[----:B------:R-:W-:Y:S01]  /*3120*/  ISETP.GT.U32.AND P6, PT, R4, R43, PT ;  /* 0x0000002b0400720c */ /* 0x000fe20003fc4070 */
[----:B------:R-:W-:Y:S01]  /*3130*/  IMAD.HI.U32 R45, R3, R48, RZ ;  /* 0x00000030032d7227 */ /* 0x000fe200078e00ff */
[----:B------:R-:W-:-:S02]  /*3140*/  IABS R158, R161 ;  /* 0x000000a1009e7213 */ /* 0x000fc40000000000 */
[C---:B------:R-:W-:Y:S01]  /*3150*/  LOP3.LUT R162, R5.reuse, 0x13c, RZ, 0xfc, !PT ;  /* 0x0000013c05a27812 */ /* 0x040fe200078efcff */
[----:B------:R-:W-:Y:S01]  /*3160*/  @!P1 IMAD.MOV R37, RZ, RZ, -R37 ;  /* 0x000000ffff259224 */ /* 0x000fe200078e0a25 */
[----:B------:R-:W-:Y:S01]  /*3170*/  ISETP.GT.U32.AND P1, PT, R4, R41, PT ;  /* 0x000000290400720c */ /* 0x000fe20003f24070 */
[--C-:B------:R-:W-:Y:S01]  /*3180*/  @!P4 IMAD.IADD R42, R42, 0x1, -R4.reuse ;  /* 0x000000012a2ac824 */ /* 0x100fe200078e0a04 */
[----:B------:R-:W-:Y:S01]  /*3190*/  ISETP.GE.AND P4, PT, R50, RZ, PT ;  /* 0x000000ff3200720c */ /* 0x000fe20003f86270 */
[C---:B------:R-:W-:Y:S01]  /*31a0*/  IMAD R44, R4.reuse, R44, R47 ;  /* 0x0000002c042c7224 */ /* 0x040fe200078e022f */
[----:B------:R-:W-:Y:S01]  /*31b0*/  LOP3.LUT R50, R5, 0x64, RZ, 0xfc, !PT ;  /* 0x0000006405327812 */ /* 0x000fe200078efcff */
[----:B------:R-:W-:Y:S01]  /*31c0*/  IMAD.MOV R45, RZ, RZ, -R45 ;  /* 0x000000ffff2d7224 */ /* 0x000fe200078e0a2d */
[----:B------:R-:W-:Y:S01]  /*31d0*/  IABS R159, R162 ;  /* 0x000000a2009f7213 */ /* 0x000fe20000000000 */
[----:B------:R-:W-:Y:S01]  /*31e0*/  @!P6 IMAD.IADD R43, R43, 0x1, -R4 ;  /* 0x000000012b2be824 */ /* 0x000fe200078e0a04 */
[C---:B------:R-:W-:Y:S01]  /*31f0*/  ISETP.GT.U32.AND P6, PT, R4.reuse, R42, PT ;  /* 0x0000002a0400720c */ /* 0x040fe20003fc4070 */
[----:B------:R-:W-:Y:S01]  /*3200*/  @!P3 IMAD.MOV R38, RZ, RZ, -R38 ;  /* 0x000000ffff26b224 */ /* 0x000fe200078e0a26 */
[C---:B------:R-:W-:Y:S01]  /*3210*/  ISETP.GT.U32.AND P3, PT, R4.reuse, R44, PT ;  /* 0x0000002c0400720c */ /* 0x040fe20003f64070 */
[C---:B------:R-:W-:Y:S01]  /*3220*/  IMAD R45, R4.reuse, R45, R48 ;  /* 0x0000002d042d7224 */ /* 0x040fe200078e0230 */
[C---:B------:R-:W-:Y:S01]  /*3230*/  LOP3.LUT R163, R5.reuse, 0x13e, RZ, 0xfc, !PT ;  /* 0x0000013e05a37812 */ /* 0x040fe200078efcff */
[----:B------:R-:W-:Y:S01]  /*3240*/  IMAD.MOV.U32 R47, RZ, RZ, R46 ;  /* 0x000000ffff2f7224 */ /* 0x000fe200078e002e */
[----:B------:R-:W-:Y:S01]  /*3250*/  LOP3.LUT R165, R5, 0x140, RZ, 0xfc, !PT ;  /* 0x0000014005a57812 */ /* 0x000fe200078efcff */
[----:B------:R-:W-:Y:S01]  /*3260*/  @!P1 IMAD.IADD R41, R41, 0x1, -R4 ;  /* 0x0000000129299824 */ /* 0x000fe200078e0a04 */
[----:B------:R-:W-:Y:S01]  /*3270*/  ISETP.GE.AND P1, PT, R49, RZ, PT ;  /* 0x000000ff3100720c */ /* 0x000fe20003f26270 */
[----:B------:R-:W-:Y:S01]  /*3280*/  @!P0 IMAD.MOV R39, RZ, RZ, -R39 ;  /* 0x000000ffff278224 */ /* 0x000fe200078e0a27 */
[----:B------:R-:W-:Y:S01]  /*3290*/  ISETP.GT.U32.AND P0, PT, R4, R43, PT ;  /* 0x0000002b0400720c */ /* 0x000fe20003f04070 */
[----:B------:R-:W-:Y:S01]  /*32a0*/  IMAD.HI.U32 R46, R3, R47, RZ ;  /* 0x0000002f032e7227 */ /* 0x000fe200078e00ff */
[----:B------:R-:W-:-:S02]  /*32b0*/  LOP3.LUT R49, R5, 0x62, RZ, 0xfc, !PT ;  /* 0x0000006205317812 */ /* 0x000fc400078efcff */
[----:B------:R-:W-:Y:S01]  /*32c0*/  LOP3.LUT R166, R5, 0x142, RZ, 0xfc, !PT ;  /* 0x0000014205a67812 */ /* 0x000fe200078efcff */
[--C-:B------:R-:W-:Y:S01]  /*32d0*/  @!P6 IMAD.IADD R42, R42, 0x1, -R4.reuse ;  /* 0x000000012a2ae824 */ /* 0x100fe200078e0a04 */
[----:B------:R-:W-:Y:S01]  /*32e0*/  ISETP.GT.U32.AND P6, PT, R4, R45, PT ;  /* 0x0000002d0400720c */ /* 0x000fe20003fc4070 */
[----:B------:R-:W-:Y:S01]  /*32f0*/  @!P3 IMAD.IADD R44, R44, 0x1, -R4 ;  /* 0x000000012c2cb824 */ /* 0x000fe200078e0a04 */
[----:B------:R-:W-:Y:S01]  /*3300*/  IABS R48, R49 ;  /* 0x0000003100307213 */ /* 0x000fe20000000000 */
[----:B------:R-:W-:Y:S01]  /*3310*/  IMAD.MOV R46, RZ, RZ, -R46 ;  /* 0x000000ffff2e7224 */ /* 0x000fe200078e0a2e */
[----:B------:R-:W-:Y:S01]  /*3320*/  ISETP.GE.AND P3, PT, R49, RZ, PT ;  /* 0x000000ff3100720c */ /* 0x000fe20003f66270 */
[----:B------:R-:W-:Y:S01]  /*3330*/  @!P5 IMAD.MOV R40, RZ, RZ, -R40 ;  /* 0x000000ffff28d224 */ /* 0x000fe200078e0a28 */
[----:B------:R-:W-:Y:S01]  /*3340*/  ISETP.GE.AND P5, PT, R51, RZ, PT ;  /* 0x000000ff3300720c */ /* 0x000fe20003fa6270 */
[----:B------:R-:W-:Y:S01]  /*3350*/  IMAD R46, R4, R46, R47 ;  /* 0x0000002e042e7224 */ /* 0x000fe200078e022f */
[----:B------:R-:W-:Y:S01]  /*3360*/  IABS R51, R50 ;  /* 0x0000003200337213 */ /* 0x000fe20000000000 */
[----:B------:R-:W-:Y:S01]  /*3370*/  IMAD.HI.U32 R47, R3, R48, RZ ;  /* 0x00000030032f7227 */ /* 0x000fe200078e00ff */
[----:B------:R-:W-:-:S02]  /*3380*/  LOP3.LUT R167, R5, 0x144, RZ, 0xfc, !PT ;  /* 0x0000014405a77812 */ /* 0x000fc400078efcff */
[----:B------:R-:W-:Y:S01]  /*3390*/  LOP3.LUT R168, R5, 0x146, RZ, 0xfc, !PT ;  /* 0x0000014605a87812 */ /* 0x000fe200078efcff */
[--C-:B------:R-:W-:Y:S01]  /*33a0*/  @!P6 IMAD.IADD R45, R45, 0x1, -R4.reuse ;  /* 0x000000012d2de824 */ /* 0x100fe200078e0a04 */
[C---:B------:R-:W-:Y:S01]  /*33b0*/  ISETP.GT.U32.AND P6, PT, R4.reuse, R44, PT ;  /* 0x0000002c0400720c */ /* 0x040fe20003fc4070 */
[----:B------:R-:W-:Y:S01]  /*33c0*/  @!P0 IMAD.IADD R43, R43, 0x1, -R4 ;  /* 0x000000012b2b8824 */ /* 0x000fe200078e0a04 */
[----:B------:R-:W-:Y:S01]  /*33d0*/  ISETP.GE.AND P0, PT, R53, RZ, PT ;  /* 0x000000ff3500720c */ /* 0x000fe20003f06270 */
[----:B------:R-:W-:Y:S01]  /*33e0*/  IMAD.MOV R47, RZ, RZ, -R47 ;  /* 0x000000ffff2f7224 */ /* 0x000fe200078e0a2f */
[----:B------:R-:W-:Y:S01]  /*33f0*/  IABS R53, R55 ;  /* 0x0000003700357213 */ /* 0x000fe20000000000 */
[----:B------:R-:W-:Y:S01]  /*3400*/  @!P4 IMAD.MOV R43, RZ, RZ, -R43 ;  /* 0x000000ffff2bc224 */ /* 0x000fe200078e0a2b */
[C---:B------:R-:W-:Y:S01]  /*3410*/  ISETP.GT.U32.AND P4, PT, R4.reuse, R46, PT ;  /* 0x0000002e0400720c */ /* 0x040fe20003f84070 */
[C---:B------:R-:W-:Y:S01]  /*3420*/  IMAD R47, R4.reuse, R47, R48 ;  /* 0x0000002f042f7224 */ /* 0x040fe200078e0230 */
[----:B------:R-:W-:Y:S01]  /*3430*/  IABS R164, R168 ;  /* 0x000000a800a47213 */ /* 0x000fe20000000000 */
[----:B------:R-:W-:Y:S01]  /*3440*/  @!P1 IMAD.MOV R42, RZ, RZ, -R42 ;  /* 0x000000ffff2a9224 */ /* 0x000fe200078e0a2a */
[----:B------:R-:W-:Y:S01]  /*3450*/  ISETP.GT.U32.AND P1, PT, R4, R45, PT ;  /* 0x0000002d0400720c */ /* 0x000fe20003f24070 */
[----:B------:R-:W-:Y:S01]  /*3460*/  @!P2 IMAD.MOV R41, RZ, RZ, -R41 ;  /* 0x000000ffff29a224 */ /* 0x000fe200078e0a29 */
[----:B------:R-:W-:Y:S01]  /*3470*/  ISETP.GE.AND P2, PT, R52, RZ, PT ;  /* 0x000000ff3400720c */ /* 0x000fe20003f46270 */
[----:B------:R-:W-:Y:S01]  /*3480*/  @!P6 IMAD.IADD R44, R44, 0x1, -R4 ;  /* 0x000000012c2ce824 */ /* 0x000fe200078e0a04 */
[----:B------:R-:W-:Y:S01]  /*3490*/  ISETP.GT.U32.AND P6, PT, R4, R47, PT ;  /* 0x0000002f0400720c */ /* 0x000fe20003fc4070 */
[----:B------:R-:W-:Y:S01]  /*34a0*/  IMAD.HI.U32 R48, R3, R51, RZ ;  /* 0x0000003303307227 */ /* 0x000fe200078e00ff */
[----:B------:R-:W-:-:S02]  /*34b0*/  IABS R52, R54 ;  /* 0x0000003600347213 */ /* 0x000fc40000000000 */
[----:B------:R-:W-:Y:S01]  /*34c0*/  LOP3.LUT R169, R5, 0x14c, RZ, 0xfc, !PT ;  /* 0x0000014c05a97812 */ /* 0x000fe200078efcff */
[----:B------:R-:W-:Y:S01]  /*34d0*/  @!P4 IMAD.IADD R46, R46, 0x1, -R4 ;  /* 0x000000012e2ec824 */ /* 0x000fe200078e0a04 */
[----:B------:R-:W-:Y:S01]  /*34e0*/  ISETP.GE.AND P4, PT, R54, RZ, PT ;  /* 0x000000ff3600720c */ /* 0x000fe20003f86270 */
[----:B------:R-:W-:Y:S01]  /*34f0*/  @!P5 IMAD.MOV R44, RZ, RZ, -R44 ;  /* 0x000000ffff2cd224 */ /* 0x000fe200078e0a2c */
[----:B------:R-:W-:Y:S01]  /*3500*/  IABS R54, R59 ;  /* 0x0000003b00367213 */ /* 0x000fe20000000000 */
[----:B------:R-:W-:Y:S01]  /*3510*/  IMAD.HI.U32 R49, R3, R52, RZ ;  /* 0x0000003403317227 */ /* 0x000fe200078e00ff */
[----:B------:R-:W-:Y:S02]  /*3520*/  ISETP.GT.U32.AND P5, PT, R4, R46, PT ;  /* 0x0000002e0400720c */ /* 0x000fe40003fa4070 */
[----:B------:R-:W-:Y:S01]  /*3530*/  LOP3.LUT R173, R5, 0x14e, RZ, 0xfc, !PT ;  /* 0x0000014e05ad7812 */ /* 0x000fe200078efcff */
[----:B------:R-:W-:Y:S01]  /*3540*/  @!P6 IMAD.IADD R47, R47, 0x1, -R4 ;  /* 0x000000012f2fe824 */ /* 0x000fe200078e0a04 */
[C---:B------:R-:W-:Y:S01]  /*3550*/  LOP3.LUT R175, R5.reuse, 0x152, RZ, 0xfc, !PT ;  /* 0x0000015205af7812 */ /* 0x040fe200078efcff */
[----:B------:R-:W-:Y:S01]  /*3560*/  IMAD.MOV R48, RZ, RZ, -R48 ;  /* 0x000000ffff307224 */ /* 0x000fe200078e0a30 */
[----:B------:R-:W-:Y:S01]  /*3570*/  LOP3.LUT R174, R5, 0x150, RZ, 0xfc, !PT ;  /* 0x0000015005ae7812 */ /* 0x000fe200078efcff */
[----:B------:R-:W-:Y:S01]  /*3580*/  @!P1 IMAD.IADD R45, R45, 0x1, -R4 ;  /* 0x000000012d2d9824 */ /* 0x000fe200078e0a04 */
[----:B------:R-:W-:Y:S01]  /*3590*/  ISETP.GE.AND P1, PT, R50, RZ, PT ;  /* 0x000000ff3200720c */ /* 0x000fe20003f26270 */
[----:B------:R-:W-:Y:S01]  /*35a0*/  IMAD.HI.U32 R50, R3, R53, RZ ;  /* 0x0000003503327227 */ /* 0x000fe200078e00ff */
[----:B------:R-:W-:-:S02]  /*35b0*/  ISETP.GT.U32.AND P6, PT, R4, R47, PT ;  /* 0x0000002f0400720c */ /* 0x000fc40003fc4070 */
[----:B------:R-:W-:Y:S01]  /*35c0*/  IABS R170, R175 ;  /* 0x000000af00aa7213 */ /* 0x000fe20000000000 */
[----:B------:R-:W-:Y:S01]  /*35d0*/  IMAD.MOV R49, RZ, RZ, -R49 ;  /* 0x000000ffff317224 */ /* 0x000fe200078e0a31 */
[C---:B------:R-:W-:Y:S01]  /*35e0*/  LOP3.LUT R176, R5.reuse, 0x154, RZ, 0xfc, !PT ;  /* 0x0000015405b07812 */ /* 0x040fe200078efcff */
[C---:B------:R-:W-:Y:S01]  /*35f0*/  IMAD R48, R4.reuse, R48, R51 ;  /* 0x0000003004307224 */ /* 0x040fe200078e0233 */
[----:B------:R-:W-:Y:S01]  /*3600*/  LOP3.LUT R177, R5, 0x156, RZ, 0xfc, !PT ;  /* 0x0000015605b17812 */ /* 0x000fe200078efcff */
[----:B------:R-:W-:Y:S01]  /*3610*/  IMAD.MOV R50, RZ, RZ, -R50 ;  /* 0x000000ffff327224 */ /* 0x000fe200078e0a32 */
[----:B------:R-:W-:Y:S01]  /*3620*/  IABS R171, R176 ;  /* 0x000000b000ab7213 */ /* 0x000fe20000000000 */
[C---:B------:R-:W-:Y:S01]  /*3630*/  IMAD R49, R4.reuse, R49, R52 ;  /* 0x0000003104317224 */ /* 0x040fe200078e0234 */
[----:B------:R-:W-:Y:S01]  /*3640*/  IABS R172, R177 ;  /* 0x000000b100ac7213 */ /* 0x000fe20000000000 */
[----:B------:R-:W-:Y:S01]  /*3650*/  @!P2 IMAD.MOV R45, RZ, RZ, -R45 ;  /* 0x000000ffff2da224 */ /* 0x000fe200078e0a2d */
[C---:B------:R-:W-:Y:S01]  /*3660*/  ISETP.GT.U32.AND P2, PT, R4.reuse, R48, PT ;  /* 0x000000300400720c */ /* 0x040fe20003f44070 */
[----:B------:R-:W-:Y:S01]  /*3670*/  IMAD R50, R4, R50, R53 ;  /* 0x0000003204327224 */ /* 0x000fe200078e0235 */
[----:B------:R-:W-:Y:S01]  /*3680*/  IABS R53, R58 ;  /* 0x0000003a00357213 */ /* 0x000fe20000000000 */
[--C-:B------:R-:W-:Y:S01]  /*3690*/  @!P5 IMAD.IADD R46, R46, 0x1, -R4.reuse ;  /* 0x000000012e2ed824 */ /* 0x100fe200078e0a04 */
[C---:B------:R-:W-:Y:S01]  /*36a0*/  ISETP.GT.U32.AND P5, PT, R4.reuse, R49, PT ;  /* 0x000000310400720c */ /* 0x040fe20003fa4070 */
[----:B------:R-:W-:Y:S01]  /*36b0*/  @!P6 IMAD.IADD R47, R47, 0x1, -R4 ;  /* 0x000000012f2fe824 */ /* 0x000fe200078e0a04 */
[----:B------:R-:W-:Y:S01]  /*36c0*/  ISETP.GT.U32.AND P6, PT, R4, R50, PT ;  /* 0x000000320400720c */ /* 0x000fe20003fc4070 */
[----:B------:R-:W-:Y:S01]  /*36d0*/  IMAD.HI.U32 R51, R3, R53, RZ ;  /* 0x0000003503337227 */ /* 0x000fe200078e00ff */
[----:B------:R-:W-:-:S02]  /*36e0*/  LOP3.LUT R184, R5, 0x166, RZ, 0xfc, !PT ;  /* 0x0000016605b87812 */ /* 0x000fc400078efcff */
[----:B------:R-:W-:Y:S01]  /*36f0*/  LOP3.LUT R183, R5, 0x164, RZ, 0xfc, !PT ;  /* 0x0000016405b77812 */ /* 0x000fe200078efcff */
[----:B------:R-:W-:Y:S01]  /*3700*/  IMAD.HI.U32 R52, R3, R54, RZ ;  /* 0x0000003603347227 */ /* 0x000fe200078e00ff */
[----:B------:R-:W-:Y:S02]  /*3710*/  IABS R180, R184 ;  /* 0x000000b800b47213 */ /* 0x000fe40000000000 */
[----:B------:R-:W-:Y:S01]  /*3720*/  LOP3.LUT R185, R5, 0x168, RZ, 0xfc, !PT ;  /* 0x0000016805b97812 */ /* 0x000fe200078efcff */
[--C-:B------:R-:W-:Y:S01]  /*3730*/  @!P2 IMAD.IADD R48, R48, 0x1, -R4.reuse ;  /* 0x000000013030a824 */ /* 0x100fe200078e0a04 */
[----:B------:R-:W-:Y:S01]  /*3740*/  ISETP.GE.AND P2, PT, R55, RZ, PT ;  /* 0x000000ff3700720c */ /* 0x000fe20003f46270 */
[--C-:B------:R-:W-:Y:S01]  /*3750*/  @!P5 IMAD.IADD R49, R49, 0x1, -R4.reuse ;  /* 0x000000013131d824 */ /* 0x100fe200078e0a04 */
[----:B------:R-:W-:Y:S01]  /*3760*/  IABS R181, R185 ;  /* 0x000000b900b57213 */ /* 0x000fe20000000000 */
[----:B------:R-:W-:Y:S01]  /*3770*/  @!P6 IMAD.IADD R50, R50, 0x1, -R4 ;  /* 0x000000013232e824 */ /* 0x000fe200078e0a04 */
[C---:B------:R-:W-:Y:S01]  /*3780*/  ISETP.GT.U32.AND P5, PT, R4.reuse, R48, PT ;  /* 0x000000300400720c */ /* 0x040fe20003fa4070 */
[----:B------:R-:W-:Y:S01]  /*3790*/  IMAD.MOV R51, RZ, RZ, -R51 ;  /* 0x000000ffff337224 */ /* 0x000fe200078e0a33 */
[C---:B------:R-:W-:Y:S01]  /*37a0*/  ISETP.GT.U32.AND P6, PT, R4.reuse, R49, PT ;  /* 0x000000310400720c */ /* 0x040fe20003fc4070 */
[----:B------:R-:W-:Y:S01]  /*37b0*/  IMAD.MOV R55, RZ, RZ, -R52 ;  /* 0x000000ffff377224 */ /* 0x000fe200078e0a34 */
[C---:B------:R-:W-:Y:S01]  /*37c0*/  LOP3.LUT R186, R5.reuse, 0x16a, RZ, 0xfc, !PT ;  /* 0x0000016a05ba7812 */ /* 0x040fe200078efcff */
[C---:B------:R-:W-:Y:S01]  /*37d0*/  IMAD R51, R4.reuse, R51, R53 ;  /* 0x0000003304337224 */ /* 0x040fe200078e0235 */
[----:B------:R-:W-:Y:S01]  /*37e0*/  LOP3.LUT R187, R5, 0x16c, RZ, 0xfc, !PT ;  /* 0x0000016c05bb7812 */ /* 0x000fe200078efcff */
        /* <DEDUP_REMOVED lines=8> */
[----:B------:R-:W-:Y:S01]  /*3870*/  ISETP.GT.U32.AND P6, PT, R4, R52, PT ;  /* 0x000000340400720c */ /* 0x000fe20003fc4070 */
[----:B------:R-:W-:Y:S01]  /*3880*/  @!P3 IMAD.MOV R47, RZ, RZ, -R47 ;  /* 0x000000ffff2fb224 */ /* 0x000fe200078e0a2f */
[----:B------:R-:W-:Y:S01]  /*3890*/  ISETP.GE.AND P3, PT, R58, RZ, PT ;  /* 0x000000ff3a00720c */ /* 0x000fe20003f66270 */
[----:B------:R-:W-:Y:S01]  /*38a0*/  IMAD.MOV R54, RZ, RZ, -R54 ;  /* 0x000000ffff367224 */ /* 0x000fe200078e0a36 */
[----:B------:R-:W-:Y:S01]  /*38b0*/  LOP3.LUT R58, R5, 0x72, RZ, 0xfc, !PT ;  /* 0x00000072053a7812 */ /* 0x000fe200078efcff */
[----:B------:R-:W-:Y:S01]  /*38c0*/  IMAD.HI.U32 R53, R3, R56, RZ ;  /* 0x0000003803357227 */ /* 0x000fe200078e00ff */
[----:B------:R-:W-:-:S02]  /*38d0*/  LOP3.LUT R190, R5, 0x172, RZ, 0xfc, !PT ;  /* 0x0000017205be7812 */ /* 0x000fc400078efcff */
[----:B------:R-:W-:Y:S01]  /*38e0*/  IABS R55, R58 ;  /* 0x0000003a00377213 */ /* 0x000fe20000000000 */
[----:B------:R-:W-:Y:S01]  /*38f0*/  @!P0 IMAD.MOV R46, RZ, RZ, -R46 ;  /* 0x000000ffff2e8224 */ /* 0x000fe200078e0a2e */
[C---:B------:R-:W-:Y:S01]  /*3900*/  ISETP.GT.U32.AND P0, PT, R4.reuse, R50, PT ;  /* 0x000000320400720c */ /* 0x040fe20003f04070 */
[----:B------:R-:W-:Y:S01]  /*3910*/  IMAD R54, R4, R54, R57 ;  /* 0x0000003604367224 */ /* 0x000fe200078e0239 */
[----:B------:R-:W-:Y:S01]  /*3920*/  @!P5 IADD3 R51, R51, -R4, RZ ;  /* 0x800000043333d210 */ /* 0x000fe20007ffe0ff */
[----:B------:R-:W-:Y:S01]  /*3930*/  IMAD.MOV R53, RZ, RZ, -R53 ;  /* 0x000000ffff357224 */ /* 0x000fe200078e0a35 */
[C---:B------:R-:W-:Y:S01]  /*3940*/  LOP3.LUT R191, R5.reuse, 0x174, RZ, 0xfc, !PT ;  /* 0x0000017405bf7812 */ /* 0x040fe200078efcff */
[----:B------:R-:W-:Y:S01]  /*3950*/  @!P6 IMAD.IADD R52, R52, 0x1, -R4 ;  /* 0x000000013434e824 */ /* 0x000fe200078e0a04 */
[C---:B------:R-:W-:Y:S01]  /*3960*/  LOP3.LUT R192, R5.reuse, 0x176, RZ, 0xfc, !PT ;  /* 0x0000017605c07812 */ /* 0x040fe200078efcff */
[----:B------:R-:W-:Y:S01]  /*3970*/  @!P1 IMAD.MOV R48, RZ, RZ, -R48 ;  /* 0x000000ffff309224 */ /* 0x000fe200078e0a30 */
[C---:B------:R-:W-:Y:S01]  /*3980*/  ISETP.GT.U32.AND P1, PT, R4.reuse, R51, PT ;  /* 0x000000330400720c */ /* 0x040fe20003f24070 */
[----:B------:R-:W-:Y:S01]  /*3990*/  @!P4 IMAD.MOV R49, RZ, RZ, -R49 ;  /* 0x000000ffff31c224 */ /* 0x000fe200078e0a31 */
[C---:B------:R-:W-:Y:S01]  /*39a0*/  ISETP.GT.U32.AND P4, PT, R4.reuse, R54, PT ;  /* 0x000000360400720c */ /* 0x040fe20003f84070 */
[C---:B------:R-:W-:Y:S01]  /*39b0*/  IMAD R53, R4.reuse, R53, R56 ;  /* 0x0000003504357224 */ /* 0x040fe200078e0238 */
[----:B------:R-:W-:Y:S01]  /*39c0*/  ISETP.GT.U32.AND P6, PT, R4, R52, PT ;  /* 0x000000340400720c */ /* 0x000fe20003fc4070 */
[----:B------:R-:W-:Y:S01]  /*39d0*/  IMAD.MOV.U32 R56, RZ, RZ, R55 ;  /* 0x000000ffff387224 */ /* 0x000fe200078e0037 */
[----:B------:R-:W-:Y:S01]  /*39e0*/  LOP3.LUT R193, R5, 0x178, RZ, 0xfc, !PT ;  /* 0x0000017805c17812 */ /* 0x000fe200078efcff */
[----:B------:R-:W-:Y:S01]  /*39f0*/  @!P0 IMAD.IADD R50, R50, 0x1, -R4 ;  /* 0x0000000132328824 */ /* 0x000fe200078e0a04 */
[----:B------:R-:W-:Y:S01]  /*3a00*/  ISETP.GT.U32.AND P5, PT, R4, R53, PT ;  /* 0x000000350400720c */ /* 0x000fe20003fa4070 */
[----:B------:R-:W-:Y:S01]  /*3a10*/  IMAD.HI.U32 R55, R3, R56, RZ ;  /* 0x0000003803377227 */ /* 0x000fe200078e00ff */
[----:B------:R-:W-:-:S02]  /*3a20*/  ISETP.GE.AND P0, PT, R59, RZ, PT ;  /* 0x000000ff3b00720c */ /* 0x000fc40003f06270 */
[C---:B------:R-:W-:Y:S01]  /*3a30*/  LOP3.LUT R59, R5.reuse, 0x74, RZ, 0xfc, !PT ;  /* 0x00000074053b7812 */ /* 0x040fe200078efcff */
[----:B------:R-:W-:Y:S01]  /*3a40*/  IMAD.MOV R55, RZ, RZ, -R55 ;  /* 0x000000ffff377224 */ /* 0x000fe200078e0a37 */
[----:B------:R-:W-:Y:S01]  /*3a50*/  LOP3.LUT R194, R5, 0x17c, RZ, 0xfc, !PT ;  /* 0x0000017c05c27812 */ /* 0x000fe200078efcff */
[----:B------:R-:W-:Y:S01]  /*3a60*/  @!P1 IMAD.IADD R51, R51, 0x1, -R4 ;  /* 0x0000000133339824 */ /* 0x000fe200078e0a04 */
[----:B------:R-:W-:Y:S01]  /*3a70*/  IABS R57, R59 ;  /* 0x0000003b00397213 */ /* 0x000fe20000000000 */
[----:B------:R-:W-:Y:S01]  /*3a80*/  IMAD R55, R4, R55, R56 ;  /* 0x0000003704377224 */ /* 0x000fe200078e0238 */
[----:B------:R-:W-:Y:S01]  /*3a90*/  ISETP.GE.AND P1, PT, R61, RZ, PT ;  /* 0x000000ff3d00720c */ /* 0x000fe20003f26270 */
[--C-:B------:R-:W-:Y:S01]  /*3aa0*/  @!P4 IMAD.IADD R54, R54, 0x1, -R4.reuse ;  /* 0x000000013636c824 */ /* 0x100fe200078e0a04 */
[----:B------:R-:W-:Y:S01]  /*3ab0*/  ISETP.GE.AND P4, PT, R58, RZ, PT ;  /* 0x000000ff3a00720c */ /* 0x000fe20003f86270 */
[----:B------:R-:W-:Y:S01]  /*3ac0*/  @!P6 IMAD.IADD R52, R52, 0x1, -R4 ;  /* 0x000000013434e824 */ /* 0x000fe200078e0a04 */
[C---:B------:R-:W-:Y:S01]  /*3ad0*/  ISETP.GT.U32.AND P6, PT, R4.reuse, R55, PT ;  /* 0x000000370400720c */ /* 0x040fe20003fc4070 */
[----:B------:R-:W-:Y:S01]  /*3ae0*/  @!P3 IMAD.MOV R51, RZ, RZ, -R51 ;  /* 0x000000ffff33b224 */ /* 0x000fe200078e0a33 */
[----:B------:R-:W-:Y:S01]  /*3af0*/  ISETP.GT.U32.AND P3, PT, R4, R54, PT ;  /* 0x000000360400720c */ /* 0x000fe20003f64070 */
[----:B------:R-:W-:Y:S01]  /*3b00*/  IMAD.HI.U32 R56, R3, R57, RZ ;  /* 0x0000003903387227 */ /* 0x000fe200078e00ff */
[----:B------:R-:W-:-:S02]  /*3b10*/  LOP3.LUT R58, R5, 0x78, RZ, 0xfc, !PT ;  /* 0x00000078053a7812 */ /* 0x000fc400078efcff */
[----:B------:R-:W-:Y:S01]  /*3b20*/  LOP3.LUT R196, R5, 0x17e, RZ, 0xfc, !PT ;  /* 0x0000017e05c47812 */ /* 0x000fe200078efcff */
[----:B------:R-:W-:Y:S01]  /*3b30*/  @!P5 IMAD.IADD R53, R53, 0x1, -R4 ;  /* 0x000000013535d824 */ /* 0x000fe200078e0a04 */
[----:B------:R-:W-:Y:S01]  /*3b40*/  IABS R61, R58 ;  /* 0x0000003a003d7213 */ /* 0x000fe20000000000 */
[----:B------:R-:W-:Y:S01]  /*3b50*/  IMAD.MOV R56, RZ, RZ, -R56 ;  /* 0x000000ffff387224 */ /* 0x000fe200078e0a38 */
[C---:B------:R-:W-:Y:S01]  /*3b60*/  LOP3.LUT R197, R5.reuse, 0x180, RZ, 0xfc, !PT ;  /* 0x0000018005c57812 */ /* 0x040fe200078efcff */
[----:B------:R-:W-:Y:S01]  /*3b70*/  @!P2 IMAD.MOV R50, RZ, RZ, -R50 ;  /* 0x000000ffff32a224 */ /* 0x000fe200078e0a32 */
[C---:B------:R-:W-:Y:S01]  /*3b80*/  ISETP.GT.U32.AND P5, PT, R4.reuse, R53, PT ;  /* 0x000000350400720c */ /* 0x040fe20003fa4070 */
[----:B------:R-:W-:Y:S01]  /*3b90*/  IMAD R56, R4, R56, R57 ;  /* 0x0000003804387224 */ /* 0x000fe200078e0239 */
[----:B------:R-:W-:Y:S01]  /*3ba0*/  LOP3.LUT R57, R5, 0x76, RZ, 0xfc, !PT ;  /* 0x0000007605397812 */ /* 0x000fe200078efcff */
[--C-:B------:R-:W-:Y:S01]  /*3bb0*/  @!P6 IMAD.IADD R55, R55, 0x1, -R4.reuse ;  /* 0x000000013737e824 */ /* 0x100fe200078e0a04 */
[----:B------:R-:W-:Y:S01]  /*3bc0*/  ISETP.GE.AND P2, PT, R60, RZ, PT ;  /* 0x000000ff3c00720c */ /* 0x000fe20003f46270 */
[----:B------:R-:W-:Y:S01]  /*3bd0*/  @!P3 IMAD.IADD R54, R54, 0x1, -R4 ;  /* 0x000000013636b824 */ /* 0x000fe200078e0a04 */
[C---:B------:R-:W-:Y:S01]  /*3be0*/  ISETP.GT.U32.AND P3, PT, R4.reuse, R56, PT ;  /* 0x000000380400720c */ /* 0x040fe20003f64070 */
[----:B------:R-:W-:Y:S01]  /*3bf0*/  @!P0 IMAD.MOV R52, RZ, RZ, -R52 ;  /* 0x000000ffff348224 */ /* 0x000fe200078e0a34 */
[----:B------:R-:W-:Y:S01]  /*3c00*/  ISETP.GT.U32.AND P6, PT, R4, R55, PT ;  /* 0x000000370400720c */ /* 0x000fe20003fc4070 */
[----:B------:R-:W-:Y:S01]  /*3c10*/  @!P1 IMAD.MOV R54, RZ, RZ, -R54 ;  /* 0x000000ffff369224 */ /* 0x000fe200078e0a36 */
[----:B------:R-:W-:-:S02]  /*3c20*/  IABS R60, R57 ;  /* 0x00000039003c7213 */ /* 0x000fc40000000000 */
[----:B------:R-:W-:Y:S01]  /*3c30*/  ISETP.GE.AND P0, PT, R57, RZ, PT ;  /* 0x000000ff3900720c */ /* 0x000fe20003f06270 */
[--C-:B------:R-:W-:Y:S01]  /*3c40*/  @!P5 IMAD.IADD R53, R53, 0x1, -R4.reuse ;  /* 0x000000013535d824 */ /* 0x100fe200078e0a04 */
[----:B------:R-:W-:Y:S01]  /*3c50*/  ISETP.GE.AND P5, PT, R59, RZ, PT ;  /* 0x000000ff3b00720c */ /* 0x000fe20003fa6270 */
[----:B------:R-:W-:Y:S01]  /*3c60*/  IMAD.HI.U32 R57, R3, R60, RZ ;  /* 0x0000003c03397227 */ /* 0x000fe200078e00ff */
[C---:B------:R-:W-:Y:S02]  /*3c70*/  LOP3.LUT R59, R5.reuse, 0x7a, RZ, 0xfc, !PT ;  /* 0x0000007a053b7812 */ /* 0x040fe400078efcff */
[----:B------:R-:W-:Y:S01]  /*3c80*/  LOP3.LUT R198, R5, 0x182, RZ, 0xfc, !PT ;  /* 0x0000018205c67812 */ /* 0x000fe200078efcff */
[--C-:B------:R-:W-:Y:S01]  /*3c90*/  @!P3 IMAD.IADD R56, R56, 0x1, -R4.reuse ;  /* 0x000000013838b824 */ /* 0x100fe200078e0a04 */
[----:B------:R-:W-:Y:S01]  /*3ca0*/  ISETP.GE.AND P1, PT, R59, RZ, PT ;  /* 0x000000ff3b00720c */ /* 0x000fe20003f26270 */
[----:B------:R-:W-:Y:S01]  /*3cb0*/  @!P6 IMAD.IADD R55, R55, 0x1, -R4 ;  /* 0x000000013737e824 */ /* 0x000fe200078e0a04 */
[----:B------:R-:W-:Y:S01]  /*3cc0*/  IABS R59, R59 ;  /* 0x0000003b003b7213 */ /* 0x000fe20000000000 */
[----:B------:R-:W-:Y:S01]  /*3cd0*/  IMAD.MOV R57, RZ, RZ, -R57 ;  /* 0x000000ffff397224 */ /* 0x000fe200078e0a39 */
[----:B------:R-:W-:Y:S01]  /*3ce0*/  ISETP.GE.AND P6, PT, R62, RZ, PT ;  /* 0x000000ff3e00720c */ /* 0x000fe20003fc6270 */
[----:B------:R-:W-:Y:S01]  /*3cf0*/  @!P4 IMAD.MOV R55, RZ, RZ, -R55 ;  /* 0x000000ffff37c224 */ /* 0x000fe200078e0a37 */
[C---:B------:R-:W-:Y:S01]  /*3d00*/  ISETP.GT.U32.AND P3, PT, R4.reuse, R56, PT ;  /* 0x000000380400720c */ /* 0x040fe20003f64070 */
[----:B------:R-:W-:Y:S01]  /*3d10*/  IMAD.MOV.U32 R62, RZ, RZ, R59 ;  /* 0x000000ffff3e7224 */ /* 0x000fe200078e003b */
[C---:B------:R-:W-:Y:S01]  /*3d20*/  LOP3.LUT R201, R5.reuse, 0x186, RZ, 0xfc, !PT ;  /* 0x0000018605c97812 */ /* 0x040fe200078efcff */
[----:B------:R-:W-:Y:S01]  /*3d30*/  IMAD R57, R4, R57, R60 ;  /* 0x0000003904397224 */ /* 0x000fe200078e023c */
[----:B------:R-:W-:Y:S01]  /*3d40*/  LOP3.LUT R199, R5, 0x184, RZ, 0xfc, !PT ;  /* 0x0000018405c77812 */ /* 0x000fe200078efcff */
[----:B------:R-:W-:Y:S01]  /*3d50*/  IMAD.HI.U32 R59, R3, R62, RZ ;  /* 0x0000003e033b7227 */ /* 0x000fe200078e00ff */
[----:B------:R-:W-:-:S02]  /*3d60*/  LOP3.LUT R202, R5, 0x188, RZ, 0xfc, !PT ;  /* 0x0000018805ca7812 */ /* 0x000fc400078efcff */
[----:B------:R-:W-:Y:S01]  /*3d70*/  ISETP.GT.U32.AND P4, PT, R4, R57, PT ;  /* 0x000000390400720c */ /* 0x000fe20003f84070 */
[----:B------:R-:W-:Y:S01]  /*3d80*/  IMAD.MOV R59, RZ, RZ, -R59 ;  /* 0x000000ffff3b7224 */ /* 0x000fe200078e0a3b */
[----:B------:R-:W-:Y:S01]  /*3d90*/  IABS R195, R199 ;  /* 0x000000c700c37213 */ /* 0x000fe20000000000 */
[----:B------:R-:W-:Y:S01]  /*3da0*/  IMAD.HI.U32 R60, R3, R63, RZ ;  /* 0x0000003f033c7227 */ /* 0x000fe200078e00ff */
[C---:B------:R-:W-:Y:S02]  /*3db0*/  LOP3.LUT R203, R5.reuse, 0x18a, RZ, 0xfc, !PT ;  /* 0x0000018a05cb7812 */ /* 0x040fe400078efcff */
[C---:B------:R-:W-:Y:S01]  /*3dc0*/  LOP3.LUT R204, R5.reuse, 0x18c, RZ, 0xfc, !PT ;  /* 0x0000018c05cc7812 */ /* 0x040fe200078efcff */
[----:B------:R-:W-:Y:S01]  /*3dd0*/  @!P3 IMAD.IADD R56, R56, 0x1, -R4 ;  /* 0x000000013838b824 */ /* 0x000fe200078e0a04 */
[C---:B------:R-:W-:Y:S01]  /*3de0*/  LOP3.LUT R205, R5.reuse, 0x18e, RZ, 0xfc, !PT ;  /* 0x0000018e05cd7812 */ /* 0x040fe200078efcff */
[C---:B------:R-:W-:Y:S01]  /*3df0*/  IMAD R59, R4.reuse, R59, R62 ;  /* 0x0000003b043b7224 */ /* 0x040fe200078e023e */
[----:B------:R-:W-:Y:S01]  /*3e00*/  LOP3.LUT R206, R5, 0x190, RZ, 0xfc, !PT ;  /* 0x0000019005ce7812 */ /* 0x000fe200078efcff */
[----:B------:R-:W-:Y:S01]  /*3e10*/  @!P5 IMAD.MOV R56, RZ, RZ, -R56 ;  /* 0x000000ffff38d224 */ /* 0x000fe200078e0a38 */
[----:B------:R-:W-:Y:S01]  /*3e20*/  IABS R200, R205 ;  /* 0x000000cd00c87213 */ /* 0x000fe20000000000 */
[----:B------:R-:W-:Y:S01]  /*3e30*/  @!P4 IMAD.IADD R57, R57, 0x1, -R4 ;  /* 0x000000013939c824 */ /* 0x000fe200078e0a04 */
[----:B------:R-:W-:Y:S01]  /*3e40*/  ISETP.GT.U32.AND P5, PT, R4, R59, PT ;  /* 0x0000003b0400720c */ /* 0x000fe20003fa4070 */
[----:B------:R-:W-:Y:S01]  /*3e50*/  @!P2 IMAD.MOV R53, RZ, RZ, -R53 ;  /* 0x000000ffff35a224 */ /* 0x000fe200078e0a35 */
[----:B------:R-:W-:Y:S01]  /*3e60*/  ISETP.GE.AND P2, PT, R58, RZ, PT ;  /* 0x000000ff3a00720c */ /* 0x000fe20003f46270 */
[----:B------:R-:W-:Y:S01]  /*3e70*/  IMAD.HI.U32 R58, R3, R61, RZ ;  /* 0x0000003d033a7227 */ /* 0x000fe200078e00ff */
[----:B------:R-:W-:-:S02]  /*3e80*/  ISETP.GT.U32.AND P4, PT, R4, R57, PT ;  /* 0x000000390400720c */ /* 0x000fc40003f84070 */
[C---:B------:R-:W-:Y:S01]  /*3e90*/  LOP3.LUT R207, R5.reuse, 0x192, RZ, 0xfc, !PT ;  /* 0x0000019205cf7812 */ /* 0x040fe200078efcff */
[----:B------:R-:W-:Y:S01]  /*3ea0*/  IMAD.MOV R60, RZ, RZ, -R60 ;  /* 0x000000ffff3c7224 */ /* 0x000fe200078e0a3c */
[----:B------:R-:W-:Y:S01]  /*3eb0*/  LOP3.LUT R208, R5, 0x196, RZ, 0xfc, !PT ;  /* 0x0000019605d07812 */ /* 0x000fe200078efcff */
[----:B------:R-:W-:Y:S01]  /*3ec0*/  IMAD.HI.U32 R62, R3, R64, RZ ;  /* 0x00000040033e7227 */ /* 0x000fe200078e00ff */
[C---:B------:R-:W-:Y:S02]  /*3ed0*/  LOP3.LUT R209, R5.reuse, 0x19c, RZ, 0xfc, !PT ;  /* 0x0000019c05d17812 */ /* 0x040fe400078efcff */
[----:B------:R-:W-:Y:S01]  /*3ee0*/  LOP3.LUT R210, R5, 0x19e, RZ, 0xfc, !PT ;  /* 0x0000019e05d27812 */ /* 0x000fe200078efcff */
[----:B------:R-:W-:Y:S01]  /*3ef0*/  @!P5 IMAD.IADD R59, R59, 0x1, -R4 ;  /* 0x000000013b3bd824 */ /* 0x000fe200078e0a04 */
[C---:B------:R-:W-:Y:S01]  /*3f00*/  LOP3.LUT R215, R5.reuse, 0x1a4, RZ, 0xfc, !PT ;  /* 0x000001a405d77812 */ /* 0x040fe200078efcff */
[----:B------:R-:W-:Y:S01]  /*3f10*/  IMAD.MOV R58, RZ, RZ, -R58 ;  /* 0x000000ffff3a7224 */ /* 0x000fe200078e0a3a */
[----:B------:R-:W-:Y:S01]  /*3f20*/  LOP3.LUT R217, R5, 0x1a2, RZ, 0xfc, !PT ;  /* 0x000001a205d97812 */ /* 0x000fe200078efcff */
[C---:B------:R-:W-:Y:S01]  /*3f30*/  IMAD R60, R4.reuse, R60, R63 ;  /* 0x0000003c043c7224 */ /* 0x040fe200078e023f */
[C---:B------:R-:W-:Y:S01]  /*3f40*/  ISETP.GT.U32.AND P5, PT, R4.reuse, R59, PT ;  /* 0x0000003b0400720c */ /* 0x040fe20003fa4070 */
[----:B------:R-:W-:Y:S01]  /*3f50*/  IMAD.MOV R65, RZ, RZ, -R62 ;  /* 0x000000ffff417224 */ /* 0x000fe200078e0a3e */
[----:B------:R-:W-:Y:S01]  /*3f60*/  IABS R63, R68 ;  /* 0x00000044003f7213 */ /* 0x000fe20000000000 */
[C---:B------:R-:W-:Y:S01]  /*3f70*/  IMAD R58, R4.reuse, R58, R61 ;  /* 0x0000003a043a7224 */ /* 0x040fe200078e023d */
[----:B------:R-:W-:Y:S01]  /*3f80*/  IABS R211, R215 ;  /* 0x000000d700d37213 */ /* 0x000fe20000000000 */
[----:B------:R-:W-:Y:S01]  /*3f90*/  @!P4 IMAD.IADD R57, R57, 0x1, -R4 ;  /* 0x000000013939c824 */ /* 0x000fe200078e0a04 */
[C---:B------:R-:W-:Y:S01]  /*3fa0*/  ISETP.GT.U32.AND P4, PT, R4.reuse, R60, PT ;  /* 0x0000003c0400720c */ /* 0x040fe20003f84070 */
[C---:B------:R-:W-:Y:S01]  /*3fb0*/  IMAD R62, R4.reuse, R65, R64 ;  /* 0x00000041043e7224 */ /* 0x040fe200078e0240 */
[----:B------:R-:W-:Y:S01]  /*3fc0*/  ISETP.GT.U32.AND P3, PT, R4, R58, PT ;  /* 0x0000003a0400720c */ /* 0x000fe20003f64070 */
[----:B------:R-:W-:Y:S01]  /*3fd0*/  IMAD.HI.U32 R61, R3, R63, RZ ;  /* 0x0000003f033d7227 */ /* 0x000fe200078e00ff */
[----:B------:R-:W-:-:S02]  /*3fe0*/  LOP3.LUT R216, R5, 0x1a6, RZ, 0xfc, !PT ;  /* 0x000001a605d87812 */ /* 0x000fc400078efcff */
[----:B------:R-:W-:Y:S01]  /*3ff0*/  LOP3.LUT R214, R5, 0x1a8, RZ, 0xfc, !PT ;  /* 0x000001a805d67812 */ /* 0x000fe200078efcff */
[----:B------:R-:W-:Y:S01]  /*4000*/  @!P5 IMAD.IADD R59, R59, 0x1, -R4 ;  /* 0x000000013b3bd824 */ /* 0x000fe200078e0a04 */
[C---:B------:R-:W-:Y:S01]  /*4010*/  ISETP.GT.U32.AND P5, PT, R4.reuse, R62, PT ;  /* 0x0000003e0400720c */ /* 0x040fe20003fa4070 */
[----:B------:R-:W-:Y:S01]  /*4020*/  IMAD.MOV R61, RZ, RZ, -R61 ;  /* 0x000000ffff3d7224 */ /* 0x000fe200078e0a3d */
[----:B------:R-:W-:Y:S01]  /*4030*/  IABS R212, R216 ;  /* 0x000000d800d47213 */ /* 0x000fe20000000000 */
[----:B------:R-:W-:Y:S01]  /*4040*/  IMAD.MOV.U32 R65, RZ, RZ, R66 ;  /* 0x000000ffff417224 */ /* 0x000fe200078e0042 */
[----:B------:R-:W-:Y:S01]  /*4050*/  IABS R213, R214 ;  /* 0x000000d600d57213 */ /* 0x000fe20000000000 */
[----:B------:R-:W-:Y:S01]  /*4060*/  IMAD R61, R4, R61, R63 ;  /* 0x0000003d043d7224 */ /* 0x000fe200078e023f */
[----:B------:R-:W-:Y:S01]  /*4070*/  LOP3.LUT R221, R5, 0x1ae, RZ, 0xfc, !PT ;  /* 0x000001ae05dd7812 */ /* 0x000fe200078efcff */
[----:B------:R-:W-:Y:S01]  /*4080*/  @!P4 IMAD.IADD R60, R60, 0x1, -R4 ;  /* 0x000000013c3cc824 */ /* 0x000fe200078e0a04 */
[----:B------:R-:W-:Y:S01]  /*4090*/  ISETP.GE.AND P4, PT, R68, RZ, PT ;  /* 0x000000ff4400720c */ /* 0x000fe20003f86270 */
[----:B------:R-:W-:Y:S01]  /*40a0*/  IMAD.HI.U32 R63, R3, R65, RZ ;  /* 0x00000041033f7227 */ /* 0x000fe200078e00ff */
[----:B------:R-:W-:-:S02]  /*40b0*/  IABS R68, R72 ;  /* 0x0000004800447213 */ /* 0x000fc40000000000 */
[C---:B------:R-:W-:Y:S01]  /*40c0*/  LOP3.LUT R219, R5.reuse, 0x1aa, RZ, 0xfc, !PT ;  /* 0x000001aa05db7812 */ /* 0x040fe200078efcff */
[--C-:B------:R-:W-:Y:S01]  /*40d0*/  @!P3 IMAD.IADD R58, R58, 0x1, -R4.reuse ;  /* 0x000000013a3ab824 */ /* 0x100fe200078e0a04 */
[----:B------:R-:W-:Y:S01]  /*40e0*/  IABS R220, R221 ;  /* 0x000000dd00dc7213 */ /* 0x000fe20000000000 */
[----:B------:R-:W-:Y:S01]  /*40f0*/  @!P0 IMAD.MOV R57, RZ, RZ, -R57 ;  /* 0x000000ffff398224 */ /* 0x000fe200078e0a39 */
[----:B------:R-:W-:Y:S01]  /*4100*/  ISETP.GT.U32.AND P0, PT, R4, R60, PT ;  /* 0x0000003c0400720c */ /* 0x000fe20003f04070 */
[----:B------:R-:W-:Y:S01]  /*4110*/  @!P5 IMAD.IADD R62, R62, 0x1, -R4 ;  /* 0x000000013e3ed824 */ /* 0x000fe200078e0a04 */
[C---:B------:R-:W-:Y:S01]  /*4120*/  ISETP.GT.U32.AND P3, PT, R4.reuse, R58, PT ;  /* 0x0000003a0400720c */ /* 0x040fe20003f64070 */
[----:B------:R-:W-:Y:S01]  /*4130*/  IMAD.MOV R63, RZ, RZ, -R63 ;  /* 0x000000ffff3f7224 */ /* 0x000fe200078e0a3f */
[----:B------:R-:W-:Y:S01]  /*4140*/  LOP3.LUT R222, R5, 0x1ac, RZ, 0xfc, !PT ;  /* 0x000001ac05de7812 */ /* 0x000fe200078efcff */
[----:B------:R-:W-:Y:S01]  /*4150*/  IMAD.MOV.U32 R66, RZ, RZ, R67 ;  /* 0x000000ffff427224 */ /* 0x000fe200078e0043 */
[C---:B------:R-:W-:Y:S01]  /*4160*/  ISETP.GT.U32.AND P5, PT, R4.reuse, R62, PT ;  /* 0x0000003e0400720c */ /* 0x040fe20003fa4070 */
[----:B------:R-:W-:Y:S01]  /*4170*/  IMAD R63, R4, R63, R65 ;  /* 0x0000003f043f7224 */ /* 0x000fe200078e0241 */
[----:B------:R-:W-:Y:S01]  /*4180*/  IABS R218, R222 ;  /* 0x000000de00da7213 */ /* 0x000fe20000000000 */
[----:B------:R-:W-:Y:S01]  /*4190*/  IMAD.HI.U32 R64, R3, R66, RZ ;  /* 0x0000004203407227 */ /* 0x000fe200078e00ff */
[----:B------:R-:W-:-:S02]  /*41a0*/  LOP3.LUT R223, R5, 0x1ba, RZ, 0xfc, !PT ;  /* 0x000001ba05df7812 */ /* 0x000fc400078efcff */
[----:B------:R-:W-:Y:S01]  /*41b0*/  LOP3.LUT R229, R5, 0x1bc, RZ, 0xfc, !PT ;  /* 0x000001bc05e57812 */ /* 0x000fe200078efcff */
[----:B------:R-:W-:Y:S01]  /*41c0*/  IMAD.HI.U32 R65, R3, R68, RZ ;  /* 0x0000004403417227 */ /* 0x000fe200078e00ff */
[----:B------:R-:W-:Y:S02]  /*41d0*/  IABS R224, R223 ;  /* 0x000000df00e07213 */ /* 0x000fe40000000000 */
[C---:B------:R-:W-:Y:S01]  /*41e0*/  LOP3.LUT R226, R5.reuse, 0x1c2, RZ, 0xfc, !PT ;  /* 0x000001c205e27812 */ /* 0x040fe200078efcff */
[----:B------:R-:W-:Y:S01]  /*41f0*/  IMAD.MOV R67, RZ, RZ, -R64 ;  /* 0x000000ffff437224 */ /* 0x000fe200078e0a40 */
[----:B------:R-:W-:Y:S01]  /*4200*/  LOP3.LUT R227, R5, 0x1be, RZ, 0xfc, !PT ;  /* 0x000001be05e37812 */ /* 0x000fe200078efcff */
[----:B------:R-:W-:Y:S01]  /*4210*/  IMAD.MOV R65, RZ, RZ, -R65 ;  /* 0x000000ffff417224 */ /* 0x000fe200078e0a41 */
[----:B------:R-:W-:Y:S01]  /*4220*/  IABS R230, R226 ;  /* 0x000000e200e67213 */ /* 0x000fe20000000000 */
[----:B------:R-:W-:Y:S01]  /*4230*/  IMAD R64, R4, R67, R66 ;  /* 0x0000004304407224 */ /* 0x000fe200078e0242 */
[----:B------:R-:W-:Y:S01]  /*4240*/  IABS R228, R227 ;  /* 0x000000e300e47213 */ /* 0x000fe20000000000 */
[----:B------:R-:W-:Y:S01]  /*4250*/  @!P0 IMAD.IADD R60, R60, 0x1, -R4 ;  /* 0x000000013c3c8824 */ /* 0x000fe200078e0a04 */
[C---:B------:R-:W-:Y:S01]  /*4260*/  ISETP.GT.U32.AND P0, PT, R4.reuse, R63, PT ;  /* 0x0000003f0400720c */ /* 0x040fe20003f04070 */
[----:B------:R-:W-:Y:S01]  /*4270*/  IMAD R65, R4, R65, R68 ;  /* 0x0000004104417224 */ /* 0x000fe200078e0244 */
[----:B------:R-:W-:Y:S01]  /*4280*/  IABS R68, R73 ;  /* 0x0000004900447213 */ /* 0x000fe20000000000 */
[----:B------:R-:W-:Y:S01]  /*4290*/  @!P3 IMAD.IADD R58, R58, 0x1, -R4 ;  /* 0x000000013a3ab824 */ /* 0x000fe200078e0a04 */
[C---:B------:R-:W-:Y:S01]  /*42a0*/  ISETP.GT.U32.AND P3, PT, R4.reuse, R61, PT ;  /* 0x0000003d0400720c */ /* 0x040fe20003f64070 */
[----:B------:R-:W-:Y:S01]  /*42b0*/  @!P6 IMAD.MOV R60, RZ, RZ, -R60 ;  /* 0x000000ffff3ce224 */ /* 0x000fe200078e0a3c */
[----:B------:R-:W-:Y:S01]  /*42c0*/  ISETP.GT.U32.AND P6, PT, R4, R64, PT ;  /* 0x000000400400720c */ /* 0x000fe20003fc4070 */
[----:B------:R-:W-:Y:S01]  /*42d0*/  @!P5 IMAD.IADD R62, R62, 0x1, -R4 ;  /* 0x000000013e3ed824 */ /* 0x000fe200078e0a04 */
[----:B------:R-:W-:Y:S01]  /*42e0*/  ISETP.GT.U32.AND P5, PT, R4, R65, PT ;  /* 0x000000410400720c */ /* 0x000fe20003fa4070 */
[----:B------:R-:W-:Y:S01]  /*42f0*/  @!P1 IMAD.MOV R59, RZ, RZ, -R59 ;  /* 0x000000ffff3b9224 */ /* 0x000fe200078e0a3b */
[----:B------:R-:W-:Y:S01]  /*4300*/  ISETP.GE.AND P1, PT, R70, RZ, PT ;  /* 0x000000ff4600720c */ /* 0x000fe20003f26270 */
[----:B------:R-:W-:Y:S01]  /*4310*/  IMAD.HI.U32 R66, R3, R68, RZ ;  /* 0x0000004403427227 */ /* 0x000fe200078e00ff */
[----:B------:R-:W-:-:S02]  /*4320*/  IABS R70, R74 ;  /* 0x0000004a00467213 */ /* 0x000fc40000000000 */
[----:B------:R-:W-:Y:S01]  /*4330*/  LOP3.LUT R235, R5, 0x1ce, RZ, 0xfc, !PT ;  /* 0x000001ce05eb7812 */ /* 0x000fe200078efcff */
[--C-:B------:R-:W-:Y:S01]  /*4340*/  @!P0 IMAD.IADD R63, R63, 0x1, -R4.reuse ;  /* 0x000000013f3f8824 */ /* 0x100fe200078e0a04 */
[----:B------:R-:W-:Y:S01]  /*4350*/  ISETP.GE.AND P0, PT, R72, RZ, PT ;  /* 0x000000ff4800720c */ /* 0x000fe20003f06270 */
[--C-:B------:R-:W-:Y:S01]  /*4360*/  @!P3 IMAD.IADD R61, R61, 0x1, -R4.reuse ;  /* 0x000000013d3db824 */ /* 0x100fe200078e0a04 */
[----:B------:R-:W-:Y:S01]  /*4370*/  ISETP.GE.AND P3, PT, R69, RZ, PT ;  /* 0x000000ff4500720c */ /* 0x000fe20003f66270 */
[--C-:B------:R-:W-:Y:S01]  /*4380*/  @!P6 IMAD.IADD R64, R64, 0x1, -R4.reuse ;  /* 0x000000014040e824 */ /* 0x100fe200078e0a04 */
[C---:B------:R-:W-:Y:S01]  /*4390*/  ISETP.GT.U32.AND P6, PT, R4.reuse, R63, PT ;  /* 0x0000003f0400720c */ /* 0x040fe20003fc4070 */
[----:B------:R-:W-:Y:S01]  /*43a0*/  @!P5 IMAD.IADD R65, R65, 0x1, -R4 ;  /* 0x000000014141d824 */ /* 0x000fe200078e0a04 */
[----:B------:R-:W-:Y:S01]  /*43b0*/  IABS R72, R76 ;  /* 0x0000004c00487213 */ /* 0x000fe20000000000 */
[----:B------:R-:W-:Y:S01]  /*43c0*/  @!P2 IMAD.MOV R58, RZ, RZ, -R58 ;  /* 0x000000ffff3aa224 */ /* 0x000fe200078e0a3a */
[C---:B------:R-:W-:Y:S01]  /*43d0*/  ISETP.GT.U32.AND P2, PT, R4.reuse, R61, PT ;  /* 0x0000003d0400720c */ /* 0x040fe20003f44070 */
[----:B------:R-:W-:Y:S01]  /*43e0*/  IMAD.MOV R69, RZ, RZ, -R66 ;  /* 0x000000ffff457224 */ /* 0x000fe200078e0a42 */
[----:B------:R-:W-:Y:S01]  /*43f0*/  ISETP.GT.U32.AND P5, PT, R4, R65, PT ;  /* 0x000000410400720c */ /* 0x000fe20003fa4070 */
[----:B------:R-:W-:Y:S01]  /*4400*/  IMAD.HI.U32 R67, R3, R70, RZ ;  /* 0x0000004603437227 */ /* 0x000fe200078e00ff */
[----:B------:R-:W-:-:S02]  /*4410*/  LOP3.LUT R236, R5, 0x1d0, RZ, 0xfc, !PT ;  /* 0x000001d005ec7812 */ /* 0x000fc400078efcff */
[C---:B------:R-:W-:Y:S01]  /*4420*/  LOP3.LUT R234, R5.reuse, 0x1d4, RZ, 0xfc, !PT ;  /* 0x000001d405ea7812 */ /* 0x040fe200078efcff */
[C---:B------:R-:W-:Y:S01]  /*4430*/  IMAD R66, R4.reuse, R69, R68 ;  /* 0x0000004504427224 */ /* 0x040fe200078e0244 */
[C---:B------:R-:W-:Y:S01]  /*4440*/  LOP3.LUT R250, R5.reuse, 0x1e2, RZ, 0xfc, !PT ;  /* 0x000001e205fa7812 */ /* 0x040fe200078efcff */
[----:B------:R-:W-:Y:S01]  /*4450*/  IMAD.MOV R67, RZ, RZ, -R67 ;  /* 0x000000ffff437224 */ /* 0x000fe200078e0a43 */
[----:B------:R-:W-:Y:S01]  /*4460*/  LOP3.LUT R252, R5, 0x1e4, RZ, 0xfc, !PT ;  /* 0x000001e405fc7812 */ /* 0x000fe200078efcff */
[----:B------:R-:W-:Y:S01]  /*4470*/  @!P6 IMAD.IADD R63, R63, 0x1, -R4 ;  /* 0x000000013f3fe824 */ /* 0x000fe200078e0a04 */
[C---:B------:R-:W-:Y:S01]  /*4480*/  ISETP.GT.U32.AND P6, PT, R4.reuse, R66, PT ;  /* 0x000000420400720c */ /* 0x040fe20003fc4070 */
[C---:B------:R-:W-:Y:S01]  /*4490*/  IMAD R67, R4.reuse, R67, R70 ;  /* 0x0000004304437224 */ /* 0x040fe200078e0246 */
[----:B------:R-:W-:Y:S01]  /*44a0*/  IABS R70, R77 ;  /* 0x0000004d00467213 */ /* 0x000fe20000000000 */
[--C-:B------:R-:W-:Y:S01]  /*44b0*/  @!P2 IMAD.IADD R61, R61, 0x1, -R4.reuse ;  /* 0x000000013d3da824 */ /* 0x100fe200078e0a04 */
[----:B------:R-:W-:Y:S01]  /*44c0*/  ISETP.GE.AND P2, PT, R71, RZ, PT ;  /* 0x000000ff4700720c */ /* 0x000fe20003f46270 */
[----:B------:R-:W-:Y:S01]  /*44d0*/  @!P5 IMAD.IADD R65, R65, 0x1, -R4 ;  /* 0x000000014141d824 */ /* 0x000fe200078e0a04 */
[C---:B------:R-:W-:Y:S01]  /*44e0*/  ISETP.GT.U32.AND P5, PT, R4.reuse, R67, PT ;  /* 0x000000430400720c */ /* 0x040fe20003fa4070 */
[----:B------:R-:W-:Y:S01]  /*44f0*/  @!P4 IMAD.MOV R61, RZ, RZ, -R61 ;  /* 0x000000ffff3dc224 */ /* 0x000fe200078e0a3d */
[----:B------:R-:W-:Y:S01]  /*4500*/  ISETP.GT.U32.AND P4, PT, R4, R64, PT ;  /* 0x000000400400720c */ /* 0x000fe20003f84070 */
[----:B------:R-:W-:Y:S01]  /*4510*/  IMAD.HI.U32 R69, R3, R72, RZ ;  /* 0x0000004803457227 */ /* 0x000fe200078e00ff */
[----:B------:R-:W-:-:S02]  /*4520*/  IABS R71, R75 ;  /* 0x0000004b00477213 */ /* 0x000fc40000000000 */
[----:B------:R-:W-:Y:S01]  /*4530*/  LOP3.LUT R247, R5, 0x1e0, RZ, 0xfc, !PT ;  /* 0x000001e005f77812 */ /* 0x000fe200078efcff */
[--C-:B------:R-:W-:Y:S01]  /*4540*/  @!P6 IMAD.IADD R66, R66, 0x1, -R4.reuse ;  /* 0x000000014242e824 */ /* 0x100fe200078e0a04 */
[----:B------:R-:W-:Y:S01]  /*4550*/  ISETP.GE.AND P6, PT, R74, RZ, PT ;  /* 0x000000ff4a00720c */ /* 0x000fe20003fc6270 */
[----:B------:R-:W-:Y:S01]  /*4560*/  IMAD.MOV R69, RZ, RZ, -R69 ;  /* 0x000000ffff457224 */ /* 0x000fe200078e0a45 */
[----:B------:R-:W-:Y:S01]  /*4570*/  IABS R74, R78 ;  /* 0x0000004e004a7213 */ /* 0x000fe20000000000 */
[----:B------:R-:W-:Y:S01]  /*4580*/  IMAD.HI.U32 R68, R3, R71, RZ ;  /* 0x0000004703447227 */ /* 0x000fe200078e00ff */
[----:B------:R-:W-:Y:S02]  /*4590*/  IABS R241, R247 ;  /* 0x000000f700f17213 */ /* 0x000fe40000000000 */
[----:B-1----:R-:W-:Y:S01]  /*45a0*/  LOP3.LUT R0, R5, 0x1ea, RZ, 0xfc, !PT ;  /* 0x000001ea05007812 */ /* 0x002fe200078efcff */
[----:B------:R-:W-:Y:S01]  /*45b0*/  @!P5 IMAD.IADD R67, R67, 0x1, -R4 ;  /* 0x000000014343d824 */ /* 0x000fe200078e0a04 */
[C---:B------:R-:W-:Y:S01]  /*45c0*/  ISETP.GT.U32.AND P5, PT, R4.reuse, R66, PT ;  /* 0x000000420400720c */ /* 0x040fe20003fa4070 */
[----:B------:R-:W-:Y:S01]  /*45d0*/  IMAD R69, R4, R69, R72 ;  /* 0x0000004504457224 */ /* 0x000fe200078e0248 */
[C---:B------:R-:W-:Y:S01]  /*45e0*/  LOP3.LUT R8, R5.reuse, 0x1e6, RZ, 0xfc, !PT ;  /* 0x000001e605087812 */ /* 0x040fe200078efcff */
[----:B------:R-:W-:Y:S01]  /*45f0*/  IMAD.MOV.U32 R72, RZ, RZ, R70 ;  /* 0x000000ffff487224 */ /* 0x000fe200078e0046 */
[----:B--2---:R-:W-:Y:S01]  /*4600*/  LOP3.LUT R15, R5, 0x1e8, RZ, 0xfc, !PT ;  /* 0x000001e8050f7812 */ /* 0x004fe200078efcff */
[----:B------:R-:W-:Y:S01]  /*4610*/  @!P4 IMAD.IADD R64, R64, 0x1, -R4 ;  /* 0x000000014040c824 */ /* 0x000fe200078e0a04 */
[----:B------:R-:W-:Y:S01]  /*4620*/  ISETP.GE.AND P4, PT, R73, RZ, PT ;  /* 0x000000ff4900720c */ /* 0x000fe20003f86270 */
[----:B------:R-:W-:Y:S01]  /*4630*/  @!P1 IMAD.MOV R63, RZ, RZ, -R63 ;  /* 0x000000ffff3f9224 */ /* 0x000fe200078e0a3f */
[----:B------:R-:W-:Y:S01]  /*4640*/  ISETP.GT.U32.AND P1, PT, R4, R67, PT ;  /* 0x000000430400720c */ /* 0x000fe20003f24070 */
[----:B------:R-:W-:Y:S01]  /*4650*/  IMAD.MOV R68, RZ, RZ, -R68 ;  /* 0x000000ffff447224 */ /* 0x000fe200078e0a44 */
[----:B------:R-:W-:Y:S01]  /*4660*/  IABS R244, R0 ;  /* 0x0000000000f47213 */ /* 0x000fe20000000000 */
[----:B------:R-:W-:Y:S01]  /*4670*/  IMAD.HI.U32 R70, R3, R72, RZ ;  /* 0x0000004803467227 */ /* 0x000fe200078e00ff */
[----:B------:R-:W-:-:S02]  /*4680*/  LOP3.LUT R6, R5, 0x1ec, RZ, 0xfc, !PT ;  /* 0x000001ec05067812 */ /* 0x000fc400078efcff */
[C---:B------:R-:W-:Y:S01]  /*4690*/  LOP3.LUT R9, R5.reuse, 0x1ee, RZ, 0xfc, !PT ;  /* 0x000001ee05097812 */ /* 0x040fe200078efcff */
[----:B------:R-:W-:Y:S01]  /*46a0*/  @!P2 IMAD.MOV R64, RZ, RZ, -R64 ;  /* 0x000000ffff40a224 */ /* 0x000fe200078e0a40 */
[C---:B------:R-:W-:Y:S01]  /*46b0*/  ISETP.GT.U32.AND P2, PT, R4.reuse, R69, PT ;  /* 0x000000450400720c */ /* 0x040fe20003f44070 */
[----:B------:R-:W-:Y:S01]  /*46c0*/  IMAD R68, R4, R68, R71 ;  /* 0x0000004404447224 */ /* 0x000fe200078e0247 */
[----:B------:R-:W-:Y:S01]  /*46d0*/  LOP3.LUT R2, R5, 0x1f0, RZ, 0xfc, !PT ;  /* 0x000001f005027812 */ /* 0x000fe200078efcff */
[----:B------:R-:W-:Y:S01]  /*46e0*/  IMAD.HI.U32 R71, R3, R74, RZ ;  /* 0x0000004a03477227 */ /* 0x000fe200078e00ff */
[C---:B------:R-:W-:Y:S02]  /*46f0*/  LOP3.LUT R14, R5.reuse, 0x1f2, RZ, 0xfc, !PT ;  /* 0x000001f2050e7812 */ /* 0x040fe400078efcff */
[C---:B------:R-:W-:Y:S01]  /*4700*/  LOP3.LUT R11, R5.reuse, 0x1f8, RZ, 0xfc, !PT ;  /* 0x000001f8050b7812 */ /* 0x040fe200078efcff */
[----:B------:R-:W-:Y:S01]  /*4710*/  IMAD.MOV R73, RZ, RZ, -R70 ;  /* 0x000000ffff497224 */ /* 0x000fe200078e0a46 */
[C---:B------:R-:W-:Y:S01]  /*4720*/  LOP3.LUT R13, R5.reuse, 0x1f4, RZ, 0xfc, !PT ;  /* 0x000001f4050d7812 */ /* 0x040fe200078efcff */
[----:B------:R-:W-:Y:S01]  /*4730*/  @!P5 IMAD.IADD R66, R66, 0x1, -R4 ;  /* 0x000000014242d824 */ /* 0x000fe200078e0a04 */
[----:B------:R-:W-:Y:S01]  /*4740*/  ISETP.GE.AND P5, PT, R76, RZ, PT ;  /* 0x000000ff4c00720c */ /* 0x000fe20003fa6270 */
[----:B------:R-:W-:Y:S01]  /*4750*/  IMAD.MOV R71, RZ, RZ, -R71 ;  /* 0x000000ffff477224 */ /* 0x000fe200078e0a47 */
[----:B------:R-:W-:Y:S01]  /*4760*/  IABS R76, R79 ;  /* 0x0000004f004c7213 */ /* 0x000fe20000000000 */
[C---:B------:R-:W-:Y:S01]  /*4770*/  IMAD R70, R4.reuse, R73, R72 ;  /* 0x0000004904467224 */ /* 0x040fe200078e0248 */
[----:B------:R-:W-:Y:S01]  /*4780*/  LOP3.LUT R73, R5, 0x94, RZ, 0xfc, !PT ;  /* 0x0000009405497812 */ /* 0x000fe200078efcff */
[----:B------:R-:W-:Y:S01]  /*4790*/  @!P1 IMAD.IADD R67, R67, 0x1, -R4 ;  /* 0x0000000143439824 */ /* 0x000fe200078e0a04 */
[----:B------:R-:W-:Y:S01]  /*47a0*/  ISETP.GE.AND P1, PT, R77, RZ, PT ;  /* 0x000000ff4d00720c */ /* 0x000fe20003f26270 */
[C---:B------:R-:W-:Y:S01]  /*47b0*/  IMAD R71, R4.reuse, R71, R74 ;  /* 0x0000004704477224 */ /* 0x040fe200078e024a */
[----:B------:R-:W-:Y:S01]  /*47c0*/  IABS R74, R73 ;  /* 0x00000049004a7213 */ /* 0x000fe20000000000 */
[----:B------:R-:W-:Y:S01]  /*47d0*/  @!P4 IMAD.MOV R66, RZ, RZ, -R66 ;  /* 0x000000ffff42c224 */ /* 0x000fe200078e0a42 */
[C---:B------:R-:W-:Y:S01]  /*47e0*/  ISETP.GT.U32.AND P4, PT, R4.reuse, R70, PT ;  /* 0x000000460400720c */ /* 0x040fe20003f84070 */
[----:B------:R-:W-:Y:S01]  /*47f0*/  @!P2 IMAD.IADD R69, R69, 0x1, -R4 ;  /* 0x000000014545a824 */ /* 0x000fe200078e0a04 */
[----:B------:R-:W-:Y:S01]  /*4800*/  IABS R77, R81 ;  /* 0x00000051004d7213 */ /* 0x000fe20000000000 */
[----:B------:R-:W-:Y:S01]  /*4810*/  @!P6 IMAD.MOV R67, RZ, RZ, -R67 ;  /* 0x000000ffff43e224 */ /* 0x000fe200078e0a43 */
[C---:B------:R-:W-:Y:S01]  /*4820*/  ISETP.GT.U32.AND P6, PT, R4.reuse, R71, PT ;  /* 0x000000470400720c */ /* 0x040fe20003fc4070 */
[----:B------:R-:W-:Y:S01]  /*4830*/  @!P3 IMAD.MOV R62, RZ, RZ, -R62 ;  /* 0x000000ffff3eb224 */ /* 0x000fe200078e0a3e */
[C---:B------:R-:W-:Y:S01]  /*4840*/  ISETP.GT.U32.AND P2, PT, R4.reuse, R69, PT ;  /* 0x000000450400720c */ /* 0x040fe20003f44070 */
[----:B------:R-:W-:Y:S01]  /*4850*/  IMAD.HI.U32 R72, R3, R74, RZ ;  /* 0x0000004a03487227 */ /* 0x000fe200078e00ff */
[----:B------:R-:W-:-:S02]  /*4860*/  ISETP.GT.U32.AND P3, PT, R4, R68, PT ;  /* 0x000000440400720c */ /* 0x000fc40003f64070 */
[----:B------:R-:W-:Y:S01]  /*4870*/  LOP3.LUT R12, R5, 0x1f6, RZ, 0xfc, !PT ;  /* 0x000001f6050c7812 */ /* 0x000fe200078efcff */
[----:B------:R-:W-:Y:S01]  /*4880*/  @!P0 IMAD.MOV R65, RZ, RZ, -R65 ;  /* 0x000000ffff418224 */ /* 0x000fe200078e0a41 */
[----:B------:R-:W-:Y:S01]  /*4890*/  ISETP.GE.AND P0, PT, R75, RZ, PT ;  /* 0x000000ff4b00720c */ /* 0x000fe20003f06270 */
[----:B------:R-:W-:Y:S01]  /*48a0*/  @!P4 IMAD.IADD R70, R70, 0x1, -R4 ;  /* 0x000000014646c824 */ /* 0x000fe200078e0a04 */
[C---:B------:R-:W-:Y:S01]  /*48b0*/  LOP3.LUT R10, R5.reuse, 0x1fa, RZ, 0xfc, !PT ;  /* 0x000001fa050a7812 */ /* 0x040fe200078efcff */
[----:B------:R-:W-:Y:S01]  /*48c0*/  IMAD.MOV R75, RZ, RZ, -R72 ;  /* 0x000000ffff4b7224 */ /* 0x000fe200078e0a48 */
[----:B------:R-:W-:Y:S01]  /*48d0*/  LOP3.LUT R7, R5, 0x1fc, RZ, 0xfc, !PT ;  /* 0x000001fc05077812 */ /* 0x000fe200078efcff */
[--C-:B------:R-:W-:Y:S01]  /*48e0*/  @!P6 IMAD.IADD R71, R71, 0x1, -R4.reuse ;  /* 0x000000014747e824 */ /* 0x100fe200078e0a04 */
[C---:B------:R-:W-:Y:S01]  /*48f0*/  ISETP.GT.U32.AND P4, PT, R4.reuse, R70, PT ;  /* 0x000000460400720c */ /* 0x040fe20003f84070 */
[----:B------:R-:W-:Y:S01]  /*4900*/  @!P2 IMAD.IADD R69, R69, 0x1, -R4 ;  /* 0x000000014545a824 */ /* 0x000fe200078e0a04 */
[----:B------:R-:W-:Y:S01]  /*4910*/  ISETP.GE.AND P2, PT, R73, RZ, PT ;  /* 0x000000ff4900720c */ /* 0x000fe20003f46270 */
[----:B------:R-:W-:Y:S01]  /*4920*/  IMAD.HI.U32 R73, R3, R76, RZ ;  /* 0x0000004c03497227 */ /* 0x000fe200078e00ff */
[----:B------:R-:W-:-:S03]  /*4930*/  ISETP.GT.U32.AND P6, PT, R4, R71, PT ;  /* 0x000000470400720c */ /* 0x000fc60003fc4070 */
[----:B------:R-:W-:Y:S02]  /*4940*/  IMAD.MOV R73, RZ, RZ, -R73 ;  /* 0x000000ffff497224 */ /* 0x000fe400078e0a49 */
[----:B------:R-:W-:Y:S02]  /*4950*/  IMAD R72, R4, R75, R74 ;  /* 0x0000004b04487224 */ /* 0x000fe400078e024a */
[----:B------:R-:W-:Y:S02]  /*4960*/  @!P3 IMAD.IADD R68, R68, 0x1, -R4 ;  /* 0x000000014444b824 */ /* 0x000fe400078e0a04 */
[----:B------:R-:W-:Y:S02]  /*4970*/  IMAD R73, R4, R73, R76 ;  /* 0x0000004904497224 */ /* 0x000fe400078e024c */
[--C-:B------:R-:W-:Y:S01]  /*4980*/  @!P4 IMAD.IADD R70, R70, 0x1, -R4.reuse ;  /* 0x000000014646c824 */ /* 0x100fe200078e0a04 */
[C---:B------:R-:W-:Y:S01]  /*4990*/  ISETP.GT.U32.AND P4, PT, R4.reuse, R72, PT ;  /* 0x000000480400720c */ /* 0x040fe20003f84070 */
[----:B------:R-:W-:Y:S01]  /*49a0*/  @!P6 IMAD.IADD R71, R71, 0x1, -R4 ;  /* 0x000000014747e824 */ /* 0x000fe200078e0a04 */
[C---:B------:R-:W-:Y:S01]  /*49b0*/  ISETP.GT.U32.AND P3, PT, R4.reuse, R68, PT ;  /* 0x000000440400720c */ /* 0x040fe20003f64070 */
[----:B------:R-:W-:Y:S01]  /*49c0*/  IMAD.MOV.U32 R75, RZ, RZ, R77 ;  /* 0x000000ffff4b7224 */ /* 0x000fe200078e004d */
[----:B------:R-:W-:Y:S01]  /*49d0*/  ISETP.GT.U32.AND P6, PT, R4, R73, PT ;  /* 0x000000490400720c */ /* 0x000fe20003fc4070 */
[----:B------:R-:W-:Y:S01]  /*49e0*/  @!P1 IMAD.MOV R70, RZ, RZ, -R70 ;  /* 0x000000ffff469224 */ /* 0x000fe200078e0a46 */
[----:B------:R-:W-:Y:S01]  /*49f0*/  IABS R77, R82 ;  /* 0x00000052004d7213 */ /* 0x000fe20000000000 */
[----:B------:R-:W-:-:S04]  /*4a00*/  IMAD.HI.U32 R74, R3, R75, RZ ;  /* 0x0000004b034a7227 */ /* 0x000fc800078e00ff */
[----:B------:R-:W-:Y:S02]  /*4a10*/  IMAD.MOV R74, RZ, RZ, -R74 ;  /* 0x000000ffff4a7224 */ /* 0x000fe400078e0a4a */
[--C-:B------:R-:W-:Y:S02]  /*4a20*/  @!P4 IMAD.IADD R72, R72, 0x1, -R4.reuse ;  /* 0x000000014848c824 */ /* 0x100fe400078e0a04 */
[--C-:B------:R-:W-:Y:S01]  /*4a30*/  @!P3 IMAD.IADD R68, R68, 0x1, -R4.reuse ;  /* 0x000000014444b824 */ /* 0x100fe200078e0a04 */
[----:B------:R-:W-:Y:S01]  /*4a40*/  ISETP.GE.AND P3, PT, R78, RZ, PT ;  /* 0x000000ff4e00720c */ /* 0x000fe20003f66270 */
[----:B------:R-:W-:Y:S01]  /*4a50*/  @!P6 IMAD.IADD R73, R73, 0x1, -R4 ;  /* 0x000000014949e824 */ /* 0x000fe200078e0a04 */
[----:B------:R-:W-:Y:S01]  /*4a60*/  IABS R78, R83 ;  /* 0x00000053004e7213 */ /* 0x000fe20000000000 */
[C---:B------:R-:W-:Y:S01]  /*4a70*/  IMAD R74, R4.reuse, R74, R75 ;  /* 0x0000004a044a7224 */ /* 0x040fe200078e024b */
[C---:B------:R-:W-:Y:S01]  /*4a80*/  ISETP.GT.U32.AND P6, PT, R4.reuse, R72, PT ;  /* 0x000000480400720c */ /* 0x040fe20003fc4070 */
[----:B------:R-:W-:Y:S01]  /*4a90*/  IMAD.HI.U32 R75, R3, R77, RZ ;  /* 0x0000004d034b7227 */ /* 0x000fe200078e00ff */
[----:B------:R-:W-:-:S02]  /*4aa0*/  ISETP.GT.U32.AND P1, PT, R4, R73, PT ;  /* 0x000000490400720c */ /* 0x000fc40003f24070 */
[----:B------:R-:W-:Y:S01]  /*4ab0*/  ISETP.GT.U32.AND P4, PT, R4, R74, PT ;  /* 0x0000004a0400720c */ /* 0x000fe20003f84070 */
[----:B------:R-:W-:-:S04]  /*4ac0*/  IMAD.HI.U32 R76, R3, R78, RZ ;  /* 0x0000004e034c7227 */ /* 0x000fc800078e00ff */
[----:B------:R-:W-:Y:S02]  /*4ad0*/  IMAD.MOV R75, RZ, RZ, -R75 ;  /* 0x000000ffff4b7224 */ /* 0x000fe400078e0a4b */
[----:B------:R-:W-:Y:S01]  /*4ae0*/  @!P0 IMAD.MOV R68, RZ, RZ, -R68 ;  /* 0x000000ffff448224 */ /* 0x000fe200078e0a44 */
[----:B------:R-:W-:Y:S01]  /*4af0*/  ISETP.GE.AND P0, PT, R79, RZ, PT ;  /* 0x000000ff4f00720c */ /* 0x000fe20003f06270 */
[----:B------:R-:W-:Y:S02]  /*4b00*/  IMAD.MOV R79, RZ, RZ, -R76 ;  /* 0x000000ffff4f7224 */ /* 0x000fe400078e0a4c */
[C---:B------:R-:W-:Y:S01]  /*4b10*/  IMAD R75, R4.reuse, R75, R77 ;  /* 0x0000004b044b7224 */ /* 0x040fe200078e024d */
[----:B------:R-:W-:Y:S01]  /*4b20*/  IABS R77, R86 ;  /* 0x00000056004d7213 */ /* 0x000fe20000000000 */
[----:B------:R-:W-:Y:S02]  /*4b30*/  IMAD R76, R4, R79, R78 ;  /* 0x0000004f044c7224 */ /* 0x000fe400078e024e */
[----:B------:R-:W-:Y:S01]  /*4b40*/  @!P6 IMAD.IADD R72, R72, 0x1, -R4 ;  /* 0x000000014848e824 */ /* 0x000fe200078e0a04 */
[----:B------:R-:W-:Y:S01]  /*4b50*/  MOV R79, R77 ;  /* 0x0000004d004f7202 */ /* 0x000fe20000000f00 */
[----:B------:R-:W-:Y:S01]  /*4b60*/  IMAD.HI.U32 R77, R3, R80, RZ ;  /* 0x00000050034d7227 */ /* 0x000fe200078e00ff */
[----:B------:R-:W-:-:S03]  /*4b70*/  ISETP.GT.U32.AND P6, PT, R4, R75, PT ;  /* 0x0000004b0400720c */ /* 0x000fc60003fc4070 */
[----:B------:R-:W-:Y:S02]  /*4b80*/  IMAD.MOV R77, RZ, RZ, -R77 ;  /* 0x000000ffff4d7224 */ /* 0x000fe400078e0a4d */
[----:B------:R-:W-:-:S04]  /*4b90*/  IMAD.HI.U32 R78, R3, R79, RZ ;  /* 0x0000004f034e7227 */ /* 0x000fc800078e00ff */
[C---:B------:R-:W-:Y:S01]  /*4ba0*/  IMAD R77, R4.reuse, R77, R80 ;  /* 0x0000004d044d7224 */ /* 0x040fe200078e0250 */
[----:B------:R-:W-:Y:S01]  /*4bb0*/  IABS R80, R87 ;  /* 0x0000005700507213 */ /* 0x000fe20000000000 */
[----:B------:R-:W-:Y:S01]  /*4bc0*/  @!P2 IMAD.MOV R72, RZ, RZ, -R72 ;  /* 0x000000ffff48a224 */ /* 0x000fe200078e0a48 */
[C---:B------:R-:W-:Y:S01]  /*4bd0*/  ISETP.GT.U32.AND P2, PT, R4.reuse, R76, PT ;  /* 0x0000004c0400720c */ /* 0x040fe20003f44070 */
[----:B------:R-:W-:Y:S01]  /*4be0*/  @!P6 IMAD.IADD R75, R75, 0x1, -R4 ;  /* 0x000000014b4be824 */ /* 0x000fe200078e0a04 */
[----:B------:R-:W-:Y:S01]  /*4bf0*/  ISETP.GT.U32.AND P6, PT, R4, R77, PT ;  /* 0x0000004d0400720c */ /* 0x000fe20003fc4070 */
[----:B------:R-:W-:Y:S02]  /*4c00*/  IMAD.MOV R78, RZ, RZ, -R78 ;  /* 0x000000ffff4e7224 */ /* 0x000fe400078e0a4e */
[----:B------:R-:W-:Y:S02]  /*4c10*/  @!P4 IMAD.IADD R74, R74, 0x1, -R4 ;  /* 0x000000014a4ac824 */ /* 0x000fe400078e0a04 */
[----:B------:R-:W-:-:S02]  /*4c20*/  IMAD R78, R4, R78, R79 ;  /* 0x0000004e044e7224 */ /* 0x000fc400078e024f */
[----:B------:R-:W-:Y:S01]  /*4c30*/  IMAD.HI.U32 R79, R3, R80, RZ ;  /* 0x00000050034f7227 */ /* 0x000fe200078e00ff */
[----:B------:R-:W-:-:S03]  /*4c40*/  ISETP.GT.U32.AND P4, PT, R4, R74, PT ;  /* 0x0000004a0400720c */ /* 0x000fc60003f84070 */
[----:B------:R-:W-:Y:S02]  /*4c50*/  IMAD.MOV R79, RZ, RZ, -R79 ;  /* 0x000000ffff4f7224 */ /* 0x000fe400078e0a4f */
[--C-:B------:R-:W-:Y:S02]  /*4c60*/  @!P6 IMAD.IADD R77, R77, 0x1, -R4.reuse ;  /* 0x000000014d4de824 */ /* 0x100fe400078e0a04 */
[----:B------:R-:W-:Y:S01]  /*4c70*/  @!P2 IMAD.IADD R76, R76, 0x1, -R4 ;  /* 0x000000014c4ca824 */ /* 0x000fe200078e0a04 */
[C---:B------:R-:W-:Y:S01]  /*4c80*/  ISETP.GT.U32.AND P2, PT, R4.reuse, R75, PT ;  /* 0x0000004b0400720c */ /* 0x040fe20003f44070 */
[C---:B------:R-:W-:Y:S01]  /*4c90*/  IMAD R79, R4.reuse, R79, R80 ;  /* 0x0000004f044f7224 */ /* 0x040fe200078e0250 */
[----:B------:R-:W-:Y:S01]  /*4ca0*/  ISETP.GT.U32.AND P6, PT, R4, R77, PT ;  /* 0x0000004d0400720c */ /* 0x000fe20003fc4070 */
[--C-:B------:R-:W-:Y:S01]  /*4cb0*/  @!P1 IMAD.IADD R73, R73, 0x1, -R4.reuse ;  /* 0x0000000149499824 */ /* 0x100fe200078e0a04 */
[----:B------:R-:W-:Y:S01]  /*4cc0*/  ISETP.GE.AND P1, PT, R83, RZ, PT ;  /* 0x000000ff5300720c */ /* 0x000fe20003f26270 */
[----:B------:R-:W-:Y:S01]  /*4cd0*/  @!P4 IMAD.IADD R74, R74, 0x1, -R4 ;  /* 0x000000014a4ac824 */ /* 0x000fe200078e0a04 */
[----:B------:R-:W-:Y:S01]  /*4ce0*/  IABS R83, R88 ;  /* 0x0000005800537213 */ /* 0x000fe20000000000 */
[----:B------:R-:W-:Y:S01]  /*4cf0*/  @!P5 IMAD.MOV R69, RZ, RZ, -R69 ;  /* 0x000000ffff45d224 */ /* 0x000fe200078e0a45 */
[----:B------:R-:W-:Y:S01]  /*4d00*/  ISETP.GE.AND P4, PT, R84, RZ, PT ;  /* 0x000000ff5400720c */ /* 0x000fe20003f86270 */
[----:B------:R-:W-:Y:S01]  /*4d10*/  @!P0 IMAD.MOV R73, RZ, RZ, -R73 ;  /* 0x000000ffff498224 */ /* 0x000fe200078e0a49 */
[----:B------:R-:W-:Y:S01]  /*4d20*/  ISETP.GE.AND P5, PT, R81, RZ, PT ;  /* 0x000000ff5100720c */ /* 0x000fe20003fa6270 */
[----:B------:R-:W-:Y:S01]  /*4d30*/  @!P3 IMAD.MOV R71, RZ, RZ, -R71 ;  /* 0x000000ffff47b224 */ /* 0x000fe200078e0a47 */
[----:B------:R-:W-:Y:S01]  /*4d40*/  ISETP.GT.U32.AND P0, PT, R4, R76, PT ;  /* 0x0000004c0400720c */ /* 0x000fe20003f04070 */
[----:B------:R-:W-:Y:S01]  /*4d50*/  IMAD.HI.U32 R80, R3, R83, RZ ;  /* 0x0000005303507227 */ /* 0x000fe200078e00ff */
[----:B------:R-:W-:-:S02]  /*4d60*/  IABS R84, R89 ;  /* 0x0000005900547213 */ /* 0x000fc40000000000 */
[----:B------:R-:W-:Y:S01]  /*4d70*/  ISETP.GE.AND P3, PT, R82, RZ, PT ;  /* 0x000000ff5200720c */ /* 0x000fe20003f66270 */
[--C-:B------:R-:W-:Y:S01]  /*4d80*/  @!P6 IMAD.IADD R77, R77, 0x1, -R4.reuse ;  /* 0x000000014d4de824 */ /* 0x100fe200078e0a04 */
[C---:B------:R-:W-:Y:S01]  /*4d90*/  ISETP.GT.U32.AND P6, PT, R4.reuse, R79, PT ;  /* 0x0000004f0400720c */ /* 0x040fe20003fc4070 */
[----:B------:R-:W-:Y:S01]  /*4da0*/  @!P2 IMAD.IADD R75, R75, 0x1, -R4 ;  /* 0x000000014b4ba824 */ /* 0x000fe200078e0a04 */
[----:B------:R-:W-:Y:S01]  /*4db0*/  ISETP.GT.U32.AND P2, PT, R4, R78, PT ;  /* 0x0000004e0400720c */ /* 0x000fe20003f44070 */
[----:B------:R-:W-:-:S04]  /*4dc0*/  IMAD.HI.U32 R81, R3, R84, RZ ;  /* 0x0000005403517227 */ /* 0x000fc800078e00ff */
[----:B------:R-:W-:Y:S02]  /*4dd0*/  IMAD.MOV R80, RZ, RZ, -R80 ;  /* 0x000000ffff507224 */ /* 0x000fe400078e0a50 */
[----:B------:R-:W-:-:S04]  /*4de0*/  IMAD.HI.U32 R82, R3, R85, RZ ;  /* 0x0000005503527227 */ /* 0x000fc800078e00ff */
[----:B------:R-:W-:Y:S02]  /*4df0*/  IMAD.MOV R81, RZ, RZ, -R81 ;  /* 0x000000ffff517224 */ /* 0x000fe400078e0a51 */
[----:B------:R-:W-:Y:S02]  /*4e00*/  IMAD R80, R4, R80, R83 ;  /* 0x0000005004507224 */ /* 0x000fe400078e0253 */
[----:B------:R-:W-:Y:S02]  /*4e10*/  IMAD.MOV R82, RZ, RZ, -R82 ;  /* 0x000000ffff527224 */ /* 0x000fe400078e0a52 */
[--C-:B------:R-:W-:Y:S02]  /*4e20*/  @!P6 IMAD.IADD R79, R79, 0x1, -R4.reuse ;  /* 0x000000014f4fe824 */ /* 0x100fe400078e0a04 */
[----:B------:R-:W-:Y:S01]  /*4e30*/  @!P0 IMAD.IADD R76, R76, 0x1, -R4 ;  /* 0x000000014c4c8824 */ /* 0x000fe200078e0a04 */
[----:B------:R-:W-:Y:S01]  /*4e40*/  ISETP.GE.AND P0, PT, R86, RZ, PT ;  /* 0x000000ff5600720c */ /* 0x000fe20003f06270 */
[C---:B------:R-:W-:Y:S01]  /*4e50*/  IMAD R81, R4.reuse, R81, R84 ;  /* 0x0000005104517224 */ /* 0x040fe200078e0254 */
[----:B------:R-:W-:Y:S01]  /*4e60*/  IABS R86, R92 ;  /* 0x0000005c00567213 */ /* 0x000fe20000000000 */
[----:B------:R-:W-:Y:S01]  /*4e70*/  @!P5 IMAD.MOV R74, RZ, RZ, -R74 ;  /* 0x000000ffff4ad224 */ /* 0x000fe200078e0a4a */
[C---:B------:R-:W-:Y:S01]  /*4e80*/  ISETP.GT.U32.AND P5, PT, R4.reuse, R80, PT ;  /* 0x000000500400720c */ /* 0x040fe20003fa4070 */
[C---:B------:R-:W-:Y:S01]  /*4e90*/  IMAD R82, R4.reuse, R82, R85 ;  /* 0x0000005204527224 */ /* 0x040fe200078e0255 */
[----:B------:R-:W-:Y:S01]  /*4ea0*/  IABS R85, R91 ;  /* 0x0000005b00557213 */ /* 0x000fe20000000000 */
[----:B------:R-:W-:Y:S01]  /*4eb0*/  @!P3 IMAD.MOV R75, RZ, RZ, -R75 ;  /* 0x000000ffff4bb224 */ /* 0x000fe200078e0a4b */
[----:B------:R-:W-:Y:S01]  /*4ec0*/  ISETP.GT.U32.AND P3, PT, R4, R79, PT ;  /* 0x0000004f0400720c */ /* 0x000fe20003f64070 */
[----:B------:R-:W-:Y:S01]  /*4ed0*/  @!P2 IMAD.IADD R78, R78, 0x1, -R4 ;  /* 0x000000014e4ea824 */ /* 0x000fe200078e0a04 */
[----:B------:R-:W-:Y:S01]  /*4ee0*/  ISETP.GE.AND P2, PT, R87, RZ, PT ;  /* 0x000000ff5700720c */ /* 0x000fe20003f46270 */
[----:B------:R-:W-:Y:S01]  /*4ef0*/  @!P1 IMAD.MOV R76, RZ, RZ, -R76 ;  /* 0x000000ffff4c9224 */ /* 0x000fe200078e0a4c */
[C---:B------:R-:W-:Y:S01]  /*4f00*/  ISETP.GT.U32.AND P1, PT, R4.reuse, R81, PT ;  /* 0x000000510400720c */ /* 0x040fe20003f24070 */
[----:B------:R-:W-:Y:S01]  /*4f10*/  IMAD.HI.U32 R83, R3, R85, RZ ;  /* 0x0000005503537227 */ /* 0x000fe200078e00ff */
[----:B------:R-:W-:-:S03]  /*4f20*/  ISETP.GT.U32.AND P6, PT, R4, R78, PT ;  /* 0x0000004e0400720c */ /* 0x000fc60003fc4070 */
[----:B------:R-:W-:Y:S02]  /*4f30*/  IMAD.MOV R83, RZ, RZ, -R83 ;  /* 0x000000ffff537224 */ /* 0x000fe400078e0a53 */
[--C-:B------:R-:W-:Y:S01]  /*4f40*/  @!P5 IMAD.IADD R80, R80, 0x1, -R4.reuse ;  /* 0x000000015050d824 */ /* 0x100fe200078e0a04 */
[----:B------:R-:W-:Y:S01]  /*4f50*/  ISETP.GE.AND P5, PT, R90, RZ, PT ;  /* 0x000000ff5a00720c */ /* 0x000fe20003fa6270 */
[--C-:B------:R-:W-:Y:S01]  /*4f60*/  @!P3 IMAD.IADD R79, R79, 0x1, -R4.reuse ;  /* 0x000000014f4fb824 */ /* 0x100fe200078e0a04 */
        /* <DEDUP_REMOVED lines=13> */
[----:B------:R-:W-:Y:S01]  /*5040*/  IABS R88, R93 ;  /* 0x0000005d00587213 */ /* 0x000fe20000000000 */
[----:B------:R-:W-:Y:S02]  /*5050*/  IMAD.MOV R85, RZ, RZ, -R84 ;  /* 0x000000ffff557224 */ /* 0x000fe400078e0a54 */
[----:B------:R-:W-:Y:S01]  /*5060*/  @!P1 IMAD.IADD R80, R80, 0x1, -R4 ;  /* 0x0000000150509824 */ /* 0x000fe200078e0a04 */
[----:B------:R-:W-:Y:S01]  /*5070*/  ISETP.GE.AND P1, PT, R91, RZ, PT ;  /* 0x000000ff5b00720c */ /* 0x000fe20003f26270 */
[----:B------:R-:W-:Y:S01]  /*5080*/  IMAD R84, R4, R85, R86 ;  /* 0x0000005504547224 */ /* 0x000fe200078e0256 */
[----:B------:R-:W-:Y:S01]  /*5090*/  LOP3.LUT R91, R5, 0xb2, RZ, 0xfc, !PT ;  /* 0x000000b2055b7812 */ /* 0x000fe200078efcff */
[----:B------:R-:W-:Y:S01]  /*50a0*/  @!P2 IMAD.IADD R83, R83, 0x1, -R4 ;  /* 0x000000015353a824 */ /* 0x000fe200078e0a04 */
[----:B------:R-:W-:Y:S01]  /*50b0*/  ISETP.GE.AND P2, PT, R89, RZ, PT ;  /* 0x000000ff5900720c */ /* 0x000fe20003f46270 */
[----:B------:R-:W-:Y:S01]  /*50c0*/  IMAD.HI.U32 R85, R3, R87, RZ ;  /* 0x0000005703557227 */ /* 0x000fe200078e00ff */
[----:B------:R-:W-:-:S03]  /*50d0*/  IABS R90, R91 ;  /* 0x0000005b005a7213 */ /* 0x000fc60000000000 */
[----:B------:R-:W-:Y:S01]  /*50e0*/  @!P6 IMAD.IADD R82, R82, 0x1, -R4 ;  /* 0x000000015252e824 */ /* 0x000fe200078e0a04 */
[C---:B------:R-:W-:Y:S01]  /*50f0*/  ISETP.GT.U32.AND P6, PT, R4.reuse, R81, PT ;  /* 0x000000510400720c */ /* 0x040fe20003fc4070 */
[----:B------:R-:W-:Y:S01]  /*5100*/  @!P4 IMAD.MOV R80, RZ, RZ, -R80 ;  /* 0x000000ffff50c224 */ /* 0x000fe200078e0a50 */
[C---:B------:R-:W-:Y:S01]  /*5110*/  ISETP.GT.U32.AND P4, PT, R4.reuse, R83, PT ;  /* 0x000000530400720c */ /* 0x040fe20003f84070 */
[----:B------:R-:W-:Y:S02]  /*5120*/  IMAD.MOV R85, RZ, RZ, -R85 ;  /* 0x000000ffff557224 */ /* 0x000fe400078e0a55 */
[----:B------:R-:W-:Y:S01]  /*5130*/  @!P0 IMAD.MOV R78, RZ, RZ, -R78 ;  /* 0x000000ffff4e8224 */ /* 0x000fe200078e0a4e */
[C---:B------:R-:W-:Y:S01]  /*5140*/  ISETP.GT.U32.AND P0, PT, R4.reuse, R82, PT ;  /* 0x000000520400720c */ /* 0x040fe20003f04070 */
[----:B------:R-:W-:Y:S02]  /*5150*/  IMAD R85, R4, R85, R87 ;  /* 0x0000005504557224 */ /* 0x000fe400078e0257 */
[----:B------:R-:W-:-:S04]  /*5160*/  IMAD.HI.U32 R87, R3, R90, RZ ;  /* 0x0000005a03577227 */ /* 0x000fc800078e00ff */
[----:B------:R-:W-:Y:S02]  /*5170*/  IMAD.MOV R87, RZ, RZ, -R87 ;  /* 0x000000ffff577224 */ /* 0x000fe400078e0a57 */
[--C-:B------:R-:W-:Y:S01]  /*5180*/  @!P6 IMAD.IADD R81, R81, 0x1, -R4.reuse ;  /* 0x000000015151e824 */ /* 0x100fe200078e0a04 */
[C---:B------:R-:W-:Y:S01]  /*5190*/  ISETP.GT.U32.AND P6, PT, R4.reuse, R84, PT ;  /* 0x000000540400720c */ /* 0x040fe20003fc4070 */
[----:B------:R-:W-:Y:S02]  /*51a0*/  @!P4 IMAD.IADD R83, R83, 0x1, -R4 ;  /* 0x000000015353c824 */ /* 0x000fe400078e0a04 */
[C---:B------:R-:W-:Y:S02]  /*51b0*/  IMAD R87, R4.reuse, R87, R90 ;  /* 0x0000005704577224 */ /* 0x040fe400078e025a */
[----:B------:R-:W-:Y:S02]  /*51c0*/  @!P1 IMAD.MOV R83, RZ, RZ, -R83 ;  /* 0x000000ffff539224 */ /* 0x000fe400078e0a53 */
[----:B------:R-:W-:Y:S01]  /*51d0*/  IMAD.HI.U32 R86, R3, R88, RZ ;  /* 0x0000005803567227 */ /* 0x000fe200078e00ff */
[----:B------:R-:W-:-:S03]  /*51e0*/  ISETP.GT.U32.AND P1, PT, R4, R87, PT ;  /* 0x000000570400720c */ /* 0x000fc60003f24070 */
[----:B------:R-:W-:Y:S02]  /*51f0*/  IMAD.MOV R89, RZ, RZ, -R86 ;  /* 0x000000ffff597224 */ /* 0x000fe400078e0a56 */
[----:B------:R-:W-:Y:S02]  /*5200*/  @!P6 IMAD.IADD R84, R84, 0x1, -R4 ;  /* 0x000000015454e824 */ /* 0x000fe400078e0a04 */
[C---:B------:R-:W-:Y:S01]  /*5210*/  IMAD R86, R4.reuse, R89, R88 ;  /* 0x0000005904567224 */ /* 0x040fe200078e0258 */
[----:B------:R-:W-:Y:S01]  /*5220*/  LOP3.LUT R88, R5, 0xb4, RZ, 0xfc, !PT ;  /* 0x000000b405587812 */ /* 0x000fe200078efcff */
[----:B------:R-:W-:Y:S01]  /*5230*/  @!P3 IMAD.MOV R81, RZ, RZ, -R81 ;  /* 0x000000ffff51b224 */ /* 0x000fe200078e0a51 */
[----:B------:R-:W-:Y:S01]  /*5240*/  ISETP.GT.U32.AND P3, PT, R4, R85, PT ;  /* 0x000000550400720c */ /* 0x000fe20003f64070 */
[--C-:B------:R-:W-:Y:S01]  /*5250*/  @!P0 IMAD.IADD R82, R82, 0x1, -R4.reuse ;  /* 0x0000000152528824 */ /* 0x100fe200078e0a04 */
[----:B------:R-:W-:Y:S01]  /*5260*/  ISETP.GE.AND P0, PT, R92, RZ, PT ;  /* 0x000000ff5c00720c */ /* 0x000fe20003f06270 */
[----:B------:R-:W-:Y:S01]  /*5270*/  @!P1 IMAD.IADD R87, R87, 0x1, -R4 ;  /* 0x0000000157579824 */ /* 0x000fe200078e0a04 */
[C---:B------:R-:W-:Y:S01]  /*5280*/  ISETP.GT.U32.AND P6, PT, R4.reuse, R84, PT ;  /* 0x000000540400720c */ /* 0x040fe20003fc4070 */
[----:B------:R-:W-:Y:S01]  /*5290*/  @!P5 IMAD.MOV R82, RZ, RZ, -R82 ;  /* 0x000000ffff52d224 */ /* 0x000fe200078e0a52 */
[----:B------:R-:W-:-:S02]  /*52a0*/  ISETP.GT.U32.AND P4, PT, R4, R86, PT ;  /* 0x000000560400720c */ /* 0x000fc40003f84070 */
[----:B------:R-:W-:Y:S02]  /*52b0*/  IABS R92, R94 ;  /* 0x0000005e005c7213 */ /* 0x000fe40000000000 */
[----:B------:R-:W-:Y:S02]  /*52c0*/  ISETP.GT.U32.AND P1, PT, R4, R87, PT ;  /* 0x000000570400720c */ /* 0x000fe40003f24070 */
[----:B------:R-:W-:Y:S01]  /*52d0*/  ISETP.GE.AND P5, PT, R93, RZ, PT ;  /* 0x000000ff5d00720c */ /* 0x000fe20003fa6270 */
[----:B------:R-:W-:Y:S01]  /*52e0*/  IMAD.HI.U32 R89, R3, R92, RZ ;  /* 0x0000005c03597227 */ /* 0x000fe200078e00ff */
[----:B------:R-:W-:-:S03]  /*52f0*/  IABS R93, R95 ;  /* 0x0000005f005d7213 */ /* 0x000fc60000000000 */
[--C-:B------:R-:W-:Y:S02]  /*5300*/  @!P3 IMAD.IADD R85, R85, 0x1, -R4.reuse ;  /* 0x000000015555b824 */ /* 0x100fe400078e0a04 */
[----:B------:R-:W-:Y:S02]  /*5310*/  IMAD.MOV R89, RZ, RZ, -R89 ;  /* 0x000000ffff597224 */ /* 0x000fe400078e0a59 */
[--C-:B------:R-:W-:Y:S01]  /*5320*/  @!P6 IMAD.IADD R84, R84, 0x1, -R4.reuse ;  /* 0x000000015454e824 */ /* 0x100fe200078e0a04 */
[----:B------:R-:W-:Y:S01]  /*5330*/  ISETP.GE.AND P6, PT, R91, RZ, PT ;  /* 0x000000ff5b00720c */ /* 0x000fe20003fc6270 */
[----:B------:R-:W-:Y:S01]  /*5340*/  @!P4 IMAD.IADD R86, R86, 0x1, -R4 ;  /* 0x000000015656c824 */ /* 0x000fe200078e0a04 */
[----:B------:R-:W-:Y:S01]  /*5350*/  IABS R91, R88 ;  /* 0x00000058005b7213 */ /* 0x000fe20000000000 */
[C---:B------:R-:W-:Y:S01]  /*5360*/  IMAD R89, R4.reuse, R89, R92 ;  /* 0x0000005904597224 */ /* 0x040fe200078e025c */
[C---:B------:R-:W-:Y:S01]  /*5370*/  ISETP.GT.U32.AND P3, PT, R4.reuse, R85, PT ;  /* 0x000000550400720c */ /* 0x040fe20003f64070 */
[----:B------:R-:W-:Y:S01]  /*5380*/  @!P0 IMAD.MOV R84, RZ, RZ, -R84 ;  /* 0x000000ffff548224 */ /* 0x000fe200078e0a54 */
[----:B------:R-:W-:Y:S01]  /*5390*/  ISETP.GT.U32.AND P4, PT, R4, R86, PT ;  /* 0x000000560400720c */ /* 0x000fe20003f84070 */
[----:B------:R-:W-:Y:S01]  /*53a0*/  @!P1 IMAD.IADD R87, R87, 0x1, -R4 ;  /* 0x0000000157579824 */ /* 0x000fe200078e0a04 */
[----:B------:R-:W-:Y:S01]  /*53b0*/  ISETP.GE.AND P0, PT, R88, RZ, PT ;  /* 0x000000ff5800720c */ /* 0x000fe20003f06270 */
[----:B------:R-:W-:Y:S01]  /*53c0*/  IMAD.HI.U32 R88, R3, R91, RZ ;  /* 0x0000005b03587227 */ /* 0x000fe200078e00ff */
[----:B------:R-:W-:-:S03]  /*53d0*/  ISETP.GT.U32.AND P1, PT, R4, R89, PT ;  /* 0x000000590400720c */ /* 0x000fc60003f24070 */
[----:B------:R-:W-:Y:S02]  /*53e0*/  IMAD.MOV R88, RZ, RZ, -R88 ;  /* 0x000000ffff587224 */ /* 0x000fe400078e0a58 */
[----:B------:R-:W-:-:S04]  /*53f0*/  IMAD.HI.U32 R90, R3, R93, RZ ;  /* 0x0000005d035a7227 */ /* 0x000fc800078e00ff */
[--C-:B------:R-:W-:Y:S01]  /*5400*/  @!P3 IMAD.IADD R85, R85, 0x1, -R4.reuse ;  /* 0x000000015555b824 */ /* 0x100fe200078e0a04 */
[----:B------:R-:W-:Y:S01]  /*5410*/  ISETP.GE.AND P3, PT, R94, RZ, PT ;  /* 0x000000ff5e00720c */ /* 0x000fe20003f66270 */
[----:B------:R-:W-:Y:S01]  /*5420*/  IMAD R88, R4, R88, R91 ;  /* 0x0000005804587224 */ /* 0x000fe200078e025b */
[----:B------:R-:W-:Y:S01]  /*5430*/  LOP3.LUT R91, R5, 0xba, RZ, 0xfc, !PT ;  /* 0x000000ba055b7812 */ /* 0x000fe200078efcff */
[----:B------:R-:W-:Y:S01]  /*5440*/  @!P4 IMAD.IADD R86, R86, 0x1, -R4 ;  /* 0x000000015656c824 */ /* 0x000fe200078e0a04 */
[----:B------:R-:W-:Y:S01]  /*5450*/  ISETP.GE.AND P4, PT, R95, RZ, PT ;  /* 0x000000ff5f00720c */ /* 0x000fe20003f86270 */
[----:B------:R-:W-:Y:S01]  /*5460*/  IMAD.MOV R90, RZ, RZ, -R90 ;  /* 0x000000ffff5a7224 */ /* 0x000fe200078e0a5a */
[----:B------:R-:W-:Y:S01]  /*5470*/  IABS R95, R91 ;  /* 0x0000005b005f7213 */ /* 0x000fe20000000000 */
[----:B------:R-:W-:Y:S01]  /*5480*/  @!P2 IMAD.MOV R85, RZ, RZ, -R85 ;  /* 0x000000ffff55a224 */ /* 0x000fe200078e0a55 */
[----:B------:R-:W-:Y:S01]  /*5490*/  ISETP.GT.U32.AND P2, PT, R4, R88, PT ;  /* 0x000000580400720c */ /* 0x000fe20003f44070 */
[----:B------:R-:W-:-:S02]  /*54a0*/  @!P1 IMAD.IADD R89, R89, 0x1, -R4 ;  /* 0x0000000159599824 */ /* 0x000fc400078e0a04 */
[C---:B------:R-:W-:Y:S02]  /*54b0*/  IMAD R90, R4.reuse, R90, R93 ;  /* 0x0000005a045a7224 */ /* 0x040fe400078e025d */
[----:B------:R-:W-:Y:S01]  /*54c0*/  @!P5 IMAD.MOV R86, RZ, RZ, -R86 ;  /* 0x000000ffff56d224 */ /* 0x000fe200078e0a56 */
[----:B------:R-:W-:Y:S01]  /*54d0*/  ISETP.GE.AND P5, PT, R91, RZ, PT ;  /* 0x000000ff5b00720c */ /* 0x000fe20003fa6270 */
[----:B------:R-:W-:Y:S01]  /*54e0*/  IMAD.HI.U32 R91, R3, R95, RZ ;  /* 0x0000005f035b7227 */ /* 0x000fe200078e00ff */
[----:B------:R-:W-:-:S03]  /*54f0*/  ISETP.GT.U32.AND P1, PT, R4, R89, PT ;  /* 0x000000590400720c */ /* 0x000fc60003f24070 */
[----:B------:R-:W-:Y:S01]  /*5500*/  @!P6 IMAD.MOV R87, RZ, RZ, -R87 ;  /* 0x000000ffff57e224 */ /* 0x000fe200078e0a57 */
[----:B------:R-:W-:Y:S01]  /*5510*/  ISETP.GT.U32.AND P6, PT, R4, R90, PT ;  /* 0x0000005a0400720c */ /* 0x000fe20003fc4070 */
[----:B------:R-:W-:-:S04]  /*5520*/  IMAD.HI.U32 R92, R3, R96, RZ ;  /* 0x00000060035c7227 */ /* 0x000fc800078e00ff */
[----:B------:R-:W-:Y:S02]  /*5530*/  IMAD.MOV R91, RZ, RZ, -R91 ;  /* 0x000000ffff5b7224 */ /* 0x000fe400078e0a5b */
[----:B------:R-:W-:Y:S02]  /*5540*/  @!P2 IMAD.IADD R88, R88, 0x1, -R4 ;  /* 0x000000015858a824 */ /* 0x000fe400078e0a04 */
[----:B------:R-:W-:Y:S02]  /*5550*/  IMAD.MOV R97, RZ, RZ, -R92 ;  /* 0x000000ffff617224 */ /* 0x000fe400078e0a5c */
[C---:B------:R-:W-:Y:S01]  /*5560*/  IMAD R91, R4.reuse, R91, R95 ;  /* 0x0000005b045b7224 */ /* 0x040fe200078e025f */
[C---:B------:R-:W-:Y:S01]  /*5570*/  ISETP.GT.U32.AND P2, PT, R4.reuse, R88, PT ;  /* 0x000000580400720c */ /* 0x040fe20003f44070 */
[C---:B------:R-:W-:Y:S01]  /*5580*/  IMAD R92, R4.reuse, R97, R96 ;  /* 0x00000061045c7224 */ /* 0x040fe200078e0260 */
[----:B------:R-:W-:Y:S01]  /*5590*/  IABS R97, R104 ;  /* 0x0000006800617213 */ /* 0x000fe20000000000 */
[--C-:B------:R-:W-:Y:S01]  /*55a0*/  @!P1 IMAD.IADD R89, R89, 0x1, -R4.reuse ;  /* 0x0000000159599824 */ /* 0x100fe200078e0a04 */
[----:B------:R-:W-:Y:S01]  /*55b0*/  ISETP.GT.U32.AND P1, PT, R4, R91, PT ;  /* 0x0000005b0400720c */ /* 0x000fe20003f24070 */
[----:B------:R-:W-:Y:S01]  /*55c0*/  @!P6 IMAD.IADD R90, R90, 0x1, -R4 ;  /* 0x000000015a5ae824 */ /* 0x000fe200078e0a04 */
[----:B------:R-:W-:Y:S01]  /*55d0*/  ISETP.GT.U32.AND P6, PT, R4, R92, PT ;  /* 0x0000005c0400720c */ /* 0x000fe20003fc4070 */
[----:B------:R-:W-:-:S04]  /*55e0*/  IMAD.HI.U32 R94, R3, R99, RZ ;  /* 0x00000063035e7227 */ /* 0x000fc800078e00ff */
[----:B------:R-:W-:Y:S02]  /*55f0*/  IMAD.MOV R94, RZ, RZ, -R94 ;  /* 0x000000ffff5e7224 */ /* 0x000fe400078e0a5e */
[----:B------:R-:W-:Y:S01]  /*5600*/  @!P2 IMAD.IADD R88, R88, 0x1, -R4 ;  /* 0x000000015858a824 */ /* 0x000fe200078e0a04 */
[----:B------:R-:W-:Y:S01]  /*5610*/  ISETP.GE.AND P2, PT, R100, RZ, PT ;  /* 0x000000ff6400720c */ /* 0x000fe20003f46270 */
[----:B------:R-:W-:Y:S01]  /*5620*/  IMAD.HI.U32 R93, R3, R98, RZ ;  /* 0x00000062035d7227 */ /* 0x000fe200078e00ff */
[----:B------:R-:W-:-:S03]  /*5630*/  IABS R100, R106 ;  /* 0x0000006a00647213 */ /* 0x000fc60000000000 */
[--C-:B------:R-:W-:Y:S01]  /*5640*/  @!P1 IMAD.IADD R91, R91, 0x1, -R4.reuse ;  /* 0x000000015b5b9824 */ /* 0x100fe200078e0a04 */
[C---:B------:R-:W-:Y:S01]  /*5650*/  ISETP.GT.U32.AND P1, PT, R4.reuse, R90, PT ;  /* 0x0000005a0400720c */ /* 0x040fe20003f24070 */
[----:B------:R-:W-:Y:S01]  /*5660*/  IMAD R94, R4, R94, R99 ;  /* 0x0000005e045e7224 */ /* 0x000fe200078e0263 */
[----:B------:R-:W-:Y:S01]  /*5670*/  IABS R99, R105 ;  /* 0x0000006900637213 */ /* 0x000fe20000000000 */
[----:B------:R-:W-:Y:S02]  /*5680*/  @!P6 IMAD.IADD R92, R92, 0x1, -R4 ;  /* 0x000000015c5ce824 */ /* 0x000fe400078e0a04 */
[----:B------:R-:W-:Y:S01]  /*5690*/  @!P0 IMAD.MOV R88, RZ, RZ, -R88 ;  /* 0x000000ffff588224 */ /* 0x000fe200078e0a58 */
[C---:B------:R-:W-:Y:S01]  /*56a0*/  ISETP.GT.U32.AND P0, PT, R4.reuse, R91, PT ;  /* 0x0000005b0400720c */ /* 0x040fe20003f04070 */
[----:B------:R-:W-:Y:S01]  /*56b0*/  IMAD.MOV R93, RZ, RZ, -R93 ;  /* 0x000000ffff5d7224 */ /* 0x000fe200078e0a5d */
[----:B------:R-:W-:Y:S01]  /*56c0*/  ISETP.GT.U32.AND P6, PT, R4, R92, PT ;  /* 0x0000005c0400720c */ /* 0x000fe20003fc4070 */
[----:B------:R-:W-:-:S04]  /*56d0*/  IMAD.HI.U32 R95, R3, R97, RZ ;  /* 0x00000061035f7227 */ /* 0x000fc800078e00ff */
[----:B------:R-:W-:Y:S02]  /*56e0*/  IMAD R93, R4, R93, R98 ;  /* 0x0000005d045d7224 */ /* 0x000fe400078e0262 */
[----:B------:R-:W-:-:S04]  /*56f0*/  IMAD.HI.U32 R96, R3, R99, RZ ;  /* 0x0000006303607227 */ /* 0x000fc800078e00ff */
[----:B------:R-:W-:Y:S02]  /*5700*/  IMAD.MOV R95, RZ, RZ, -R95 ;  /* 0x000000ffff5f7224 */ /* 0x000fe400078e0a5f */
[----:B------:R-:W-:Y:S02]  /*5710*/  IMAD.MOV R96, RZ, RZ, -R96 ;  /* 0x000000ffff607224 */ /* 0x000fe400078e0a60 */
[----:B------:R-:W-:Y:S01]  /*5720*/  @!P3 IMAD.MOV R89, RZ, RZ, -R89 ;  /* 0x000000ffff59b224 */ /* 0x000fe200078e0a59 */
[----:B------:R-:W-:Y:S01]  /*5730*/  ISETP.GT.U32.AND P3, PT, R4, R93, PT ;  /* 0x0000005d0400720c */ /* 0x000fe20003f64070 */
[----:B------:R-:W-:Y:S01]  /*5740*/  @!P1 IMAD.IADD R90, R90, 0x1, -R4 ;  /* 0x000000015a5a9824 */ /* 0x000fe200078e0a04 */
[C---:B------:R-:W-:Y:S01]  /*5750*/  ISETP.GT.U32.AND P1, PT, R4.reuse, R94, PT ;  /* 0x0000005e0400720c */ /* 0x040fe20003f24070 */
[C---:B------:R-:W-:Y:S02]  /*5760*/  IMAD R95, R4.reuse, R95, R97 ;  /* 0x0000005f045f7224 */ /* 0x040fe400078e0261 */
[----:B------:R-:W-:-:S02]  /*5770*/  IMAD R96, R4, R96, R99 ;  /* 0x0000006004607224 */ /* 0x000fc400078e0263 */
[--C-:B------:R-:W-:Y:S01]  /*5780*/  @!P0 IMAD.IADD R91, R91, 0x1, -R4.reuse ;  /* 0x000000015b5b8824 */ /* 0x100fe200078e0a04 */
[----:B------:R-:W-:Y:S01]  /*5790*/  ISETP.GT.U32.AND P0, PT, R4, R95, PT ;  /* 0x0000005f0400720c */ /* 0x000fe20003f04070 */
[----:B------:R-:W-:Y:S01]  /*57a0*/  @!P6 IMAD.IADD R92, R92, 0x1, -R4 ;  /* 0x000000015c5ce824 */ /* 0x000fe200078e0a04 */
[----:B------:R-:W-:Y:S01]  /*57b0*/  ISETP.GT.U32.AND P6, PT, R4, R96, PT ;  /* 0x000000600400720c */ /* 0x000fe20003fc4070 */
[----:B------:R-:W-:Y:S02]  /*57c0*/  @!P4 IMAD.MOV R90, RZ, RZ, -R90 ;  /* 0x000000ffff5ac224 */ /* 0x000fe400078e0a5a */
[--C-:B------:R-:W-:Y:S01]  /*57d0*/  @!P3 IMAD.IADD R93, R93, 0x1, -R4.reuse ;  /* 0x000000015d5db824 */ /* 0x100fe200078e0a04 */
[----:B------:R-:W-:Y:S01]  /*57e0*/  ISETP.GE.AND P3, PT, R102, RZ, PT ;  /* 0x000000ff6600720c */ /* 0x000fe20003f66270 */
[----:B------:R-:W-:Y:S01]  /*57f0*/  @!P1 IMAD.IADD R94, R94, 0x1, -R4 ;  /* 0x000000015e5e9824 */ /* 0x000fe200078e0a04 */
[----:B------:R-:W-:Y:S01]  /*5800*/  IABS R102, R109 ;  /* 0x0000006d00667213 */ /* 0x000fe20000000000 */
[----:B------:R-:W-:Y:S01]  /*5810*/  IMAD.HI.U32 R98, R3, R101, RZ ;  /* 0x0000006503627227 */ /* 0x000fe200078e00ff */
[----:B------:R-:W-:-:S02]  /*5820*/  ISETP.GE.AND P1, PT, R103, RZ, PT ;  /* 0x000000ff6700720c */ /* 0x000fc40003f26270 */
[C---:B------:R-:W-:Y:S01]  /*5830*/  ISETP.GT.U32.AND P4, PT, R4.reuse, R94, PT ;  /* 0x0000005e0400720c */ /* 0x040fe20003f84070 */
[--C-:B------:R-:W-:Y:S01]  /*5840*/  @!P0 IMAD.IADD R95, R95, 0x1, -R4.reuse ;  /* 0x000000015f5f8824 */ /* 0x100fe200078e0a04 */
[----:B------:R-:W-:Y:S01]  /*5850*/  ISETP.GT.U32.AND P0, PT, R4, R93, PT ;  /* 0x0000005d0400720c */ /* 0x000fe20003f04070 */
[----:B------:R-:W-:Y:S02]  /*5860*/  @!P6 IMAD.IADD R96, R96, 0x1, -R4 ;  /* 0x000000016060e824 */ /* 0x000fe400078e0a04 */
[----:B------:R-:W-:Y:S01]  /*5870*/  IMAD.MOV R98, RZ, RZ, -R98 ;  /* 0x000000ffff627224 */ /* 0x000fe200078e0a62 */
[----:B------:R-:W-:Y:S01]  /*5880*/  ISETP.GT.U32.AND P6, PT, R4, R95, PT ;  /* 0x0000005f0400720c */ /* 0x000fe20003fc4070 */
[----:B------:R-:W-:-:S04]  /*5890*/  IMAD.HI.U32 R97, R3, R100, RZ ;  /* 0x0000006403617227 */ /* 0x000fc800078e00ff */
[C---:B------:R-:W-:Y:S01]  /*58a0*/  IMAD R98, R4.reuse, R98, R101 ;  /* 0x0000006204627224 */ /* 0x040fe200078e0265 */
[----:B------:R-:W-:Y:S01]  /*58b0*/  IABS R101, R108 ;  /* 0x0000006c00657213 */ /* 0x000fe20000000000 */
[----:B------:R-:W-:Y:S01]  /*58c0*/  @!P5 IMAD.MOV R91, RZ, RZ, -R91 ;  /* 0x000000ffff5bd224 */ /* 0x000fe200078e0a5b */
[----:B------:R-:W-:Y:S01]  /*58d0*/  ISETP.GT.U32.AND P5, PT, R4, R96, PT ;  /* 0x000000600400720c */ /* 0x000fe20003fa4070 */
[--C-:B------:R-:W-:Y:S01]  /*58e0*/  @!P0 IMAD.IADD R93, R93, 0x1, -R4.reuse ;  /* 0x000000015d5d8824 */ /* 0x100fe200078e0a04 */
[----:B------:R-:W-:Y:S01]  /*58f0*/  ISETP.GE.AND P0, PT, R104, RZ, PT ;  /* 0x000000ff6800720c */ /* 0x000fe20003f06270 */
[----:B------:R-:W-:Y:S01]  /*5900*/  @!P4 IMAD.IADD R94, R94, 0x1, -R4 ;  /* 0x000000015e5ec824 */ /* 0x000fe200078e0a04 */
[----:B------:R-:W-:Y:S01]  /*5910*/  ISETP.GT.U32.AND P4, PT, R4, R98, PT ;  /* 0x000000620400720c */ /* 0x000fe20003f84070 */
[----:B------:R-:W-:Y:S02]  /*5920*/  IMAD.MOV R97, RZ, RZ, -R97 ;  /* 0x000000ffff617224 */ /* 0x000fe400078e0a61 */
[----:B------:R-:W-:-:S04]  /*5930*/  IMAD.HI.U32 R99, R3, R101, RZ ;  /* 0x0000006503637227 */ /* 0x000fc800078e00ff */
[----:B------:R-:W-:Y:S01]  /*5940*/  @!P6 IMAD.IADD R95, R95, 0x1, -R4 ;  /* 0x000000015f5fe824 */ /* 0x000fe200078e0a04 */
[----:B------:R-:W-:Y:S01]  /*5950*/  ISETP.GE.AND P6, PT, R105, RZ, PT ;  /* 0x000000ff6900720c */ /* 0x000fe20003fc6270 */
[----:B------:R-:W-:Y:S01]  /*5960*/  IMAD R97, R4, R97, R100 ;  /* 0x0000006104617224 */ /* 0x000fe200078e0264 */
[----:B------:R-:W-:Y:S01]  /*5970*/  @!P5 IADD3 R96, R96, -R4, RZ ;  /* 0x800000046060d210 */ /* 0x000fe20007ffe0ff */
[----:B------:R-:W-:Y:S01]  /*5980*/  IMAD.HI.U32 R100, R3, R102, RZ ;  /* 0x0000006603647227 */ /* 0x000fe200078e00ff */
[----:B------:R-:W-:Y:S02]  /*5990*/  ISETP.GE.AND P5, PT, R106, RZ, PT ;  /* 0x000000ff6a00720c */ /* 0x000fe40003fa6270 */
[----:B------:R-:W-:Y:S01]  /*59a0*/  LOP3.LUT R106, R5, 0xd2, RZ, 0xfc, !PT ;  /* 0x000000d2056a7812 */ /* 0x000fe200078efcff */
[----:B------:R-:W-:Y:S02]  /*59b0*/  IMAD.MOV R99, RZ, RZ, -R99 ;  /* 0x000000ffff637224 */ /* 0x000fe400078e0a63 */
[----:B------:R-:W-:Y:S01]  /*59c0*/  @!P2 IMAD.MOV R92, RZ, RZ, -R92 ;  /* 0x000000ffff5ca224 */ /* 0x000fe200078e0a5c */
[----:B------:R-:W-:Y:S01]  /*59d0*/  ISETP.GT.U32.AND P2, PT, R4, R97, PT ;  /* 0x000000610400720c */ /* 0x000fe20003f44070 */
[----:B------:R-:W-:-:S02]  /*59e0*/  IMAD.MOV R103, RZ, RZ, -R100 ;  /* 0x000000ffff677224 */ /* 0x000fc400078e0a64 */
[----:B------:R-:W-:Y:S01]  /*59f0*/  IMAD R99, R4, R99, R101 ;  /* 0x0000006304637224 */ /* 0x000fe200078e0265 */
[----:B------:R-:W-:Y:S01]  /*5a00*/  LOP3.LUT R101, R5, 0xce, RZ, 0xfc, !PT ;  /* 0x000000ce05657812 */ /* 0x000fe200078efcff */
[----:B------:R-:W-:Y:S01]  /*5a10*/  @!P4 IMAD.IADD R98, R98, 0x1, -R4 ;  /* 0x000000016262c824 */ /* 0x000fe200078e0a04 */
[----:B------:R-:W-:Y:S01]  /*5a20*/  ISETP.GE.AND P4, PT, R108, RZ, PT ;  /* 0x000000ff6c00720c */ /* 0x000fe20003f86270 */
[C---:B------:R-:W-:Y:S01]  /*5a30*/  IMAD R100, R4.reuse, R103, R102 ;  /* 0x0000006704647224 */ /* 0x040fe200078e0266 */
[----:B------:R-:W-:Y:S01]  /*5a40*/  IABS R103, R101 ;  /* 0x0000006500677213 */ /* 0x000fe20000000000 */
[----:B------:R-:W-:Y:S01]  /*5a50*/  @!P0 IMAD.MOV R95, RZ, RZ, -R95 ;  /* 0x000000ffff5f8224 */ /* 0x000fe200078e0a5f */
[C---:B------:R-:W-:Y:S01]  /*5a60*/  ISETP.GT.U32.AND P0, PT, R4.reuse, R99, PT ;  /* 0x000000630400720c */ /* 0x040fe20003f04070 */
[----:B------:R-:W-:Y:S01]  /*5a70*/  @!P1 IMAD.MOV R94, RZ, RZ, -R94 ;  /* 0x000000ffff5e9224 */ /* 0x000fe200078e0a5e */
[C---:B------:R-:W-:Y:S01]  /*5a80*/  ISETP.GT.U32.AND P1, PT, R4.reuse, R98, PT ;  /* 0x000000620400720c */ /* 0x040fe20003f24070 */
[----:B------:R-:W-:Y:S01]  /*5a90*/  @!P6 IMAD.MOV R96, RZ, RZ, -R96 ;  /* 0x000000ffff60e224 */ /* 0x000fe200078e0a60 */
[----:B------:R-:W-:Y:S01]  /*5aa0*/  ISETP.GT.U32.AND P6, PT, R4, R100, PT ;  /* 0x000000640400720c */ /* 0x000fe20003fc4070 */
[----:B------:R-:W-:Y:S01]  /*5ab0*/  @!P2 IMAD.IADD R97, R97, 0x1, -R4 ;  /* 0x000000016161a824 */ /* 0x000fe200078e0a04 */
[----:B------:R-:W-:Y:S01]  /*5ac0*/  LOP3.LUT R102, R5, 0xd0, RZ, 0xfc, !PT ;  /* 0x000000d005667812 */ /* 0x000fe200078efcff */
[----:B------:R-:W-:Y:S01]  /*5ad0*/  @!P3 IMAD.MOV R93, RZ, RZ, -R93 ;  /* 0x000000ffff5db224 */ /* 0x000fe200078e0a5d */
[----:B------:R-:W-:-:S02]  /*5ae0*/  ISETP.GE.AND P2, PT, R107, RZ, PT ;  /* 0x000000ff6b00720c */ /* 0x000fc40003f46270 */
[----:B------:R-:W-:Y:S02]  /*5af0*/  ISETP.GT.U32.AND P3, PT, R4, R97, PT ;  /* 0x000000610400720c */ /* 0x000fe40003f64070 */
[----:B------:R-:W-:Y:S01]  /*5b00*/  IABS R104, R102 ;  /* 0x0000006600687213 */ /* 0x000fe20000000000 */
[--C-:B------:R-:W-:Y:S01]  /*5b10*/  @!P0 IMAD.IADD R99, R99, 0x1, -R4.reuse ;  /* 0x0000000163638824 */ /* 0x100fe200078e0a04 */
[----:B------:R-:W-:Y:S01]  /*5b20*/  ISETP.GE.AND P0, PT, R102, RZ, PT ;  /* 0x000000ff6600720c */ /* 0x000fe20003f06270 */
[--C-:B------:R-:W-:Y:S01]  /*5b30*/  @!P1 IMAD.IADD R98, R98, 0x1, -R4.reuse ;  /* 0x0000000162629824 */ /* 0x100fe200078e0a04 */
[----:B------:R-:W-:Y:S01]  /*5b40*/  ISETP.GE.AND P1, PT, R101, RZ, PT ;  /* 0x000000ff6500720c */ /* 0x000fe20003f26270 */
[----:B------:R-:W-:Y:S01]  /*5b50*/  @!P6 IMAD.IADD R100, R100, 0x1, -R4 ;  /* 0x000000016464e824 */ /* 0x000fe200078e0a04 */
[----:B------:R-:W-:Y:S01]  /*5b60*/  ISETP.GT.U32.AND P6, PT, R4, R99, PT ;  /* 0x000000630400720c */ /* 0x000fe20003fc4070 */
[----:B------:R-:W-:Y:S01]  /*5b70*/  IMAD.HI.U32 R101, R3, R103, RZ ;  /* 0x0000006703657227 */ /* 0x000fe200078e00ff */
[----:B------:R-:W-:-:S02]  /*5b80*/  LOP3.LUT R107, R5, 0xd6, RZ, 0xfc, !PT ;  /* 0x000000d6056b7812 */ /* 0x000fc400078efcff */
[----:B------:R-:W-:Y:S01]  /*5b90*/  IABS R108, R113 ;  /* 0x00000071006c7213 */ /* 0x000fe20000000000 */
[----:B------:R-:W-:Y:S02]  /*5ba0*/  IMAD.MOV R101, RZ, RZ, -R101 ;  /* 0x000000ffff657224 */ /* 0x000fe400078e0a65 */
[----:B------:R-:W-:Y:S01]  /*5bb0*/  @!P3 IMAD.IADD R97, R97, 0x1, -R4 ;  /* 0x000000016161b824 */ /* 0x000fe200078e0a04 */
[----:B------:R-:W-:Y:S01]  /*5bc0*/  ISETP.GE.AND P3, PT, R109, RZ, PT ;  /* 0x000000ff6d00720c */ /* 0x000fe20003f66270 */
[----:B------:R-:W-:Y:S01]  /*5bd0*/  IMAD R101, R4, R101, R103 ;  /* 0x0000006504657224 */ /* 0x000fe200078e0267 */
[----:B------:R-:W-:Y:S01]  /*5be0*/  LOP3.LUT R103, R5, 0xd4, RZ, 0xfc, !PT ;  /* 0x000000d405677812 */ /* 0x000fe200078efcff */
[----:B------:R-:W-:-:S04]  /*5bf0*/  IMAD.HI.U32 R102, R3, R104, RZ ;  /* 0x0000006803667227 */ /* 0x000fc800078e00ff */
[----:B------:R-:W-:Y:S01]  /*5c00*/  @!P5 IMAD.MOV R97, RZ, RZ, -R97 ;  /* 0x000000ffff61d224 */ /* 0x000fe200078e0a61 */
[C---:B------:R-:W-:Y:S01]  /*5c10*/  ISETP.GT.U32.AND P5, PT, R4.reuse, R100, PT ;  /* 0x000000640400720c */ /* 0x040fe20003fa4070 */
[----:B------:R-:W-:Y:S01]  /*5c20*/  @!P6 IMAD.IADD R99, R99, 0x1, -R4 ;  /* 0x000000016363e824 */ /* 0x000fe200078e0a04 */
[----:B------:R-:W-:Y:S01]  /*5c30*/  ISETP.GT.U32.AND P6, PT, R4, R101, PT ;  /* 0x000000650400720c */ /* 0x000fe20003fc4070 */
[----:B------:R-:W-:Y:S02]  /*5c40*/  IMAD.MOV R105, RZ, RZ, -R102 ;  /* 0x000000ffff697224 */ /* 0x000fe400078e0a66 */
[----:B------:R-:W-:Y:S01]  /*5c50*/  @!P2 IMAD.MOV R98, RZ, RZ, -R98 ;  /* 0x000000ffff62a224 */ /* 0x000fe200078e0a62 */
[----:B------:R-:W-:Y:S01]  /*5c60*/  ISETP.GE.AND P2, PT, R106, RZ, PT ;  /* 0x000000ff6a00720c */ /* 0x000fe20003f46270 */
[----:B------:R-:W-:Y:S01]  /*5c70*/  IMAD R102, R4, R105, R104 ;  /* 0x0000006904667224 */ /* 0x000fe200078e0268 */
[----:B------:R-:W-:Y:S01]  /*5c80*/  IABS R106, R106 ;  /* 0x0000006a006a7213 */ /* 0x000fe20000000000 */
[----:B------:R-:W-:-:S03]  /*5c90*/  @!P4 IMAD.MOV R99, RZ, RZ, -R99 ;  /* 0x000000ffff63c224 */ /* 0x000fc600078e0a63 */
[----:B------:R-:W-:Y:S01]  /*5ca0*/  ISETP.GT.U32.AND P4, PT, R4, R102, PT ;  /* 0x000000660400720c */ /* 0x000fe20003f84070 */
[----:B------:R-:W-:Y:S01]  /*5cb0*/  IMAD.MOV.U32 R105, RZ, RZ, R106 ;  /* 0x000000ffff697224 */ /* 0x000fe200078e006a */
[----:B------:R-:W-:Y:S01]  /*5cc0*/  IABS R106, R103 ;  /* 0x00000067006a7213 */ /* 0x000fe20000000000 */
[--C-:B------:R-:W-:Y:S01]  /*5cd0*/  @!P5 IMAD.IADD R100, R100, 0x1, -R4.reuse ;  /* 0x000000016464d824 */ /* 0x100fe200078e0a04 */
[----:B------:R-:W-:Y:S01]  /*5ce0*/  ISETP.GE.AND P5, PT, R103, RZ, PT ;  /* 0x000000ff6700720c */ /* 0x000fe20003fa6270 */
[----:B------:R-:W-:Y:S02]  /*5cf0*/  @!P6 IMAD.IADD R101, R101, 0x1, -R4 ;  /* 0x000000016565e824 */ /* 0x000fe400078e0a04 */
[----:B------:R-:W-:-:S03]  /*5d00*/  IMAD.HI.U32 R103, R3, R105, RZ ;  /* 0x0000006903677227 */ /* 0x000fc600078e00ff */
[----:B------:R-:W-:Y:S01]  /*5d10*/  ISETP.GT.U32.AND P6, PT, R4, R101, PT ;  /* 0x000000650400720c */ /* 0x000fe20003fc4070 */
[----:B------:R-:W-:Y:S02]  /*5d20*/  IMAD.MOV R103, RZ, RZ, -R103 ;  /* 0x000000ffff677224 */ /* 0x000fe400078e0a67 */
[----:B------:R-:W-:-:S04]  /*5d30*/  IMAD.HI.U32 R104, R3, R106, RZ ;  /* 0x0000006a03687227 */ /* 0x000fc800078e00ff */
[----:B------:R-:W-:Y:S01]  /*5d40*/  @!P3 IMAD.MOV R100, RZ, RZ, -R100 ;  /* 0x000000ffff64b224 */ /* 0x000fe200078e0a64 */
[----:B------:R-:W-:Y:S01]  /*5d50*/  ISETP.GE.AND P3, PT, R107, RZ, PT ;  /* 0x000000ff6b00720c */ /* 0x000fe20003f66270 */
[----:B------:R-:W-:Y:S01]  /*5d60*/  IMAD R103, R4, R103, R105 ;  /* 0x0000006704677224 */ /* 0x000fe200078e0269 */
[----:B------:R-:W-:Y:S01]  /*5d70*/  IABS R107, R107 ;  /* 0x0000006b006b7213 */ /* 0x000fe20000000000 */
[----:B------:R-:W-:Y:S02]  /*5d80*/  @!P4 IMAD.IADD R102, R102, 0x1, -R4 ;  /* 0x000000016666c824 */ /* 0x000fe400078e0a04 */
[----:B------:R-:W-:Y:S02]  /*5d90*/  IMAD.MOV R105, RZ, RZ, -R104 ;  /* 0x000000ffff697224 */ /* 0x000fe400078e0a68 */
[----:B------:R-:W-:Y:S01]  /*5da0*/  @!P6 IMAD.IADD R101, R101, 0x1, -R4 ;  /* 0x000000016565e824 */ /* 0x000fe200078e0a04 */
[C---:B------:R-:W-:Y:S01]  /*5db0*/  ISETP.GT.U32.AND P4, PT, R4.reuse, R102, PT ;  /* 0x000000660400720c */ /* 0x040fe20003f84070 */
[C---:B------:R-:W-:Y:S01]  /*5dc0*/  IMAD R104, R4.reuse, R105, R106 ;  /* 0x0000006904687224 */ /* 0x040fe200078e026a */
[----:B------:R-:W-:Y:S01]  /*5dd0*/  ISETP.GT.U32.AND P6, PT, R4, R103, PT ;  /* 0x000000670400720c */ /* 0x000fe20003fc4070 */
[----:B------:R-:W-:-:S04]  /*5de0*/  IMAD.HI.U32 R105, R3, R107, RZ ;  /* 0x0000006b03697227 */ /* 0x000fc800078e00ff */
[----:B------:R-:W-:-:S04]  /*5df0*/  IMAD.HI.U32 R106, R3, R108, RZ ;  /* 0x0000006c036a7227 */ /* 0x000fc800078e00ff */
[----:B------:R-:W-:Y:S02]  /*5e00*/  IMAD.MOV R105, RZ, RZ, -R105 ;  /* 0x000000ffff697224 */ /* 0x000fe400078e0a69 */
[----:B------:R-:W-:Y:S02]  /*5e10*/  IMAD.MOV R109, RZ, RZ, -R106 ;  /* 0x000000ffff6d7224 */ /* 0x000fe400078e0a6a */
[C---:B------:R-:W-:Y:S02]  /*5e20*/  IMAD R105, R4.reuse, R105, R107 ;  /* 0x0000006904697224 */ /* 0x040fe400078e026b */
[----:B------:R-:W-:Y:S01]  /*5e30*/  IMAD R106, R4, R109, R108 ;  /* 0x0000006d046a7224 */ /* 0x000fe200078e026c */
[----:B------:R-:W-:Y:S01]  /*5e40*/  IABS R109, R115 ;  /* 0x00000073006d7213 */ /* 0x000fe20000000000 */
[--C-:B------:R-:W-:Y:S01]  /*5e50*/  @!P4 IMAD.IADD R102, R102, 0x1, -R4.reuse ;  /* 0x000000016666c824 */ /* 0x100fe200078e0a04 */
[C---:B------:R-:W-:Y:S01]  /*5e60*/  ISETP.GT.U32.AND P4, PT, R4.reuse, R105, PT ;  /* 0x000000690400720c */ /* 0x040fe20003f84070 */
[----:B------:R-:W-:Y:S01]  /*5e70*/  @!P6 IMAD.IADD R103, R103, 0x1, -R4 ;  /* 0x000000016767e824 */ /* 0x000fe200078e0a04 */
[----:B------:R-:W-:Y:S01]  /*5e80*/  ISETP.GT.U32.AND P6, PT, R4, R106, PT ;  /* 0x0000006a0400720c */ /* 0x000fe20003fc4070 */
[----:B------:R-:W-:-:S04]  /*5e90*/  IMAD.HI.U32 R108, R3, R109, RZ ;  /* 0x0000006d036c7227 */ /* 0x000fc800078e00ff */
[----:B------:R-:W-:Y:S02]  /*5ea0*/  IMAD.MOV R108, RZ, RZ, -R108 ;  /* 0x000000ffff6c7224 */ /* 0x000fe400078e0a6c */
[----:B------:R-:W-:Y:S01]  /*5eb0*/  @!P1 IMAD.MOV R101, RZ, RZ, -R101 ;  /* 0x000000ffff659224 */ /* 0x000fe200078e0a65 */
[C---:B------:R-:W-:Y:S01]  /*5ec0*/  ISETP.GT.U32.AND P1, PT, R4.reuse, R104, PT ;  /* 0x000000680400720c */ /* 0x040fe20003f24070 */
[----:B------:R-:W-:Y:S02]  /*5ed0*/  IMAD R108, R4, R108, R109 ;  /* 0x0000006c046c7224 */ /* 0x000fe400078e026d */
[--C-:B------:R-:W-:Y:S02]  /*5ee0*/  @!P4 IMAD.IADD R105, R105, 0x1, -R4.reuse ;  /* 0x000000016969c824 */ /* 0x100fe400078e0a04 */
[----:B------:R-:W-:Y:S02]  /*5ef0*/  @!P6 IMAD.IADD R106, R106, 0x1, -R4 ;  /* 0x000000016a6ae824 */ /* 0x000fe400078e0a04 */
[----:B------:R-:W-:Y:S01]  /*5f00*/  @!P0 IMAD.MOV R102, RZ, RZ, -R102 ;  /* 0x000000ffff668224 */ /* 0x000fe200078e0a66 */
[C---:B------:R-:W-:Y:S01]  /*5f10*/  ISETP.GT.U32.AND P6, PT, R4.reuse, R105, PT ;  /* 0x000000690400720c */ /* 0x040fe20003fc4070 */
[----:B------:R-:W-:Y:S01]  /*5f20*/  IMAD.HI.U32 R109, R3, R111, RZ ;  /* 0x0000006f036d7227 */ /* 0x000fe200078e00ff */
[----:B------:R-:W-:-:S03]  /*5f30*/  ISETP.GT.U32.AND P0, PT, R4, R106, PT ;  /* 0x0000006a0400720c */ /* 0x000fc60003f04070 */
[----:B------:R-:W-:Y:S01]  /*5f40*/  @!P1 IMAD.IADD R104, R104, 0x1, -R4 ;  /* 0x0000000168689824 */ /* 0x000fe200078e0a04 */
[C---:B------:R-:W-:Y:S01]  /*5f50*/  ISETP.GT.U32.AND P1, PT, R4.reuse, R103, PT ;  /* 0x000000670400720c */ /* 0x040fe20003f24070 */
[----:B------:R-:W-:Y:S02]  /*5f60*/  IMAD.MOV R109, RZ, RZ, -R109 ;  /* 0x000000ffff6d7224 */ /* 0x000fe400078e0a6d */
[----:B------:R-:W-:Y:S01]  /*5f70*/  IMAD.HI.U32 R107, R3, R110, RZ ;  /* 0x0000006e036b7227 */ /* 0x000fe200078e00ff */
[----:B------:R-:W-:-:S03]  /*5f80*/  ISETP.GT.U32.AND P4, PT, R4, R104, PT ;  /* 0x000000680400720c */ /* 0x000fc60003f84070 */
[--C-:B------:R-:W-:Y:S01]  /*5f90*/  @!P6 IMAD.IADD R105, R105, 0x1, -R4.reuse ;  /* 0x000000016969e824 */ /* 0x100fe200078e0a04 */
[----:B------:R-:W-:Y:S01]  /*5fa0*/  ISETP.GT.U32.AND P6, PT, R4, R108, PT ;  /* 0x0000006c0400720c */ /* 0x000fe20003fc4070 */
[--C-:B------:R-:W-:Y:S01]  /*5fb0*/  @!P0 IMAD.IADD R106, R106, 0x1, -R4.reuse ;  /* 0x000000016a6a8824 */ /* 0x100fe200078e0a04 */
[----:B------:R-:W-:Y:S01]  /*5fc0*/  ISETP.GE.AND P0, PT, R114, RZ, PT ;  /* 0x000000ff7200720c */ /* 0x000fe20003f06270 */
[----:B------:R-:W-:Y:S01]  /*5fd0*/  IMAD R109, R4, R109, R111 ;  /* 0x0000006d046d7224 */ /* 0x000fe200078e026f */
[----:B------:R-:W-:Y:S01]  /*5fe0*/  IABS R114, R118 ;  /* 0x0000007600727213 */ /* 0x000fe20000000000 */
[----:B------:R-:W-:Y:S02]  /*5ff0*/  IMAD.MOV R107, RZ, RZ, -R107 ;  /* 0x000000ffff6b7224 */ /* 0x000fe400078e0a6b */
[----:B------:R-:W-:Y:S02]  /*6000*/  @!P1 IMAD.IADD R103, R103, 0x1, -R4 ;  /* 0x0000000167679824 */ /* 0x000fe400078e0a04 */
[----:B------:R-:W-:-:S04]  /*6010*/  IMAD.HI.U32 R111, R3, R114, RZ ;  /* 0x00000072036f7227 */ /* 0x000fc800078e00ff */
[----:B------:R-:W-:Y:S02]  /*6020*/  @!P6 IMAD.IADD R108, R108, 0x1, -R4 ;  /* 0x000000016c6ce824 */ /* 0x000fe400078e0a04 */
[C---:B------:R-:W-:Y:S02]  /*6030*/  IMAD R107, R4.reuse, R107, R110 ;  /* 0x0000006b046b7224 */ /* 0x040fe400078e026e */
[----:B------:R-:W-:Y:S01]  /*6040*/  IMAD.MOV R111, RZ, RZ, -R111 ;  /* 0x000000ffff6f7224 */ /* 0x000fe200078e0a6f */
[----:B------:R-:W-:Y:S01]  /*6050*/  ISETP.GT.U32.AND P6, PT, R4, R108, PT ;  /* 0x0000006c0400720c */ /* 0x000fe20003fc4070 */
[----:B------:R-:W-:Y:S01]  /*6060*/  @!P4 IMAD.IADD R104, R104, 0x1, -R4 ;  /* 0x000000016868c824 */ /* 0x000fe200078e0a04 */
[C---:B------:R-:W-:Y:S01]  /*6070*/  ISETP.GT.U32.AND P1, PT, R4.reuse, R107, PT ;  /* 0x0000006b0400720c */ /* 0x040fe20003f24070 */
[----:B------:R-:W-:Y:S01]  /*6080*/  IMAD R111, R4, R111, R114 ;  /* 0x0000006f046f7224 */ /* 0x000fe200078e0272 */
[----:B------:R-:W-:Y:S01]  /*6090*/  ISETP.GE.AND P4, PT, R113, RZ, PT ;  /* 0x000000ff7100720c */ /* 0x000fe20003f86270 */
[----:B------:R-:W-:Y:S01]  /*60a0*/  IMAD.HI.U32 R110, R3, R112, RZ ;  /* 0x00000070036e7227 */ /* 0x000fe200078e00ff */
[----:B------:R-:W-:-:S03]  /*60b0*/  IABS R114, R119 ;  /* 0x0000007700727213 */ /* 0x000fc60000000000 */
[----:B------:R-:W-:Y:S02]  /*60c0*/  IMAD.MOV R113, RZ, RZ, -R110 ;  /* 0x000000ffff717224 */ /* 0x000fe400078e0a6e */
[----:B------:R-:W-:Y:S01]  /*60d0*/  @!P3 IMAD.MOV R105, RZ, RZ, -R105 ;  /* 0x000000ffff69b224 */ /* 0x000fe200078e0a69 */
[----:B------:R-:W-:Y:S01]  /*60e0*/  ISETP.GE.AND P3, PT, R116, RZ, PT ;  /* 0x000000ff7400720c */ /* 0x000fe20003f66270 */
[----:B------:R-:W-:Y:S01]  /*60f0*/  @!P6 IMAD.IADD R108, R108, 0x1, -R4 ;  /* 0x000000016c6ce824 */ /* 0x000fe200078e0a04 */
[C---:B------:R-:W-:Y:S01]  /*6100*/  ISETP.GT.U32.AND P6, PT, R4.reuse, R111, PT ;  /* 0x0000006f0400720c */ /* 0x040fe20003fc4070 */
[C---:B------:R-:W-:Y:S01]  /*6110*/  IMAD R110, R4.reuse, R113, R112 ;  /* 0x00000071046e7224 */ /* 0x040fe200078e0270 */
[----:B------:R-:W-:Y:S01]  /*6120*/  IABS R116, R120 ;  /* 0x0000007800747213 */ /* 0x000fe20000000000 */
[----:B------:R-:W-:Y:S01]  /*6130*/  @!P1 IMAD.IADD R107, R107, 0x1, -R4 ;  /* 0x000000016b6b9824 */ /* 0x000fe200078e0a04 */
[----:B------:R-:W-:Y:S01]  /*6140*/  ISETP.GE.AND P1, PT, R115, RZ, PT ;  /* 0x000000ff7300720c */ /* 0x000fe20003f26270 */
[----:B------:R-:W-:Y:S01]  /*6150*/  @!P4 IMAD.MOV R106, RZ, RZ, -R106 ;  /* 0x000000ffff6ac224 */ /* 0x000fe200078e0a6a */
[C---:B------:R-:W-:Y:S01]  /*6160*/  ISETP.GT.U32.AND P4, PT, R4.reuse, R110, PT ;  /* 0x0000006e0400720c */ /* 0x040fe20003f84070 */
[----:B------:R-:W-:Y:S01]  /*6170*/  @!P2 IMAD.MOV R103, RZ, RZ, -R103 ;  /* 0x000000ffff67a224 */ /* 0x000fe200078e0a67 */
[C---:B------:R-:W-:Y:S01]  /*6180*/  ISETP.GT.U32.AND P2, PT, R4.reuse, R107, PT ;  /* 0x0000006b0400720c */ /* 0x040fe20003f44070 */
[----:B------:R-:W-:Y:S01]  /*6190*/  @!P5 IMAD.MOV R104, RZ, RZ, -R104 ;  /* 0x000000ffff68d224 */ /* 0x000fe200078e0a68 */
[----:B------:R-:W-:Y:S01]  /*61a0*/  ISETP.GT.U32.AND P5, PT, R4, R109, PT ;  /* 0x0000006d0400720c */ /* 0x000fe20003fa4070 */
[----:B------:R-:W-:-:S04]  /*61b0*/  IMAD.HI.U32 R113, R3, R116, RZ ;  /* 0x0000007403717227 */ /* 0x000fc800078e00ff */
[--C-:B------:R-:W-:Y:S02]  /*61c0*/  @!P6 IMAD.IADD R111, R111, 0x1, -R4.reuse ;  /* 0x000000016f6fe824 */ /* 0x100fe400078e0a04 */
[----:B------:R-:W-:Y:S02]  /*61d0*/  IMAD.MOV R113, RZ, RZ, -R113 ;  /* 0x000000ffff717224 */ /* 0x000fe400078e0a71 */
[--C-:B------:R-:W-:Y:S01]  /*61e0*/  @!P4 IMAD.IADD R110, R110, 0x1, -R4.reuse ;  /* 0x000000016e6ec824 */ /* 0x100fe200078e0a04 */
[C---:B------:R-:W-:Y:S01]  /*61f0*/  ISETP.GT.U32.AND P6, PT, R4.reuse, R111, PT ;  /* 0x0000006f0400720c */ /* 0x040fe20003fc4070 */
[--C-:B------:R-:W-:Y:S01]  /*6200*/  @!P2 IMAD.IADD R107, R107, 0x1, -R4.reuse ;  /* 0x000000016b6ba824 */ /* 0x100fe200078e0a04 */
[----:B------:R-:W-:Y:S01]  /*6210*/  ISETP.GE.AND P2, PT, R117, RZ, PT ;  /* 0x000000ff7500720c */ /* 0x000fe20003f46270 */
[----:B------:R-:W-:Y:S01]  /*6220*/  @!P5 IMAD.IADD R109, R109, 0x1, -R4 ;  /* 0x000000016d6dd824 */ /* 0x000fe200078e0a04 */
[C---:B------:R-:W-:Y:S01]  /*6230*/  ISETP.GT.U32.AND P4, PT, R4.reuse, R110, PT ;  /* 0x0000006e0400720c */ /* 0x040fe20003f84070 */
[C---:B------:R-:W-:Y:S01]  /*6240*/  IMAD R113, R4.reuse, R113, R116 ;  /* 0x0000007104717224 */ /* 0x040fe200078e0274 */
[----:B------:R-:W-:Y:S01]  /*6250*/  IABS R117, R121 ;  /* 0x0000007900757213 */ /* 0x000fe20000000000 */
[----:B------:R-:W-:Y:S01]  /*6260*/  @!P0 IMAD.MOV R107, RZ, RZ, -R107 ;  /* 0x000000ffff6b8224 */ /* 0x000fe200078e0a6b */
[----:B------:R-:W-:Y:S01]  /*6270*/  ISETP.GT.U32.AND P0, PT, R4, R109, PT ;  /* 0x0000006d0400720c */ /* 0x000fe20003f04070 */
[----:B------:R-:W-:Y:S01]  /*6280*/  IMAD.HI.U32 R112, R3, R114, RZ ;  /* 0x0000007203707227 */ /* 0x000fe200078e00ff */
[----:B------:R-:W-:-:S02]  /*6290*/  ISETP.GE.AND P5, PT, R118, RZ, PT ;  /* 0x000000ff7600720c */ /* 0x000fc40003fa6270 */
[----:B------:R-:W-:Y:S01]  /*62a0*/  IABS R118, R122 ;  /* 0x0000007a00767213 */ /* 0x000fe20000000000 */
[----:B------:R-:W-:Y:S01]  /*62b0*/  @!P6 IMAD.IADD R111, R111, 0x1, -R4 ;  /* 0x000000016f6fe824 */ /* 0x000fe200078e0a04 */
[----:B------:R-:W-:Y:S01]  /*62c0*/  ISETP.GT.U32.AND P6, PT, R4, R113, PT ;  /* 0x000000710400720c */ /* 0x000fe20003fc4070 */
[----:B------:R-:W-:Y:S02]  /*62d0*/  IMAD.MOV R115, RZ, RZ, -R112 ;  /* 0x000000ffff737224 */ /* 0x000fe400078e0a70 */
[----:B------:R-:W-:Y:S01]  /*62e0*/  @!P4 IMAD.IADD R110, R110, 0x1, -R4 ;  /* 0x000000016e6ec824 */ /* 0x000fe200078e0a04 */
[----:B------:R-:W-:Y:S01]  /*62f0*/  ISETP.GE.AND P4, PT, R119, RZ, PT ;  /* 0x000000ff7700720c */ /* 0x000fe20003f86270 */
[C---:B------:R-:W-:Y:S01]  /*6300*/  IMAD R112, R4.reuse, R115, R114 ;  /* 0x0000007304707224 */ /* 0x040fe200078e0272 */
[----:B------:R-:W-:Y:S01]  /*6310*/  IABS R119, R123 ;  /* 0x0000007b00777213 */ /* 0x000fe20000000000 */
[----:B------:R-:W-:Y:S02]  /*6320*/  @!P0 IMAD.IADD R109, R109, 0x1, -R4 ;  /* 0x000000016d6d8824 */ /* 0x000fe400078e0a04 */
[----:B------:R-:W-:Y:S01]  /*6330*/  IMAD.HI.U32 R114, R3, R117, RZ ;  /* 0x0000007503727227 */ /* 0x000fe200078e00ff */
[----:B------:R-:W-:-:S03]  /*6340*/  ISETP.GT.U32.AND P0, PT, R4, R112, PT ;  /* 0x000000700400720c */ /* 0x000fc60003f04070 */
[----:B------:R-:W-:Y:S02]  /*6350*/  @!P6 IMAD.IADD R113, R113, 0x1, -R4 ;  /* 0x000000017171e824 */ /* 0x000fe400078e0a04 */
[----:B------:R-:W-:Y:S02]  /*6360*/  @!P3 IMAD.MOV R109, RZ, RZ, -R109 ;  /* 0x000000ffff6db224 */ /* 0x000fe400078e0a6d */
[----:B------:R-:W-:Y:S01]  /*6370*/  IMAD.HI.U32 R116, R3, R119, RZ ;  /* 0x0000007703747227 */ /* 0x000fe200078e00ff */
[----:B------:R-:W-:-:S03]  /*6380*/  ISETP.GT.U32.AND P3, PT, R4, R113, PT ;  /* 0x000000710400720c */ /* 0x000fc60003f64070 */
[----:B------:R-:W-:Y:S02]  /*6390*/  IMAD.MOV R116, RZ, RZ, -R116 ;  /* 0x000000ffff747224 */ /* 0x000fe400078e0a74 */
[----:B------:R-:W-:-:S04]  /*63a0*/  IMAD.HI.U32 R115, R3, R118, RZ ;  /* 0x0000007603737227 */ /* 0x000fc800078e00ff */
[C---:B------:R-:W-:Y:S02]  /*63b0*/  IMAD R116, R4.reuse, R116, R119 ;  /* 0x0000007404747224 */ /* 0x040fe400078e0277 */
[----:B------:R-:W-:Y:S02]  /*63c0*/  IMAD.MOV R114, RZ, RZ, -R114 ;  /* 0x000000ffff727224 */ /* 0x000fe400078e0a72 */
[----:B------:R-:W-:Y:S01]  /*63d0*/  @!P3 IMAD.IADD R113, R113, 0x1, -R4 ;  /* 0x000000017171b824 */ /* 0x000fe200078e0a04 */
[C---:B------:R-:W-:Y:S01]  /*63e0*/  ISETP.GT.U32.AND P3, PT, R4.reuse, R116, PT ;  /* 0x000000740400720c */ /* 0x040fe20003f64070 */
[----:B------:R-:W-:Y:S02]  /*63f0*/  IMAD.MOV R115, RZ, RZ, -R115 ;  /* 0x000000ffff737224 */ /* 0x000fe400078e0a73 */
[C---:B------:R-:W-:Y:S02]  /*6400*/  IMAD R114, R4.reuse, R114, R117 ;  /* 0x0000007204727224 */ /* 0x040fe400078e0275 */
[C---:B------:R-:W-:Y:S01]  /*6410*/  IMAD R115, R4.reuse, R115, R118 ;  /* 0x0000007304737224 */ /* 0x040fe200078e0276 */
[----:B------:R-:W-:Y:S01]  /*6420*/  IABS R118, R124 ;  /* 0x0000007c00767213 */ /* 0x000fe20000000000 */
[----:B------:R-:W-:Y:S01]  /*6430*/  @!P2 IMAD.MOV R110, RZ, RZ, -R110 ;  /* 0x000000ffff6ea224 */ /* 0x000fe200078e0a6e */
[C---:B------:R-:W-:Y:S01]  /*6440*/  ISETP.GT.U32.AND P6, PT, R4.reuse, R114, PT ;  /* 0x000000720400720c */ /* 0x040fe20003fc4070 */
[----:B------:R-:W-:Y:S01]  /*6450*/  @!P5 IMAD.MOV R111, RZ, RZ, -R111 ;  /* 0x000000ffff6fd224 */ /* 0x000fe200078e0a6f */
[----:B------:R-:W-:Y:S01]  /*6460*/  ISETP.GE.AND P2, PT, R121, RZ, PT ;  /* 0x000000ff7900720c */ /* 0x000fe20003f46270 */
[----:B------:R-:W-:Y:S01]  /*6470*/  IMAD.HI.U32 R117, R3, R118, RZ ;  /* 0x0000007603757227 */ /* 0x000fe200078e00ff */
[----:B------:R-:W-:-:S02]  /*6480*/  ISETP.GT.U32.AND P5, PT, R4, R115, PT ;  /* 0x000000730400720c */ /* 0x000fc40003fa4070 */
[----:B------:R-:W-:Y:S01]  /*6490*/  LOP3.LUT R121, R5, 0xf0, RZ, 0xfc, !PT ;  /* 0x000000f005797812 */ /* 0x000fe200078efcff */
[--C-:B------:R-:W-:Y:S02]  /*64a0*/  @!P3 IMAD.IADD R116, R116, 0x1, -R4.reuse ;  /* 0x000000017474b824 */ /* 0x100fe400078e0a04 */
[----:B------:R-:W-:Y:S01]  /*64b0*/  @!P0 IMAD.IADD R112, R112, 0x1, -R4 ;  /* 0x0000000170708824 */ /* 0x000fe200078e0a04 */
[----:B------:R-:W-:Y:S01]  /*64c0*/  IABS R119, R121 ;  /* 0x0000007900777213 */ /* 0x000fe20000000000 */
[----:B------:R-:W-:Y:S01]  /*64d0*/  IMAD.MOV R117, RZ, RZ, -R117 ;  /* 0x000000ffff757224 */ /* 0x000fe200078e0a75 */
[C---:B------:R-:W-:Y:S01]  /*64e0*/  ISETP.GT.U32.AND P3, PT, R4.reuse, R116, PT ;  /* 0x000000740400720c */ /* 0x040fe20003f64070 */
[----:B------:R-:W-:Y:S01]  /*64f0*/  @!P1 IMAD.MOV R108, RZ, RZ, -R108 ;  /* 0x000000ffff6c9224 */ /* 0x000fe200078e0a6c */
[C---:B------:R-:W-:Y:S01]  /*6500*/  ISETP.GT.U32.AND P1, PT, R4.reuse, R112, PT ;  /* 0x000000700400720c */ /* 0x040fe20003f24070 */
[----:B------:R-:W-:Y:S01]  /*6510*/  IMAD R117, R4, R117, R118 ;  /* 0x0000007504757224 */ /* 0x000fe200078e0276 */
[----:B------:R-:W-:Y:S01]  /*6520*/  ISETP.GE.AND P0, PT, R120, RZ, PT ;  /* 0x000000ff7800720c */ /* 0x000fe20003f06270 */
[----:B------:R-:W-:Y:S01]  /*6530*/  @!P6 IMAD.IADD R114, R114, 0x1, -R4 ;  /* 0x000000017272e824 */ /* 0x000fe200078e0a04 */
[----:B------:R-:W-:Y:S01]  /*6540*/  ISETP.GE.AND P6, PT, R123, RZ, PT ;  /* 0x000000ff7b00720c */ /* 0x000fe20003fc6270 */
[----:B------:R-:W-:Y:S01]  /*6550*/  IMAD.HI.U32 R118, R3, R119, RZ ;  /* 0x0000007703767227 */ /* 0x000fe200078e00ff */
[----:B------:R-:W-:-:S03]  /*6560*/  LOP3.LUT R123, R5, 0xf2, RZ, 0xfc, !PT ;  /* 0x000000f2057b7812 */ /* 0x000fc600078efcff */
[----:B------:R-:W-:Y:S01]  /*6570*/  @!P5 IMAD.IADD R115, R115, 0x1, -R4 ;  /* 0x000000017373d824 */ /* 0x000fe200078e0a04 */
[----:B------:R-:W-:Y:S01]  /*6580*/  ISETP.GT.U32.AND P5, PT, R4, R114, PT ;  /* 0x000000720400720c */ /* 0x000fe20003fa4070 */
[----:B------:R-:W-:Y:S01]  /*6590*/  IMAD.MOV R118, RZ, RZ, -R118 ;  /* 0x000000ffff767224 */ /* 0x000fe200078e0a76 */
[----:B------:R-:W-:Y:S01]  /*65a0*/  IABS R120, R123 ;  /* 0x0000007b00787213 */ /* 0x000fe20000000000 */
[--C-:B------:R-:W-:Y:S02]  /*65b0*/  @!P3 IMAD.IADD R116, R116, 0x1, -R4.reuse ;  /* 0x000000017474b824 */ /* 0x100fe400078e0a04 */
[----:B------:R-:W-:Y:S02]  /*65c0*/  IMAD R118, R4, R118, R119 ;  /* 0x0000007604767224 */ /* 0x000fe400078e0277 */
[----:B------:R-:W-:Y:S01]  /*65d0*/  @!P1 IMAD.IADD R112, R112, 0x1, -R4 ;  /* 0x0000000170709824 */ /* 0x000fe200078e0a04 */
[----:B------:R-:W-:Y:S01]  /*65e0*/  ISETP.GE.AND P1, PT, R122, RZ, PT ;  /* 0x000000ff7a00720c */ /* 0x000fe20003f26270 */
[----:B------:R-:W-:Y:S01]  /*65f0*/  IMAD.HI.U32 R119, R3, R120, RZ ;  /* 0x0000007803777227 */ /* 0x000fe200078e00ff */
[----:B------:R-:W-:-:S02]  /*6600*/  ISETP.GT.U32.AND P3, PT, R4, R118, PT ;  /* 0x000000760400720c */ /* 0x000fc40003f64070 */
[----:B------:R-:W-:Y:S01]  /*6610*/  IABS R122, R125 ;  /* 0x0000007d007a7213 */ /* 0x000fe20000000000 */
[----:B------:R-:W-:Y:S01]  /*6620*/  @!P4 IMAD.MOV R112, RZ, RZ, -R112 ;  /* 0x000000ffff70c224 */ /* 0x000fe200078e0a70 */
[----:B------:R-:W-:Y:S01]  /*6630*/  ISETP.GT.U32.AND P4, PT, R4, R115, PT ;  /* 0x000000730400720c */ /* 0x000fe20003f84070 */
[----:B------:R-:W-:Y:S01]  /*6640*/  @!P5 IMAD.IADD R114, R114, 0x1, -R4 ;  /* 0x000000017272d824 */ /* 0x000fe200078e0a04 */
[C---:B------:R-:W-:Y:S01]  /*6650*/  ISETP.GT.U32.AND P5, PT, R4.reuse, R117, PT ;  /* 0x000000750400720c */ /* 0x040fe20003fa4070 */
[----:B------:R-:W-:Y:S02]  /*6660*/  IMAD.MOV R119, RZ, RZ, -R119 ;  /* 0x000000ffff777224 */ /* 0x000fe400078e0a77 */
[----:B------:R-:W-:Y:S01]  /*6670*/  @!P2 IMAD.MOV R114, RZ, RZ, -R114 ;  /* 0x000000ffff72a224 */ /* 0x000fe200078e0a72 */
[----:B------:R-:W-:Y:S01]  /*6680*/  ISETP.GE.AND P2, PT, R123, RZ, PT ;  /* 0x000000ff7b00720c */ /* 0x000fe20003f46270 */
[----:B------:R-:W-:Y:S02]  /*6690*/  IMAD R119, R4, R119, R120 ;  /* 0x0000007704777224 */ /* 0x000fe400078e0278 */
[----:B------:R-:W-:-:S02]  /*66a0*/  @!P3 IMAD.IADD R118, R118, 0x1, -R4 ;  /* 0x000000017676b824 */ /* 0x000fc400078e0a04 */
[----:B------:R-:W-:-:S03]  /*66b0*/  IMAD.HI.U32 R120, R3, R122, RZ ;  /* 0x0000007a03787227 */ /* 0x000fc600078e00ff */
[----:B------:R-:W-:Y:S01]  /*66c0*/  ISETP.GT.U32.AND P3, PT, R4, R118, PT ;  /* 0x000000760400720c */ /* 0x000fe20003f64070 */
[--C-:B------:R-:W-:Y:S01]  /*66d0*/  @!P4 IMAD.IADD R115, R115, 0x1, -R4.reuse ;  /* 0x000000017373c824 */ /* 0x100fe200078e0a04 */
[----:B------:R-:W-:Y:S01]  /*66e0*/  ISETP.GE.AND P4, PT, R121, RZ, PT ;  /* 0x000000ff7900720c */ /* 0x000fe20003f86270 */
[----:B------:R-:W-:Y:S02]  /*66f0*/  @!P5 IMAD.IADD R117, R117, 0x1, -R4 ;  /* 0x000000017575d824 */ /* 0x000fe400078e0a04 */
[----:B------:R-:W-:Y:S01]  /*6700*/  @!P0 IMAD.MOV R113, RZ, RZ, -R113 ;  /* 0x000000ffff718224 */ /* 0x000fe200078e0a71 */
[----:B------:R-:W-:Y:S01]  /*6710*/  ISETP.GE.AND P0, PT, R124, RZ, PT ;  /* 0x000000ff7c00720c */ /* 0x000fe20003f06270 */
[----:B------:R-:W-:Y:S01]  /*6720*/  @!P1 IMAD.MOV R115, RZ, RZ, -R115 ;  /* 0x000000ffff739224 */ /* 0x000fe200078e0a73 */
[C---:B------:R-:W-:Y:S01]  /*6730*/  ISETP.GT.U32.AND P1, PT, R4.reuse, R119, PT ;  /* 0x000000770400720c */ /* 0x040fe20003f24070 */
[----:B------:R-:W-:Y:S01]  /*6740*/  IMAD.MOV R123, RZ, RZ, -R120 ;  /* 0x000000ffff7b7224 */ /* 0x000fe200078e0a78 */
[----:B------:R-:W-:Y:S01]  /*6750*/  IABS R124, R126 ;  /* 0x0000007e007c7213 */ /* 0x000fe20000000000 */
[----:B------:R-:W-:Y:S01]  /*6760*/  @!P6 IMAD.MOV R116, RZ, RZ, -R116 ;  /* 0x000000ffff74e224 */ /* 0x000fe200078e0a74 */
[C---:B------:R-:W-:Y:S01]  /*6770*/  ISETP.GT.U32.AND P5, PT, R4.reuse, R117, PT ;  /* 0x000000750400720c */ /* 0x040fe20003fa4070 */
[----:B------:R-:W-:Y:S01]  /*6780*/  IMAD R120, R4, R123, R122 ;  /* 0x0000007b04787224 */ /* 0x000fe200078e027a */
[----:B------:R-:W-:Y:S01]  /*6790*/  LOP3.LUT R123, R5, 0xfa, RZ, 0xfc, !PT ;  /* 0x000000fa057b7812 */ /* 0x000fe200078efcff */
[----:B------:R-:W-:Y:S01]  /*67a0*/  IMAD.HI.U32 R121, R3, R124, RZ ;  /* 0x0000007c03797227 */ /* 0x000fe200078e00ff */
[----:B------:R-:W-:-:S02]  /*67b0*/  ISETP.GE.AND P6, PT, R125, RZ, PT ;  /* 0x000000ff7d00720c */ /* 0x000fc40003fc6270 */
[----:B------:R-:W-:Y:S01]  /*67c0*/  IABS R125, R128 ;  /* 0x00000080007d7213 */ /* 0x000fe20000000000 */
[----:B------:R-:W-:Y:S01]  /*67d0*/  @!P3 IMAD.IADD R118, R118, 0x1, -R4 ;  /* 0x000000017676b824 */ /* 0x000fe200078e0a04 */
[----:B------:R-:W-:Y:S01]  /*67e0*/  ISETP.GT.U32.AND P3, PT, R4, R120, PT ;  /* 0x000000780400720c */ /* 0x000fe20003f64070 */
[----:B------:R-:W-:Y:S01]  /*67f0*/  IMAD.MOV R121, RZ, RZ, -R121 ;  /* 0x000000ffff797224 */ /* 0x000fe200078e0a79 */
[----:B------:R-:W-:Y:S01]  /*6800*/  @!P1 IADD3 R119, R119, -R4, RZ ;  /* 0x8000000477779210 */ /* 0x000fe20007ffe0ff */
[----:B------:R-:W-:-:S03]  /*6810*/  IMAD.HI.U32 R122, R3, R125, RZ ;  /* 0x0000007d037a7227 */ /* 0x000fc600078e00ff */
[----:B------:R-:W-:Y:S01]  /*6820*/  ISETP.GT.U32.AND P1, PT, R4, R119, PT ;  /* 0x000000770400720c */ /* 0x000fe20003f24070 */
[----:B------:R-:W-:Y:S01]  /*6830*/  @!P5 IMAD.IADD R117, R117, 0x1, -R4 ;  /* 0x000000017575d824 */ /* 0x000fe200078e0a04 */
[----:B------:R-:W-:Y:S01]  /*6840*/  ISETP.GE.AND P5, PT, R126, RZ, PT ;  /* 0x000000ff7e00720c */ /* 0x000fe20003fa6270 */
[----:B------:R-:W-:Y:S01]  /*6850*/  IMAD R121, R4, R121, R124 ;  /* 0x0000007904797224 */ /* 0x000fe200078e027c */
[----:B------:R-:W-:Y:S01]  /*6860*/  IABS R126, R123 ;  /* 0x0000007b007e7213 */ /* 0x000fe20000000000 */
[----:B------:R-:W-:Y:S02]  /*6870*/  @!P0 IMAD.MOV R117, RZ, RZ, -R117 ;  /* 0x000000ffff758224 */ /* 0x000fe400078e0a75 */
[----:B------:R-:W-:Y:S01]  /*6880*/  @!P3 IMAD.IADD R120, R120, 0x1, -R4 ;  /* 0x000000017878b824 */ /* 0x000fe200078e0a04 */
[----:B------:R-:W-:Y:S01]  /*6890*/  ISETP.GT.U32.AND P0, PT, R4, R121, PT ;  /* 0x000000790400720c */ /* 0x000fe20003f04070 */
[----:B------:R-:W-:-:S03]  /*68a0*/  IMAD.HI.U32 R124, R3, R127, RZ ;  /* 0x0000007f037c7227 */ /* 0x000fc600078e00ff */
[----:B------:R-:W-:Y:S01]  /*68b0*/  ISETP.GT.U32.AND P3, PT, R4, R120, PT ;  /* 0x000000780400720c */ /* 0x000fe20003f64070 */
[----:B------:R-:W-:Y:S01]  /*68c0*/  @!P1 IMAD.IADD R119, R119, 0x1, -R4 ;  /* 0x0000000177779824 */ /* 0x000fe200078e0a04 */
[----:B------:R-:W-:Y:S01]  /*68d0*/  ISETP.GE.AND P1, PT, R123, RZ, PT ;  /* 0x000000ff7b00720c */ /* 0x000fe20003f26270 */
[----:B------:R-:W-:-:S04]  /*68e0*/  IMAD.HI.U32 R123, R3, R126, RZ ;  /* 0x0000007e037b7227 */ /* 0x000fc800078e00ff */
[----:B------:R-:W-:Y:S02]  /*68f0*/  IMAD.MOV R123, RZ, RZ, -R123 ;  /* 0x000000ffff7b7224 */ /* 0x000fe400078e0a7b */
[----:B------:R-:W-:Y:S02]  /*6900*/  @!P0 IMAD.IADD R121, R121, 0x1, -R4 ;  /* 0x0000000179798824 */ /* 0x000fe400078e0a04 */
[----:B------:R-:W-:Y:S02]  /*6910*/  IMAD R123, R4, R123, R126 ;  /* 0x0000007b047b7224 */ /* 0x000fe400078e027e */
[----:B------:R-:W-:Y:S01]  /*6920*/  @!P3 IMAD.IADD R120, R120, 0x1, -R4 ;  /* 0x000000017878b824 */ /* 0x000fe200078e0a04 */
[C---:B------:R-:W-:Y:S01]  /*6930*/  ISETP.GT.U32.AND P0, PT, R4.reuse, R121, PT ;  /* 0x000000790400720c */ /* 0x040fe20003f04070 */
[----:B------:R-:W-:Y:S02]  /*6940*/  IMAD.MOV R124, RZ, RZ, -R124 ;  /* 0x000000ffff7c7224 */ /* 0x000fe400078e0a7c */
[----:B------:R-:W-:Y:S01]  /*6950*/  @!P6 IMAD.MOV R120, RZ, RZ, -R120 ;  /* 0x000000ffff78e224 */ /* 0x000fe200078e0a78 */
[----:B------:R-:W-:Y:S01]  /*6960*/  ISETP.GT.U32.AND P6, PT, R4, R123, PT ;  /* 0x0000007b0400720c */ /* 0x000fe20003fc4070 */
[----:B------:R-:W-:-:S02]  /*6970*/  IMAD.MOV R122, RZ, RZ, -R122 ;  /* 0x000000ffff7a7224 */ /* 0x000fc400078e0a7a */
[C---:B------:R-:W-:Y:S02]  /*6980*/  IMAD R124, R4.reuse, R124, R127 ;  /* 0x0000007c047c7224 */ /* 0x040fe400078e027f */
[----:B------:R-:W-:Y:S01]  /*6990*/  IMAD R122, R4, R122, R125 ;  /* 0x0000007a047a7224 */ /* 0x000fe200078e027d */
[----:B------:R-:W-:Y:S01]  /*69a0*/  LOP3.LUT R125, R5, 0xfe, RZ, 0xfc, !PT ;  /* 0x000000fe057d7812 */ /* 0x000fe200078efcff */
[----:B------:R-:W-:Y:S01]  /*69b0*/  @!P4 IMAD.MOV R118, RZ, RZ, -R118 ;  /* 0x000000ffff76c224 */ /* 0x000fe200078e0a76 */
[----:B------:R-:W-:Y:S01]  /*69c0*/  ISETP.GE.AND P4, PT, R128, RZ, PT ;  /* 0x000000ff8000720c */ /* 0x000fe20003f86270 */
[--C-:B------:R-:W-:Y:S01]  /*69d0*/  @!P0 IMAD.IADD R121, R121, 0x1, -R4.reuse ;  /* 0x0000000179798824 */ /* 0x100fe200078e0a04 */
[----:B------:R-:W-:Y:S01]  /*69e0*/  IABS R128, R125 ;  /* 0x0000007d00807213 */ /* 0x000fe20000000000 */
[----:B------:R-:W-:Y:S01]  /*69f0*/  @!P2 IMAD.MOV R119, RZ, RZ, -R119 ;  /* 0x000000ffff77a224 */ /* 0x000fe200078e0a77 */
[----:B------:R-:W-:Y:S01]  /*6a00*/  ISETP.GE.AND P0, PT, R125, RZ, PT ;  /* 0x000000ff7d00720c */ /* 0x000fe20003f06270 */
[----:B------:R-:W-:Y:S01]  /*6a10*/  @!P5 IMAD.MOV R121, RZ, RZ, -R121 ;  /* 0x000000ffff79d224 */ /* 0x000fe200078e0a79 */
[C---:B------:R-:W-:Y:S01]  /*6a20*/  ISETP.GT.U32.AND P5, PT, R4.reuse, R124, PT ;  /* 0x0000007c0400720c */ /* 0x040fe20003fa4070 */
[----:B------:R-:W-:Y:S01]  /*6a30*/  @!P6 IMAD.IADD R123, R123, 0x1, -R4 ;  /* 0x000000017b7be824 */ /* 0x000fe200078e0a04 */
[----:B------:R-:W-:Y:S01]  /*6a40*/  ISETP.GT.U32.AND P3, PT, R4, R122, PT ;  /* 0x0000007a0400720c */ /* 0x000fe20003f64070 */
[----:B------:R-:W-:Y:S01]  /*6a50*/  IMAD.HI.U32 R125, R3, R128, RZ ;  /* 0x00000080037d7227 */ /* 0x000fe200078e00ff */
[----:B------:R-:W-:-:S02]  /*6a60*/  ISETP.GE.AND P2, PT, R129, RZ, PT ;  /* 0x000000ff8100720c */ /* 0x000fc40003f46270 */
[----:B------:R-:W-:Y:S01]  /*6a70*/  ISETP.GT.U32.AND P6, PT, R4, R123, PT ;  /* 0x0000007b0400720c */ /* 0x000fe20003fc4070 */
[----:B------:R-:W-:Y:S01]  /*6a80*/  IMAD.MOV R125, RZ, RZ, -R125 ;  /* 0x000000ffff7d7224 */ /* 0x000fe200078e0a7d */
[----:B------:R-:W-:Y:S01]  /*6a90*/  IABS R129, R132 ;  /* 0x0000008400817213 */ /* 0x000fe20000000000 */
[----:B------:R-:W-:-:S04]  /*6aa0*/  IMAD.HI.U32 R127, R3, R130, RZ ;  /* 0x00000082037f7227 */ /* 0x000fc800078e00ff */
[----:B------:R-:W-:Y:S02]  /*6ab0*/  @!P5 IMAD.IADD R124, R124, 0x1, -R4 ;  /* 0x000000017c7cd824 */ /* 0x000fe400078e0a04 */
[----:B------:R-:W-:Y:S02]  /*6ac0*/  IMAD R125, R4, R125, R128 ;  /* 0x0000007d047d7224 */ /* 0x000fe400078e0280 */
[--C-:B------:R-:W-:Y:S01]  /*6ad0*/  @!P3 IMAD.IADD R122, R122, 0x1, -R4.reuse ;  /* 0x000000017a7ab824 */ /* 0x100fe200078e0a04 */
[C---:B------:R-:W-:Y:S01]  /*6ae0*/  ISETP.GT.U32.AND P5, PT, R4.reuse, R124, PT ;  /* 0x0000007c0400720c */ /* 0x040fe20003fa4070 */
[----:B------:R-:W-:Y:S01]  /*6af0*/  @!P6 IMAD.IADD R123, R123, 0x1, -R4 ;  /* 0x000000017b7be824 */ /* 0x000fe200078e0a04 */
[C---:B------:R-:W-:Y:S01]  /*6b00*/  ISETP.GT.U32.AND P6, PT, R4.reuse, R125, PT ;  /* 0x0000007d0400720c */ /* 0x040fe20003fc4070 */
[----:B------:R-:W-:Y:S01]  /*6b10*/  IMAD.HI.U32 R128, R3, R131, RZ ;  /* 0x0000008303807227 */ /* 0x000fe200078e00ff */
[----:B------:R-:W-:-:S03]  /*6b20*/  ISETP.GT.U32.AND P3, PT, R4, R122, PT ;  /* 0x0000007a0400720c */ /* 0x000fc60003f64070 */
[----:B------:R-:W-:Y:S02]  /*6b30*/  IMAD.MOV R128, RZ, RZ, -R128 ;  /* 0x000000ffff807224 */ /* 0x000fe400078e0a80 */
[----:B------:R-:W-:-:S04]  /*6b40*/  IMAD.HI.U32 R126, R3, R129, RZ ;  /* 0x00000081037e7227 */ /* 0x000fc800078e00ff */
[----:B------:R-:W-:Y:S02]  /*6b50*/  IMAD R128, R4, R128, R131 ;  /* 0x0000008004807224 */ /* 0x000fe400078e0283 */
[--C-:B------:R-:W-:Y:S02]  /*6b60*/  @!P5 IMAD.IADD R124, R124, 0x1, -R4.reuse ;  /* 0x000000017c7cd824 */ /* 0x100fe400078e0a04 */
[----:B------:R-:W-:Y:S01]  /*6b70*/  @!P1 IMAD.MOV R123, RZ, RZ, -R123 ;  /* 0x000000ffff7b9224 */ /* 0x000fe200078e0a7b */
[----:B------:R-:W-:Y:S01]  /*6b80*/  ISETP.GE.AND P1, PT, R133, RZ, PT ;  /* 0x000000ff8500720c */ /* 0x000fe20003f26270 */
[----:B------:R-:W-:Y:S01]  /*6b90*/  @!P6 IMAD.IADD R125, R125, 0x1, -R4 ;  /* 0x000000017d7de824 */ /* 0x000fe200078e0a04 */
[----:B------:R-:W-:Y:S01]  /*6ba0*/  LOP3.LUT R133, R5, 0x106, RZ, 0xfc, !PT ;  /* 0x0000010605857812 */ /* 0x000fe200078efcff */
[----:B------:R-:W-:Y:S01]  /*6bb0*/  @!P2 IMAD.MOV R124, RZ, RZ, -R124 ;  /* 0x000000ffff7ca224 */ /* 0x000fe200078e0a7c */
[C---:B------:R-:W-:Y:S01]  /*6bc0*/  ISETP.GT.U32.AND P2, PT, R4.reuse, R128, PT ;  /* 0x000000800400720c */ /* 0x040fe20003f44070 */
[----:B------:R-:W-:Y:S01]  /*6bd0*/  IMAD.MOV R127, RZ, RZ, -R127 ;  /* 0x000000ffff7f7224 */ /* 0x000fe200078e0a7f */
[----:B------:R-:W-:Y:S01]  /*6be0*/  ISETP.GT.U32.AND P6, PT, R4, R125, PT ;  /* 0x0000007d0400720c */ /* 0x000fe20003fc4070 */
[----:B------:R-:W-:-:S02]  /*6bf0*/  IMAD.MOV R126, RZ, RZ, -R126 ;  /* 0x000000ffff7e7224 */ /* 0x000fc400078e0a7e */
[----:B------:R-:W-:Y:S01]  /*6c00*/  IMAD R127, R4, R127, R130 ;  /* 0x0000007f047f7224 */ /* 0x000fe200078e0282 */
[----:B------:R-:W-:Y:S01]  /*6c10*/  IABS R130, R133 ;  /* 0x0000008500827213 */ /* 0x000fe20000000000 */
[----:B------:R-:W-:Y:S01]  /*6c20*/  @!P3 IMAD.IADD R122, R122, 0x1, -R4 ;  /* 0x000000017a7ab824 */ /* 0x000fe200078e0a04 */
[----:B------:R-:W-:Y:S01]  /*6c30*/  ISETP.GE.AND P3, PT, R132, RZ, PT ;  /* 0x000000ff8400720c */ /* 0x000fe20003f66270 */
[C---:B------:R-:W-:Y:S01]  /*6c40*/  IMAD R126, R4.reuse, R126, R129 ;  /* 0x0000007e047e7224 */ /* 0x040fe200078e0281 */
[C---:B------:R-:W-:Y:S01]  /*6c50*/  ISETP.GT.U32.AND P5, PT, R4.reuse, R127, PT ;  /* 0x0000007f0400720c */ /* 0x040fe20003fa4070 */
[----:B------:R-:W-:Y:S01]  /*6c60*/  @!P4 IMAD.MOV R122, RZ, RZ, -R122 ;  /* 0x000000ffff7ac224 */ /* 0x000fe200078e0a7a */
[----:B------:R-:W-:Y:S01]  /*6c70*/  IABS R132, R136 ;  /* 0x0000008800847213 */ /* 0x000fe20000000000 */
[----:B------:R-:W-:Y:S01]  /*6c80*/  IMAD.HI.U32 R129, R3, R130, RZ ;  /* 0x0000008203817227 */ /* 0x000fe200078e00ff */
[----:B------:R-:W-:-:S03]  /*6c90*/  ISETP.GT.U32.AND P4, PT, R4, R126, PT ;  /* 0x0000007e0400720c */ /* 0x000fc60003f84070 */
[--C-:B------:R-:W-:Y:S02]  /*6ca0*/  @!P2 IMAD.IADD R128, R128, 0x1, -R4.reuse ;  /* 0x000000018080a824 */ /* 0x100fe400078e0a04 */
[----:B------:R-:W-:Y:S02]  /*6cb0*/  IMAD.MOV R129, RZ, RZ, -R129 ;  /* 0x000000ffff817224 */ /* 0x000fe400078e0a81 */
[----:B------:R-:W-:Y:S01]  /*6cc0*/  @!P6 IMAD.IADD R125, R125, 0x1, -R4 ;  /* 0x000000017d7de824 */ /* 0x000fe200078e0a04 */
[C---:B------:R-:W-:Y:S01]  /*6cd0*/  ISETP.GT.U32.AND P2, PT, R4.reuse, R128, PT ;  /* 0x000000800400720c */ /* 0x040fe20003f44070 */
[----:B------:R-:W-:Y:S01]  /*6ce0*/  IMAD R129, R4, R129, R130 ;  /* 0x0000008104817224 */ /* 0x000fe200078e0282 */
[----:B------:R-:W-:Y:S01]  /*6cf0*/  ISETP.GE.AND P6, PT, R135, RZ, PT ;  /* 0x000000ff8700720c */ /* 0x000fe20003fc6270 */
[----:B------:R-:W-:-:S04]  /*6d00*/  IMAD.HI.U32 R130, R3, R132, RZ ;  /* 0x0000008403827227 */ /* 0x000fc800078e00ff */
[----:B------:R-:W-:Y:S01]  /*6d10*/  @!P0 IMAD.MOV R125, RZ, RZ, -R125 ;  /* 0x000000ffff7d8224 */ /* 0x000fe200078e0a7d */
[----:B------:R-:W-:Y:S01]  /*6d20*/  ISETP.GE.AND P0, PT, R133, RZ, PT ;  /* 0x000000ff8500720c */ /* 0x000fe20003f06270 */
[----:B------:R-:W-:Y:S02]  /*6d30*/  @!P4 IMAD.IADD R126, R126, 0x1, -R4 ;  /* 0x000000017e7ec824 */ /* 0x000fe400078e0a04 */
[----:B------:R-:W-:Y:S02]  /*6d40*/  IMAD.MOV R133, RZ, RZ, -R130 ;  /* 0x000000ffff857224 */ /* 0x000fe400078e0a82 */
[----:B------:R-:W-:Y:S01]  /*6d50*/  @!P5 IMAD.IADD R127, R127, 0x1, -R4 ;  /* 0x000000017f7fd824 */ /* 0x000fe200078e0a04 */
[C---:B------:R-:W-:Y:S01]  /*6d60*/  ISETP.GT.U32.AND P4, PT, R4.reuse, R126, PT ;  /* 0x0000007e0400720c */ /* 0x040fe20003f84070 */
[----:B------:R-:W-:Y:S01]  /*6d70*/  IMAD R130, R4, R133, R132 ;  /* 0x0000008504827224 */ /* 0x000fe200078e0284 */
[----:B------:R-:W-:Y:S01]  /*6d80*/  LOP3.LUT R132, R5, 0x10c, RZ, 0xfc, !PT ;  /* 0x0000010c05847812 */ /* 0x000fe200078efcff */
[----:B------:R-:W-:Y:S01]  /*6d90*/  @!P2 IMAD.IADD R128, R128, 0x1, -R4 ;  /* 0x000000018080a824 */ /* 0x000fe200078e0a04 */
[C---:B------:R-:W-:Y:S01]  /*6da0*/  ISETP.GT.U32.AND P5, PT, R4.reuse, R127, PT ;  /* 0x0000007f0400720c */ /* 0x040fe20003fa4070 */
[----:B------:R-:W-:Y:S01]  /*6db0*/  IMAD.HI.U32 R131, R3, R134, RZ ;  /* 0x0000008603837227 */ /* 0x000fe200078e00ff */
[----:B------:R-:W-:-:S02]  /*6dc0*/  ISETP.GT.U32.AND P2, PT, R4, R130, PT ;  /* 0x000000820400720c */ /* 0x000fc40003f44070 */
[----:B------:R-:W-:Y:S01]  /*6dd0*/  LOP3.LUT R133, R5, 0x10e, RZ, 0xfc, !PT ;  /* 0x0000010e05857812 */ /* 0x000fe200078efcff */
[----:B------:R-:W-:Y:S02]  /*6de0*/  IMAD.MOV R131, RZ, RZ, -R131 ;  /* 0x000000ffff837224 */ /* 0x000fe400078e0a83 */
[----:B------:R-:W-:Y:S01]  /*6df0*/  @!P6 IMAD.MOV R128, RZ, RZ, -R128 ;  /* 0x000000ffff80e224 */ /* 0x000fe200078e0a80 */
[----:B------:R-:W-:Y:S01]  /*6e00*/  ISETP.GE.AND P6, PT, R133, RZ, PT ;  /* 0x000000ff8500720c */ /* 0x000fe20003fc6270 */
[----:B------:R-:W-:Y:S01]  /*6e10*/  @!P4 IMAD.IADD R126, R126, 0x1, -R4 ;  /* 0x000000017e7ec824 */ /* 0x000fe200078e0a04 */
[C---:B------:R-:W-:Y:S01]  /*6e20*/  ISETP.GT.U32.AND P4, PT, R4.reuse, R129, PT ;  /* 0x000000810400720c */ /* 0x040fe20003f84070 */
[----:B------:R-:W-:Y:S01]  /*6e30*/  IMAD R131, R4, R131, R134 ;  /* 0x0000008304837224 */ /* 0x000fe200078e0286 */
[----:B------:R-:W-:Y:S01]  /*6e40*/  IABS R134, R132 ;  /* 0x0000008400867213 */ /* 0x000fe20000000000 */
[--C-:B------:R-:W-:Y:S01]  /*6e50*/  @!P5 IMAD.IADD R127, R127, 0x1, -R4.reuse ;  /* 0x000000017f7fd824 */ /* 0x100fe200078e0a04 */
[----:B------:R-:W-:Y:S01]  /*6e60*/  ISETP.GE.AND P5, PT, R137, RZ, PT ;  /* 0x000000ff8900720c */ /* 0x000fe20003fa6270 */
[----:B------:R-:W-:Y:S01]  /*6e70*/  @!P2 IMAD.IADD R130, R130, 0x1, -R4 ;  /* 0x000000018282a824 */ /* 0x000fe200078e0a04 */
[----:B------:R-:W-:Y:S01]  /*6e80*/  IABS R137, R139 ;  /* 0x0000008b00897213 */ /* 0x000fe20000000000 */
[----:B------:R-:W-:Y:S01]  /*6e90*/  @!P1 IMAD.MOV R127, RZ, RZ, -R127 ;  /* 0x000000ffff7f9224 */ /* 0x000fe200078e0a7f */
[----:B------:R-:W-:Y:S01]  /*6ea0*/  ISETP.GE.AND P1, PT, R132, RZ, PT ;  /* 0x000000ff8400720c */ /* 0x000fe20003f26270 */
[----:B------:R-:W-:Y:S01]  /*6eb0*/  IMAD.HI.U32 R132, R3, R134, RZ ;  /* 0x0000008603847227 */ /* 0x000fe200078e00ff */
[----:B------:R-:W-:-:S03]  /*6ec0*/  ISETP.GT.U32.AND P2, PT, R4, R130, PT ;  /* 0x000000820400720c */ /* 0x000fc60003f44070 */
[----:B------:R-:W-:Y:S02]  /*6ed0*/  @!P4 IMAD.IADD R129, R129, 0x1, -R4 ;  /* 0x000000018181c824 */ /* 0x000fe400078e0a04 */
[----:B------:R-:W-:Y:S02]  /*6ee0*/  IMAD.MOV R135, RZ, RZ, -R132 ;  /* 0x000000ffff877224 */ /* 0x000fe400078e0a84 */
[----:B------:R-:W-:Y:S01]  /*6ef0*/  @!P3 IMAD.MOV R126, RZ, RZ, -R126 ;  /* 0x000000ffff7eb224 */ /* 0x000fe200078e0a7e */
[----:B------:R-:W-:Y:S01]  /*6f00*/  ISETP.GE.AND P3, PT, R136, RZ, PT ;  /* 0x000000ff8800720c */ /* 0x000fe20003f66270 */
[C---:B------:R-:W-:Y:S01]  /*6f10*/  IMAD R132, R4.reuse, R135, R134 ;  /* 0x0000008704847224 */ /* 0x040fe200078e0286 */
[----:B------:R-:W-:Y:S01]  /*6f20*/  ISETP.GT.U32.AND P4, PT, R4, R129, PT ;  /* 0x000000810400720c */ /* 0x000fe20003f84070 */
[----:B------:R-:W-:Y:S01]  /*6f30*/  IMAD.HI.U32 R134, R3, R137, RZ ;  /* 0x0000008903867227 */ /* 0x000fe200078e00ff */
[----:B------:R-:W-:-:S03]  /*6f40*/  IABS R136, R133 ;  /* 0x0000008500887213 */ /* 0x000fc60000000000 */
[----:B------:R-:W-:Y:S01]  /*6f50*/  @!P2 IMAD.IADD R130, R130, 0x1, -R4 ;  /* 0x000000018282a824 */ /* 0x000fe200078e0a04 */
[----:B------:R-:W-:Y:S01]  /*6f60*/  ISETP.GT.U32.AND P2, PT, R4, R132, PT ;  /* 0x000000840400720c */ /* 0x000fe20003f44070 */
[----:B------:R-:W-:-:S04]  /*6f70*/  IMAD.HI.U32 R133, R3, R136, RZ ;  /* 0x0000008803857227 */ /* 0x000fc800078e00ff */
[----:B------:R-:W-:Y:S02]  /*6f80*/  IMAD.MOV R133, RZ, RZ, -R133 ;  /* 0x000000ffff857224 */ /* 0x000fe400078e0a85 */
[----:B------:R-:W-:Y:S01]  /*6f90*/  @!P4 IMAD.IADD R129, R129, 0x1, -R4 ;  /* 0x000000018181c824 */ /* 0x000fe200078e0a04 */
[C---:B------:R-:W-:Y:S01]  /*6fa0*/  ISETP.GT.U32.AND P4, PT, R4.reuse, R131, PT ;  /* 0x000000830400720c */ /* 0x040fe20003f84070 */
[----:B------:R-:W-:Y:S02]  /*6fb0*/  IMAD R133, R4, R133, R136 ;  /* 0x0000008504857224 */ /* 0x000fe400078e0288 */
[----:B------:R-:W-:Y:S02]  /*6fc0*/  @!P0 IMAD.MOV R129, RZ, RZ, -R129 ;  /* 0x000000ffff818224 */ /* 0x000fe400078e0a81 */
[----:B------:R-:W-:Y:S01]  /*6fd0*/  @!P2 IMAD.IADD R132, R132, 0x1, -R4 ;  /* 0x000000018484a824 */ /* 0x000fe200078e0a04 */
[----:B------:R-:W-:Y:S01]  /*6fe0*/  ISETP.GT.U32.AND P0, PT, R4, R133, PT ;  /* 0x000000850400720c */ /* 0x000fe20003f04070 */
[----:B------:R-:W-:-:S02]  /*6ff0*/  IMAD.MOV R134, RZ, RZ, -R134 ;  /* 0x000000ffff867224 */ /* 0x000fc400078e0a86 */
[----:B------:R-:W-:Y:S01]  /*7000*/  @!P3 IMAD.MOV R130, RZ, RZ, -R130 ;  /* 0x000000ffff82b224 */ /* 0x000fe200078e0a82 */
[C---:B------:R-:W-:Y:S01]  /*7010*/  ISETP.GT.U32.AND P2, PT, R4.reuse, R132, PT ;  /* 0x000000840400720c */ /* 0x040fe20003f44070 */
[----:B------:R-:W-:Y:S01]  /*7020*/  IMAD R134, R4, R134, R137 ;  /* 0x0000008604867224 */ /* 0x000fe200078e0289 */
[----:B------:R-:W-:Y:S01]  /*7030*/  ISETP.GE.AND P3, PT, R139, RZ, PT ;  /* 0x000000ff8b00720c */ /* 0x000fe20003f66270 */
[----:B------:R-:W-:Y:S01]  /*7040*/  IMAD.HI.U32 R135, R3, R138, RZ ;  /* 0x0000008a03877227 */ /* 0x000fe200078e00ff */
[----:B------:R-:W-:-:S03]  /*7050*/  IABS R139, R146 ;  /* 0x00000092008b7213 */ /* 0x000fc60000000000 */
[----:B------:R-:W-:Y:S02]  /*7060*/  IMAD.MOV R135, RZ, RZ, -R135 ;  /* 0x000000ffff877224 */ /* 0x000fe400078e0a87 */
[----:B------:R-:W-:Y:S02]  /*7070*/  @!P0 IMAD.IADD R133, R133, 0x1, -R4 ;  /* 0x0000000185858824 */ /* 0x000fe400078e0a04 */
[----:B------:R-:W-:-:S03]  /*7080*/  IMAD.HI.U32 R136, R3, R139, RZ ;  /* 0x0000008b03887227 */ /* 0x000fc600078e00ff */
[----:B------:R-:W-:Y:S01]  /*7090*/  ISETP.GT.U32.AND P0, PT, R4, R133, PT ;  /* 0x000000850400720c */ /* 0x000fe20003f04070 */
[----:B------:R-:W-:Y:S01]  /*70a0*/  @!P2 IMAD.IADD R132, R132, 0x1, -R4 ;  /* 0x000000018484a824 */ /* 0x000fe200078e0a04 */
[C---:B------:R-:W-:Y:S01]  /*70b0*/  ISETP.GT.U32.AND P2, PT, R4.reuse, R134, PT ;  /* 0x000000860400720c */ /* 0x040fe20003f44070 */
[----:B------:R-:W-:Y:S02]  /*70c0*/  IMAD.MOV R136, RZ, RZ, -R136 ;  /* 0x000000ffff887224 */ /* 0x000fe400078e0a88 */
[C---:B------:R-:W-:Y:S02]  /*70d0*/  IMAD R135, R4.reuse, R135, R138 ;  /* 0x0000008704877224 */ /* 0x040fe400078e028a */
[----:B------:R-:W-:Y:S02]  /*70e0*/  IMAD R136, R4, R136, R139 ;  /* 0x0000008804887224 */ /* 0x000fe400078e028b */
[----:B------:R-:W-:Y:S02]  /*70f0*/  @!P4 IMAD.IADD R131, R131, 0x1, -R4 ;  /* 0x000000018383c824 */ /* 0x000fe400078e0a04 */
[----:B------:R-:W-:-:S03]  /*7100*/  IMAD.HI.U32 R137, R3, R141, RZ ;  /* 0x0000008d03897227 */ /* 0x000fc600078e00ff */
[C---:B------:R-:W-:Y:S01]  /*7110*/  ISETP.GT.U32.AND P4, PT, R4.reuse, R131, PT ;  /* 0x000000830400720c */ /* 0x040fe20003f84070 */
[--C-:B------:R-:W-:Y:S01]  /*7120*/  @!P0 IMAD.IADD R133, R133, 0x1, -R4.reuse ;  /* 0x0000000185858824 */ /* 0x100fe200078e0a04 */
[----:B------:R-:W-:Y:S01]  /*7130*/  ISETP.GT.U32.AND P0, PT, R4, R135, PT ;  /* 0x000000870400720c */ /* 0x000fe20003f04070 */
[----:B------:R-:W-:Y:S01]  /*7140*/  @!P2 IMAD.IADD R134, R134, 0x1, -R4 ;  /* 0x000000018686a824 */ /* 0x000fe200078e0a04 */
[----:B------:R-:W-:Y:S01]  /*7150*/  ISETP.GT.U32.AND P2, PT, R4, R136, PT ;  /* 0x000000880400720c */ /* 0x000fe20003f44070 */
[----:B------:R-:W-:Y:S02]  /*7160*/  IMAD.MOV R137, RZ, RZ, -R137 ;  /* 0x000000ffff897224 */ /* 0x000fe400078e0a89 */
[----:B------:R-:W-:-:S04]  /*7170*/  IMAD.HI.U32 R138, R3, R142, RZ ;  /* 0x0000008e038a7227 */ /* 0x000fc800078e00ff */
[----:B------:R-:W-:Y:S02]  /*7180*/  IMAD R137, R4, R137, R141 ;  /* 0x0000008904897224 */ /* 0x000fe400078e028d */
[--C-:B------:R-:W-:Y:S01]  /*7190*/  @!P4 IMAD.IADD R131, R131, 0x1, -R4.reuse ;  /* 0x000000018383c824 */ /* 0x100fe200078e0a04 */
[----:B------:R-:W-:Y:S01]  /*71a0*/  ISETP.GE.AND P4, PT, R140, RZ, PT ;  /* 0x000000ff8c00720c */ /* 0x000fe20003f86270 */
[--C-:B------:R-:W-:Y:S01]  /*71b0*/  @!P0 IMAD.IADD R135, R135, 0x1, -R4.reuse ;  /* 0x0000000187878824 */ /* 0x100fe200078e0a04 */
[----:B------:R-:W-:Y:S01]  /*71c0*/  ISETP.GT.U32.AND P0, PT, R4, R137, PT ;  /* 0x000000890400720c */ /* 0x000fe20003f04070 */
[----:B------:R-:W-:Y:S01]  /*71d0*/  @!P2 IMAD.IADD R136, R136, 0x1, -R4 ;  /* 0x000000018888a824 */ /* 0x000fe200078e0a04 */
[C---:B------:R-:W-:Y:S01]  /*71e0*/  ISETP.GT.U32.AND P2, PT, R4.reuse, R134, PT ;  /* 0x000000860400720c */ /* 0x040fe20003f44070 */
[----:B------:R-:W-:Y:S02]  /*71f0*/  @!P1 IMAD.MOV R132, RZ, RZ, -R132 ;  /* 0x000000ffff849224 */ /* 0x000fe400078e0a84 */
[----:B------:R-:W-:Y:S01]  /*7200*/  IMAD.HI.U32 R140, R3, R145, RZ ;  /* 0x00000091038c7227 */ /* 0x000fe200078e00ff */
[----:B------:R-:W-:-:S03]  /*7210*/  ISETP.GT.U32.AND P1, PT, R4, R136, PT ;  /* 0x000000880400720c */ /* 0x000fc60003f24070 */
[----:B------:R-:W-:Y:S02]  /*7220*/  IMAD.MOV R143, RZ, RZ, -R138 ;  /* 0x000000ffff8f7224 */ /* 0x000fe400078e0a8a */
[----:B------:R-:W-:Y:S02]  /*7230*/  IMAD.MOV R140, RZ, RZ, -R140 ;  /* 0x000000ffff8c7224 */ /* 0x000fe400078e0a8c */
[C---:B------:R-:W-:Y:S01]  /*7240*/  IMAD R138, R4.reuse, R143, R142 ;  /* 0x0000008f048a7224 */ /* 0x040fe200078e028e */
[----:B------:R-:W-:Y:S01]  /*7250*/  IABS R143, R151 ;  /* 0x00000097008f7213 */ /* 0x000fe20000000000 */
[C---:B------:R-:W-:Y:S02]  /*7260*/  IMAD R140, R4.reuse, R140, R145 ;  /* 0x0000008c048c7224 */ /* 0x040fe400078e0291 */
[----:B------:R-:W-:Y:S02]  /*7270*/  @!P0 IMAD.IADD R137, R137, 0x1, -R4 ;  /* 0x0000000189898824 */ /* 0x000fe400078e0a04 */
[----:B------:R-:W-:Y:S01]  /*7280*/  @!P6 IMAD.MOV R133, RZ, RZ, -R133 ;  /* 0x000000ffff85e224 */ /* 0x000fe200078e0a85 */
[C---:B------:R-:W-:Y:S01]  /*7290*/  ISETP.GT.U32.AND P6, PT, R4.reuse, R138, PT ;  /* 0x0000008a0400720c */ /* 0x040fe20003fc4070 */
[----:B------:R-:W-:Y:S01]  /*72a0*/  IMAD.HI.U32 R139, R3, R144, RZ ;  /* 0x00000090038b7227 */ /* 0x000fe200078e00ff */
[----:B------:R-:W-:-:S03]  /*72b0*/  ISETP.GT.U32.AND P0, PT, R4, R137, PT ;  /* 0x000000890400720c */ /* 0x000fc60003f04070 */
[----:B------:R-:W-:Y:S01]  /*72c0*/  @!P5 IMAD.MOV R131, RZ, RZ, -R131 ;  /* 0x000000ffff83d224 */ /* 0x000fe200078e0a83 */
[----:B------:R-:W-:Y:S01]  /*72d0*/  ISETP.GT.U32.AND P5, PT, R4, R135, PT ;  /* 0x000000870400720c */ /* 0x000fe20003fa4070 */
[--C-:B------:R-:W-:Y:S01]  /*72e0*/  @!P1 IMAD.IADD R136, R136, 0x1, -R4.reuse ;  /* 0x0000000188889824 */ /* 0x100fe200078e0a04 */
[----:B------:R-:W-:Y:S01]  /*72f0*/  ISETP.GT.U32.AND P1, PT, R4, R140, PT ;  /* 0x0000008c0400720c */ /* 0x000fe20003f24070 */
[----:B------:R-:W-:Y:S02]  /*7300*/  IMAD.MOV R139, RZ, RZ, -R139 ;  /* 0x000000ffff8b7224 */ /* 0x000fe400078e0a8b */
[----:B------:R-:W-:Y:S02]  /*7310*/  @!P2 IMAD.IADD R134, R134, 0x1, -R4 ;  /* 0x000000018686a824 */ /* 0x000fe400078e0a04 */
[----:B------:R-:W-:Y:S01]  /*7320*/  IMAD R139, R4, R139, R144 ;  /* 0x0000008b048b7224 */ /* 0x000fe200078e0290 */
[----:B------:R-:W-:Y:S01]  /*7330*/  IABS R144, R152 ;  /* 0x0000009800907213 */ /* 0x000fe20000000000 */
[--C-:B------:R-:W-:Y:S01]  /*7340*/  @!P6 IMAD.IADD R138, R138, 0x1, -R4.reuse ;  /* 0x000000018a8ae824 */ /* 0x100fe200078e0a04 */
[----:B------:R-:W-:Y:S01]  /*7350*/  ISETP.GE.AND P6, PT, R148, RZ, PT ;  /* 0x000000ff9400720c */ /* 0x000fe20003fc6270 */
[----:B------:R-:W-:Y:S01]  /*7360*/  @!P0 IMAD.IADD R137, R137, 0x1, -R4 ;  /* 0x0000000189898824 */ /* 0x000fe200078e0a04 */
[----:B------:R-:W-:Y:S01]  /*7370*/  ISETP.GT.U32.AND P2, PT, R4, R139, PT ;  /* 0x0000008b0400720c */ /* 0x000fe20003f44070 */
[----:B------:R-:W-:Y:S01]  /*7380*/  IMAD.HI.U32 R142, R3, R144, RZ ;  /* 0x00000090038e7227 */ /* 0x000fe200078e00ff */
[----:B------:R-:W-:-:S02]  /*7390*/  ISETP.GE.AND P0, PT, R147, RZ, PT ;  /* 0x000000ff9300720c */ /* 0x000fc40003f06270 */
[----:B------:R-:W-:Y:S01]  /*73a0*/  LOP3.LUT R148, R5, 0x124, RZ, 0xfc, !PT ;  /* 0x0000012405947812 */ /* 0x000fe200078efcff */
[--C-:B------:R-:W-:Y:S01]  /*73b0*/  @!P5 IMAD.IADD R135, R135, 0x1, -R4.reuse ;  /* 0x000000018787d824 */ /* 0x100fe200078e0a04 */
[----:B------:R-:W-:Y:S01]  /*73c0*/  ISETP.GE.AND P5, PT, R146, RZ, PT ;  /* 0x000000ff9200720c */ /* 0x000fe20003fa6270 */
[----:B------:R-:W-:Y:S01]  /*73d0*/  @!P1 IMAD.IADD R140, R140, 0x1, -R4 ;  /* 0x000000018c8c9824 */ /* 0x000fe200078e0a04 */
[----:B------:R-:W-:Y:S01]  /*73e0*/  ISETP.GT.U32.AND P1, PT, R4, R138, PT ;  /* 0x0000008a0400720c */ /* 0x000fe20003f24070 */
[----:B------:R-:W-:Y:S01]  /*73f0*/  IMAD.HI.U32 R141, R3, R143, RZ ;  /* 0x0000008f038d7227 */ /* 0x000fe200078e00ff */
[----:B------:R-:W-:-:S03]  /*7400*/  IABS R146, R148 ;  /* 0x0000009400927213 */ /* 0x000fc60000000000 */
[----:B------:R-:W-:Y:S02]  /*7410*/  IMAD.MOV R145, RZ, RZ, -R142 ;  /* 0x000000ffff917224 */ /* 0x000fe400078e0a8e */
[----:B------:R-:W-:Y:S02]  /*7420*/  IMAD.MOV R141, RZ, RZ, -R141 ;  /* 0x000000ffff8d7224 */ /* 0x000fe400078e0a8d */
        /* <DEDUP_REMOVED lines=12> */
[----:B------:R-:W-:Y:S01]  /*74f0*/  @!P0 IMAD.MOV R137, RZ, RZ, -R137 ;  /* 0x000000ffff898224 */ /* 0x000fe200078e0a89 */
[----:B------:R-:W-:Y:S01]  /*7500*/  ISETP.GE.AND P0, PT, R150, RZ, PT ;  /* 0x000000ff9600720c */ /* 0x000fe20003f06270 */
[----:B------:R-:W-:Y:S01]  /*7510*/  @!P1 IMAD.IADD R138, R138, 0x1, -R4 ;  /* 0x000000018a8a9824 */ /* 0x000fe200078e0a04 */
[----:B------:R-:W-:Y:S01]  /*7520*/  ISETP.GT.U32.AND P1, PT, R4, R142, PT ;  /* 0x0000008e0400720c */ /* 0x000fe20003f24070 */
[----:B------:R-:W-:-:S04]  /*7530*/  IMAD.HI.U32 R143, R3, R145, RZ ;  /* 0x00000091038f7227 */ /* 0x000fc800078e00ff */
[----:B------:R-:W-:Y:S02]  /*7540*/  IMAD.MOV R143, RZ, RZ, -R143 ;  /* 0x000000ffff8f7224 */ /* 0x000fe400078e0a8f */
[--C-:B------:R-:W-:Y:S01]  /*7550*/  @!P4 IMAD.IADD R140, R140, 0x1, -R4.reuse ;  /* 0x000000018c8cc824 */ /* 0x100fe200078e0a04 */
[----:B------:R-:W-:Y:S01]  /*7560*/  ISETP.GE.AND P4, PT, R152, RZ, PT ;  /* 0x000000ff9800720c */ /* 0x000fe20003f86270 */
[----:B------:R-:W-:Y:S01]  /*7570*/  IMAD R143, R4, R143, R145 ;  /* 0x0000008f048f7224 */ /* 0x000fe200078e0291 */
[----:B------:R-:W-:Y:S01]  /*7580*/  LOP3.LUT R145, R5, 0x126, RZ, 0xfc, !PT ;  /* 0x0000012605917812 */ /* 0x000fe200078efcff */
[--C-:B------:R-:W-:Y:S01]  /*7590*/  @!P3 IMAD.IADD R139, R139, 0x1, -R4.reuse ;  /* 0x000000018b8bb824 */ /* 0x100fe200078e0a04 */
[----:B------:R-:W-:Y:S01]  /*75a0*/  ISETP.GE.AND P3, PT, R151, RZ, PT ;  /* 0x000000ff9700720c */ /* 0x000fe20003f66270 */
[--C-:B------:R-:W-:Y:S01]  /*75b0*/  @!P5 IMAD.IADD R141, R141, 0x1, -R4.reuse ;  /* 0x000000018d8dd824 */ /* 0x100fe200078e0a04 */
[----:B------:R-:W-:Y:S01]  /*75c0*/  ISETP.GE.AND P5, PT, R144, RZ, PT ;  /* 0x000000ff9000720c */ /* 0x000fe20003fa6270 */
[----:B------:R-:W-:Y:S01]  /*75d0*/  @!P1 IMAD.IADD R142, R142, 0x1, -R4 ;  /* 0x000000018e8e9824 */ /* 0x000fe200078e0a04 */
[----:B------:R-:W-:Y:S01]  /*75e0*/  LOP3.LUT R151, R5, 0x12a, RZ, 0xfc, !PT ;  /* 0x0000012a05977812 */ /* 0x000fe200078efcff */
[----:B------:R-:W-:Y:S01]  /*75f0*/  @!P0 IMAD.MOV R140, RZ, RZ, -R140 ;  /* 0x000000ffff8c8224 */ /* 0x000fe200078e0a8c */
[C---:B------:R-:W-:Y:S01]  /*7600*/  ISETP.GT.U32.AND P0, PT, R4.reuse, R143, PT ;  /* 0x0000008f0400720c */ /* 0x040fe20003f04070 */
[----:B------:R-:W-:Y:S01]  /*7610*/  @!P2 IMAD.MOV R139, RZ, RZ, -R139 ;  /* 0x000000ffff8ba224 */ /* 0x000fe200078e0a8b */
[C---:B------:R-:W-:Y:S01]  /*7620*/  ISETP.GT.U32.AND P1, PT, R4.reuse, R141, PT ;  /* 0x0000008d0400720c */ /* 0x040fe20003f24070 */
[----:B------:R-:W-:Y:S01]  /*7630*/  IMAD.HI.U32 R144, R3, R146, RZ ;  /* 0x0000009203907227 */ /* 0x000fe200078e00ff */
[----:B------:R-:W-:-:S02]  /*7640*/  ISETP.GT.U32.AND P2, PT, R4, R142, PT ;  /* 0x0000008e0400720c */ /* 0x000fc40003f44070 */
[----:B------:R-:W-:Y:S01]  /*7650*/  IABS R150, R151 ;  /* 0x0000009700967213 */ /* 0x000fe20000000000 */
[----:B------:R-:W-:Y:S01]  /*7660*/  IMAD.MOV R147, RZ, RZ, -R144 ;  /* 0x000000ffff937224 */ /* 0x000fe200078e0a90 */
[----:B------:R-:W-:Y:S01]  /*7670*/  IABS R152, R155 ;  /* 0x0000009b00987213 */ /* 0x000fe20000000000 */
[----:B------:R-:W-:Y:S01]  /*7680*/  @!P6 IMAD.MOV R138, RZ, RZ, -R138 ;  /* 0x000000ffff8ae224 */ /* 0x000fe200078e0a8a */
[----:B------:R-:W-:Y:S01]  /*7690*/  ISETP.GE.AND P6, PT, R148, RZ, PT ;  /* 0x000000ff9400720c */ /* 0x000fe20003fc6270 */
[----:B------:R-:W-:Y:S01]  /*76a0*/  IMAD R144, R4, R147, R146 ;  /* 0x0000009304907224 */ /* 0x000fe200078e0292 */
[----:B------:R-:W-:Y:S01]  /*76b0*/  IABS R148, R145 ;  /* 0x0000009100947213 */ /* 0x000fe20000000000 */
[----:B------:R-:W-:Y:S01]  /*76c0*/  @!P0 IMAD.IADD R143, R143, 0x1, -R4 ;  /* 0x000000018f8f8824 */ /* 0x000fe200078e0a04 */
[----:B------:R-:W-:Y:S01]  /*76d0*/  LOP3.LUT R146, R5, 0x128, RZ, 0xfc, !PT ;  /* 0x0000012805927812 */ /* 0x000fe200078efcff */
[----:B------:R-:W-:Y:S01]  /*76e0*/  IMAD.HI.U32 R147, R3, R150, RZ ;  /* 0x0000009603937227 */ /* 0x000fe200078e00ff */
[----:B------:R-:W-:-:S02]  /*76f0*/  @!P1 IADD3 R141, R141, -R4, RZ ;  /* 0x800000048d8d9210 */ /* 0x000fc40007ffe0ff */
[----:B------:R-:W-:Y:S01]  /*7700*/  ISETP.GE.AND P1, PT, R145, RZ, PT ;  /* 0x000000ff9100720c */ /* 0x000fe20003f26270 */
[----:B------:R-:W-:Y:S01]  /*7710*/  @!P2 IMAD.IADD R142, R142, 0x1, -R4 ;  /* 0x000000018e8ea824 */ /* 0x000fe200078e0a04 */
[C---:B------:R-:W-:Y:S01]  /*7720*/  ISETP.GT.U32.AND P2, PT, R4.reuse, R144, PT ;  /* 0x000000900400720c */ /* 0x040fe20003f44070 */
[----:B------:R-:W-:Y:S01]  /*7730*/  IMAD.HI.U32 R145, R3, R148, RZ ;  /* 0x0000009403917227 */ /* 0x000fe200078e00ff */
[----:B------:R-:W-:Y:S02]  /*7740*/  ISETP.GT.U32.AND P0, PT, R4, R143, PT ;  /* 0x0000008f0400720c */ /* 0x000fe40003f04070 */
[----:B------:R-:W-:Y:S01]  /*7750*/  IABS R149, R146 ;  /* 0x0000009200957213 */ /* 0x000fe20000000000 */
[----:B------:R-:W-:Y:S02]  /*7760*/  IMAD.MOV R145, RZ, RZ, -R145 ;  /* 0x000000ffff917224 */ /* 0x000fe400078e0a91 */
[----:B------:R-:W-:Y:S01]  /*7770*/  @!P3 IMAD.MOV R141, RZ, RZ, -R141 ;  /* 0x000000ffff8db224 */ /* 0x000fe200078e0a8d */
[----:B------:R-:W-:Y:S01]  /*7780*/  ISETP.GE.AND P3, PT, R146, RZ, PT ;  /* 0x000000ff9200720c */ /* 0x000fe20003f66270 */
[----:B------:R-:W-:-:S02]  /*7790*/  IMAD R145, R4, R145, R148 ;  /* 0x0000009104917224 */ /* 0x000fc400078e0294 */
[----:B------:R-:W-:-:S04]  /*77a0*/  IMAD.HI.U32 R146, R3, R149, RZ ;  /* 0x0000009503927227 */ /* 0x000fc800078e00ff */
[--C-:B------:R-:W-:Y:S02]  /*77b0*/  @!P2 IMAD.IADD R144, R144, 0x1, -R4.reuse ;  /* 0x000000019090a824 */ /* 0x100fe400078e0a04 */
[----:B------:R-:W-:Y:S01]  /*77c0*/  @!P0 IMAD.IADD R143, R143, 0x1, -R4 ;  /* 0x000000018f8f8824 */ /* 0x000fe200078e0a04 */
[C---:B------:R-:W-:Y:S01]  /*77d0*/  ISETP.GT.U32.AND P0, PT, R4.reuse, R145, PT ;  /* 0x000000910400720c */ /* 0x040fe20003f04070 */
[----:B------:R-:W-:Y:S01]  /*77e0*/  @!P4 IMAD.MOV R142, RZ, RZ, -R142 ;  /* 0x000000ffff8ec224 */ /* 0x000fe200078e0a8e */
[C---:B------:R-:W-:Y:S01]  /*77f0*/  ISETP.GT.U32.AND P2, PT, R4.reuse, R144, PT ;  /* 0x000000900400720c */ /* 0x040fe20003f44070 */
[----:B------:R-:W-:Y:S01]  /*7800*/  IMAD.MOV R146, RZ, RZ, -R146 ;  /* 0x000000ffff927224 */ /* 0x000fe200078e0a92 */
[----:B------:R-:W-:Y:S01]  /*7810*/  ISETP.GE.AND P4, PT, R151, RZ, PT ;  /* 0x000000ff9700720c */ /* 0x000fe20003f86270 */
[----:B------:R-:W-:Y:S01]  /*7820*/  IMAD.MOV R147, RZ, RZ, -R147 ;  /* 0x000000ffff937224 */ /* 0x000fe200078e0a93 */
[----:B------:R-:W-:Y:S01]  /*7830*/  LOP3.LUT R151, R5, 0x12c, RZ, 0xfc, !PT ;  /* 0x0000012c05977812 */ /* 0x000fe200078efcff */
[----:B------:R-:W-:-:S02]  /*7840*/  IMAD R146, R4, R146, R149 ;  /* 0x0000009204927224 */ /* 0x000fc400078e0295 */
[C---:B------:R-:W-:Y:S01]  /*7850*/  IMAD R147, R4.reuse, R147, R150 ;  /* 0x0000009304937224 */ /* 0x040fe200078e0296 */
[----:B------:R-:W-:Y:S01]  /*7860*/  IABS R149, R151 ;  /* 0x0000009700957213 */ /* 0x000fe20000000000 */
[----:B------:R-:W-:Y:S02]  /*7870*/  @!P5 IMAD.MOV R143, RZ, RZ, -R143 ;  /* 0x000000ffff8fd224 */ /* 0x000fe400078e0a8f */
[--C-:B------:R-:W-:Y:S01]  /*7880*/  @!P0 IMAD.IADD R145, R145, 0x1, -R4.reuse ;  /* 0x0000000191918824 */ /* 0x100fe200078e0a04 */
[----:B------:R-:W-:Y:S01]  /*7890*/  ISETP.GT.U32.AND P0, PT, R4, R147, PT ;  /* 0x000000930400720c */ /* 0x000fe20003f04070 */
        /* <DEDUP_REMOVED lines=8> */
[--C-:B------:R-:W-:Y:S01]  /*7920*/  @!P5 IMAD.IADD R145, R145, 0x1, -R4.reuse ;  /* 0x000000019191d824 */ /* 0x100fe200078e0a04 */
[C---:B------:R-:W-:Y:S01]  /*7930*/  ISETP.GT.U32.AND P5, PT, R4.reuse, R148, PT ;  /* 0x000000940400720c */ /* 0x040fe20003fa4070 */
[----:B------:R-:W-:Y:S01]  /*7940*/  @!P0 IMAD.IADD R147, R147, 0x1, -R4 ;  /* 0x0000000193938824 */ /* 0x000fe200078e0a04 */
[----:B------:R-:W-:Y:S01]  /*7950*/  ISETP.GT.U32.AND P2, PT, R4, R146, PT ;  /* 0x000000920400720c */ /* 0x000fe20003f44070 */
[----:B------:R-:W-:-:S03]  /*7960*/  IMAD.HI.U32 R149, R3, R152, RZ ;  /* 0x0000009803957227 */ /* 0x000fc600078e00ff */
[C---:B------:R-:W-:Y:S01]  /*7970*/  ISETP.GT.U32.AND P0, PT, R4.reuse, R147, PT ;  /* 0x000000930400720c */ /* 0x040fe20003f04070 */
[----:B------:R-:W-:Y:S02]  /*7980*/  IMAD.MOV R150, RZ, RZ, -R150 ;  /* 0x000000ffff967224 */ /* 0x000fe400078e0a96 */
[----:B------:R-:W-:Y:S02]  /*7990*/  IMAD.MOV R149, RZ, RZ, -R149 ;  /* 0x000000ffff957224 */ /* 0x000fe400078e0a95 */
[----:B------:R-:W-:Y:S01]  /*79a0*/  @!P6 IMAD.MOV R144, RZ, RZ, -R144 ;  /* 0x000000ffff90e224 */ /* 0x000fe200078e0a90 */
[----:B------:R-:W-:Y:S01]  /*79b0*/  ISETP.GE.AND P6, PT, R151, RZ, PT ;  /* 0x000000ff9700720c */ /* 0x000fe20003fc6270 */
[----:B------:R-:W-:Y:S02]  /*79c0*/  IMAD R150, R4, R150, R153 ;  /* 0x0000009604967224 */ /* 0x000fe400078e0299 */
[----:B------:R-:W-:Y:S02]  /*79d0*/  @!P5 IMAD.IADD R148, R148, 0x1, -R4 ;  /* 0x000000019494d824 */ /* 0x000fe400078e0a04 */
[----:B------:R-:W-:-:S04]  /*79e0*/  IMAD.HI.U32 R151, R3, R154, RZ ;  /* 0x0000009a03977227 */ /* 0x000fc800078e00ff */
[----:B------:R-:W-:Y:S02]  /*79f0*/  IMAD R149, R4, R149, R152 ;  /* 0x0000009504957224 */ /* 0x000fe400078e0298 */
[--C-:B------:R-:W-:Y:S01]  /*7a00*/  @!P2 IMAD.IADD R146, R146, 0x1, -R4.reuse ;  /* 0x000000019292a824 */ /* 0x100fe200078e0a04 */
[----:B------:R-:W-:Y:S01]  /*7a10*/  ISETP.GE.AND P2, PT, R155, RZ, PT ;  /* 0x000000ff9b00720c */ /* 0x000fe20003f46270 */
[----:B------:R-:W-:Y:S01]  /*7a20*/  @!P1 IMAD.MOV R145, RZ, RZ, -R145 ;  /* 0x000000ffff919224 */ /* 0x000fe200078e0a91 */
[C---:B------:R-:W-:Y:S01]  /*7a30*/  ISETP.GT.U32.AND P1, PT, R4.reuse, R148, PT ;  /* 0x000000940400720c */ /* 0x040fe20003f24070 */
[----:B------:R-:W-:Y:S01]  /*7a40*/  @!P0 IMAD.IADD R147, R147, 0x1, -R4 ;  /* 0x0000000193938824 */ /* 0x000fe200078e0a04 */
[C---:B------:R-:W-:Y:S01]  /*7a50*/  ISETP.GT.U32.AND P0, PT, R4.reuse, R150, PT ;  /* 0x000000960400720c */ /* 0x040fe20003f04070 */
[----:B------:R-:W-:Y:S01]  /*7a60*/  IMAD.MOV R151, RZ, RZ, -R151 ;  /* 0x000000ffff977224 */ /* 0x000fe200078e0a97 */
[----:B------:R-:W-:Y:S01]  /*7a70*/  LOP3.LUT R155, R5, 0x134, RZ, 0xfc, !PT ;  /* 0x00000134059b7812 */ /* 0x000fe200078efcff */
[----:B------:R-:W-:Y:S01]  /*7a80*/  @!P3 IMAD.MOV R146, RZ, RZ, -R146 ;  /* 0x000000ffff92b224 */ /* 0x000fe200078e0a92 */
[C---:B------:R-:W-:Y:S01]  /*7a90*/  ISETP.GT.U32.AND P5, PT, R4.reuse, R149, PT ;  /* 0x000000950400720c */ /* 0x040fe20003fa4070 */
[----:B------:R-:W-:Y:S01]  /*7aa0*/  IMAD R151, R4, R151, R154 ;  /* 0x0000009704977224 */ /* 0x000fe200078e029a */
[----:B------:R-:W-:Y:S01]  /*7ab0*/  IABS R153, R155 ;  /* 0x0000009b00997213 */ /* 0x000fe20000000000 */
[----:B------:R-:W-:Y:S01]  /*7ac0*/  @!P4 IMAD.MOV R147, RZ, RZ, -R147 ;  /* 0x000000ffff93c224 */ /* 0x000fe200078e0a93 */
[----:B------:R-:W-:-:S02]  /*7ad0*/  ISETP.GE.AND P3, PT, R156, RZ, PT ;  /* 0x000000ff9c00720c */ /* 0x000fc40003f66270 */
[----:B------:R-:W-:Y:S01]  /*7ae0*/  LOP3.LUT R156, R5, 0x136, RZ, 0xfc, !PT ;  /* 0x00000136059c7812 */ /* 0x000fe200078efcff */
[----:B------:R-:W-:Y:S01]  /*7af0*/  IMAD.HI.U32 R152, R3, R153, RZ ;  /* 0x0000009903987227 */ /* 0x000fe200078e00ff */
[----:B------:R-:W-:Y:S02]  /*7b00*/  ISETP.GT.U32.AND P4, PT, R4, R151, PT ;  /* 0x000000970400720c */ /* 0x000fe40003f84070 */
[----:B------:R-:W-:Y:S01]  /*7b10*/  IABS R154, R156 ;  /* 0x0000009c009a7213 */ /* 0x000fe20000000000 */
[--C-:B------:R-:W-:Y:S01]  /*7b20*/  @!P1 IMAD.IADD R148, R148, 0x1, -R4.reuse ;  /* 0x0000000194949824 */ /* 0x100fe200078e0a04 */
[----:B------:R-:W-:Y:S01]  /*7b30*/  ISETP.GE.AND P1, PT, R157, RZ, PT ;  /* 0x000000ff9d00720c */ /* 0x000fe20003f26270 */
[----:B------:R-:W-:Y:S01]  /*7b40*/  @!P0 IMAD.IADD R150, R150, 0x1, -R4 ;  /* 0x0000000196968824 */ /* 0x000fe200078e0a04 */
[----:B------:R-:W-:Y:S01]  /*7b50*/  IABS R157, R160 ;  /* 0x000000a0009d7213 */ /* 0x000fe20000000000 */
[----:B------:R-:W-:Y:S02]  /*7b60*/  IMAD.MOV R152, RZ, RZ, -R152 ;  /* 0x000000ffff987224 */ /* 0x000fe400078e0a98 */
[----:B------:R-:W-:Y:S01]  /*7b70*/  @!P5 IMAD.IADD R149, R149, 0x1, -R4 ;  /* 0x000000019595d824 */ /* 0x000fe200078e0a04 */
[----:B------:R-:W-:Y:S01]  /*7b80*/  ISETP.GE.AND P5, PT, R155, RZ, PT ;  /* 0x000000ff9b00720c */ /* 0x000fe20003fa6270 */
[----:B------:R-:W-:Y:S01]  /*7b90*/  @!P6 IMAD.MOV R148, RZ, RZ, -R148 ;  /* 0x000000ffff94e224 */ /* 0x000fe200078e0a94 */
[C---:B------:R-:W-:Y:S01]  /*7ba0*/  ISETP.GT.U32.AND P6, PT, R4.reuse, R150, PT ;  /* 0x000000960400720c */ /* 0x040fe20003fc4070 */
[C---:B------:R-:W-:Y:S01]  /*7bb0*/  IMAD R152, R4.reuse, R152, R153 ;  /* 0x0000009804987224 */ /* 0x040fe200078e0299 */
[----:B------:R-:W-:Y:S01]  /*7bc0*/  ISETP.GT.U32.AND P0, PT, R4, R149, PT ;  /* 0x000000950400720c */ /* 0x000fe20003f04070 */
[----:B------:R-:W-:-:S04]  /*7bd0*/  IMAD.HI.U32 R153, R3, R154, RZ ;  /* 0x0000009a03997227 */ /* 0x000fc800078e00ff */
[----:B------:R-:W-:Y:S02]  /*7be0*/  @!P4 IMAD.IADD R151, R151, 0x1, -R4 ;  /* 0x000000019797c824 */ /* 0x000fe400078e0a04 */
[----:B------:R-:W-:Y:S02]  /*7bf0*/  IMAD.MOV R153, RZ, RZ, -R153 ;  /* 0x000000ffff997224 */ /* 0x000fe400078e0a99 */
[----:B------:R-:W-:Y:S01]  /*7c00*/  IMAD.HI.U32 R155, R3, R158, RZ ;  /* 0x0000009e039b7227 */ /* 0x000fe200078e00ff */
[----:B------:R-:W-:-:S03]  /*7c10*/  ISETP.GT.U32.AND P4, PT, R4, R151, PT ;  /* 0x000000970400720c */ /* 0x000fc60003f84070 */
[----:B------:R-:W-:Y:S02]  /*7c20*/  IMAD R153, R4, R153, R154 ;  /* 0x0000009904997224 */ /* 0x000fe400078e029a */
[----:B------:R-:W-:-:S04]  /*7c30*/  IMAD.HI.U32 R154, R3, R157, RZ ;  /* 0x0000009d039a7227 */ /* 0x000fc800078e00ff */
[--C-:B------:R-:W-:Y:S01]  /*7c40*/  @!P6 IMAD.IADD R150, R150, 0x1, -R4.reuse ;  /* 0x000000019696e824 */ /* 0x100fe200078e0a04 */
[C---:B------:R-:W-:Y:S01]  /*7c50*/  ISETP.GT.U32.AND P6, PT, R4.reuse, R153, PT ;  /* 0x000000990400720c */ /* 0x040fe20003fc4070 */
[----:B------:R-:W-:Y:S01]  /*7c60*/  @!P0 IMAD.IADD R149, R149, 0x1, -R4 ;  /* 0x0000000195958824 */ /* 0x000fe200078e0a04 */
[C---:B------:R-:W-:Y:S01]  /*7c70*/  ISETP.GT.U32.AND P0, PT, R4.reuse, R152, PT ;  /* 0x000000980400720c */ /* 0x040fe20003f04070 */
[----:B------:R-:W-:Y:S02]  /*7c80*/  IMAD.MOV R154, RZ, RZ, -R154 ;  /* 0x000000ffff9a7224 */ /* 0x000fe400078e0a9a */
[----:B------:R-:W-:Y:S02]  /*7c90*/  IMAD.MOV R155, RZ, RZ, -R155 ;  /* 0x000000ffff9b7224 */ /* 0x000fe400078e0a9b */
[----:B------:R-:W-:Y:S02]  /*7ca0*/  IMAD R154, R4, R154, R157 ;  /* 0x0000009a049a7224 */ /* 0x000fe400078e029d */
[----:B------:R-:W-:Y:S01]  /*7cb0*/  @!P4 IMAD.IADD R151, R151, 0x1, -R4 ;  /* 0x000000019797c824 */ /* 0x000fe200078e0a04 */
[----:B------:R-:W-:Y:S01]  /*7cc0*/  ISETP.GE.AND P4, PT, R156, RZ, PT ;  /* 0x000000ff9c00720c */ /* 0x000fe20003f86270 */
[----:B------:R-:W-:-:S02]  /*7cd0*/  IMAD R155, R4, R155, R158 ;  /* 0x0000009b049b7224 */ /* 0x000fc400078e029e */
[----:B------:R-:W-:Y:S01]  /*7ce0*/  @!P3 IMAD.MOV R150, RZ, RZ, -R150 ;  /* 0x000000ffff96b224 */ /* 0x000fe200078e0a96 */
[C---:B------:R-:W-:Y:S01]  /*7cf0*/  ISETP.GT.U32.AND P3, PT, R4.reuse, R154, PT ;  /* 0x0000009a0400720c */ /* 0x040fe20003f64070 */
[--C-:B------:R-:W-:Y:S02]  /*7d00*/  @!P6 IMAD.IADD R153, R153, 0x1, -R4.reuse ;  /* 0x000000019999e824 */ /* 0x100fe400078e0a04 */
[----:B------:R-:W-:Y:S01]  /*7d10*/  @!P1 IMAD.MOV R151, RZ, RZ, -R151 ;  /* 0x000000ffff979224 */ /* 0x000fe200078e0a97 */
[----:B------:R-:W-:Y:S01]  /*7d20*/  ISETP.GT.U32.AND P1, PT, R4, R155, PT ;  /* 0x0000009b0400720c */ /* 0x000fe20003f24070 */
[----:B------:R-:W-:Y:S01]  /*7d30*/  @!P0 IMAD.IADD R152, R152, 0x1, -R4 ;  /* 0x0000000198988824 */ /* 0x000fe200078e0a04 */
[----:B------:R-:W-:Y:S01]  /*7d40*/  ISETP.GE.AND P0, PT, R160, RZ, PT ;  /* 0x000000ffa000720c */ /* 0x000fe20003f06270 */
[----:B------:R-:W-:Y:S01]  /*7d50*/  IMAD.HI.U32 R156, R3, R159, RZ ;  /* 0x0000009f039c7227 */ /* 0x000fe200078e00ff */
[----:B------:R-:W-:Y:S02]  /*7d60*/  IABS R160, R165 ;  /* 0x000000a500a07213 */ /* 0x000fe40000000000 */
[C---:B------:R-:W-:Y:S01]  /*7d70*/  ISETP.GT.U32.AND P6, PT, R4.reuse, R152, PT ;  /* 0x000000980400720c */ /* 0x040fe20003fc4070 */
[----:B------:R-:W-:Y:S01]  /*7d80*/  @!P2 IMAD.MOV R149, RZ, RZ, -R149 ;  /* 0x000000ffff95a224 */ /* 0x000fe200078e0a95 */
[----:B------:R-:W-:Y:S01]  /*7d90*/  ISETP.GT.U32.AND P2, PT, R4, R153, PT ;  /* 0x000000990400720c */ /* 0x000fe20003f44070 */
[----:B------:R-:W-:-:S02]  /*7da0*/  IMAD.MOV R156, RZ, RZ, -R156 ;  /* 0x000000ffff9c7224 */ /* 0x000fc400078e0a9c */
[--C-:B------:R-:W-:Y:S01]  /*7db0*/  @!P3 IMAD.IADD R154, R154, 0x1, -R4.reuse ;  /* 0x000000019a9ab824 */ /* 0x100fe200078e0a04 */
[----:B------:R-:W-:Y:S01]  /*7dc0*/  ISETP.GE.AND P3, PT, R162, RZ, PT ;  /* 0x000000ffa200720c */ /* 0x000fe20003f66270 */
[C---:B------:R-:W-:Y:S01]  /*7dd0*/  IMAD R156, R4.reuse, R156, R159 ;  /* 0x0000009c049c7224 */ /* 0x040fe200078e029f */
[----:B------:R-:W-:Y:S01]  /*7de0*/  IABS R159, R163 ;  /* 0x000000a3009f7213 */ /* 0x000fe20000000000 */
[----:B------:R-:W-:Y:S01]  /*7df0*/  @!P1 IMAD.IADD R155, R155, 0x1, -R4 ;  /* 0x000000019b9b9824 */ /* 0x000fe200078e0a04 */
[----:B------:R-:W-:Y:S01]  /*7e00*/  ISETP.GT.U32.AND P1, PT, R4, R154, PT ;  /* 0x0000009a0400720c */ /* 0x000fe20003f24070 */
[----:B------:R-:W-:Y:S01]  /*7e10*/  IMAD.HI.U32 R158, R3, R160, RZ ;  /* 0x000000a0039e7227 */ /* 0x000fe200078e00ff */
[----:B------:R-:W-:-:S03]  /*7e20*/  IABS R162, R167 ;  /* 0x000000a700a27213 */ /* 0x000fc60000000000 */
[----:B------:R-:W-:-:S04]  /*7e30*/  IMAD.HI.U32 R157, R3, R159, RZ ;  /* 0x0000009f039d7227 */ /* 0x000fc800078e00ff */
[--C-:B------:R-:W-:Y:S01]  /*7e40*/  @!P2 IMAD.IADD R153, R153, 0x1, -R4.reuse ;  /* 0x000000019999a824 */ /* 0x100fe200078e0a04 */
[----:B------:R-:W-:Y:S01]  /*7e50*/  ISETP.GT.U32.AND P2, PT, R4, R156, PT ;  /* 0x0000009c0400720c */ /* 0x000fe20003f44070 */
[----:B------:R-:W-:Y:S01]  /*7e60*/  @!P6 IMAD.IADD R152, R152, 0x1, -R4 ;  /* 0x000000019898e824 */ /* 0x000fe200078e0a04 */
[----:B------:R-:W-:Y:S01]  /*7e70*/  ISETP.GE.AND P6, PT, R161, RZ, PT ;  /* 0x000000ffa100720c */ /* 0x000fe20003fc6270 */
[----:B------:R-:W-:Y:S01]  /*7e80*/  IMAD.MOV R157, RZ, RZ, -R157 ;  /* 0x000000ffff9d7224 */ /* 0x000fe200078e0a9d */
[----:B------:R-:W-:Y:S01]  /*7e90*/  IABS R161, R166 ;  /* 0x000000a600a17213 */ /* 0x000fe20000000000 */
[----:B------:R-:W-:Y:S01]  /*7ea0*/  @!P5 IMAD.MOV R152, RZ, RZ, -R152 ;  /* 0x000000ffff98d224 */ /* 0x000fe200078e0a98 */
[C---:B------:R-:W-:Y:S01]  /*7eb0*/  ISETP.GT.U32.AND P5, PT, R4.reuse, R155, PT ;  /* 0x0000009b0400720c */ /* 0x040fe20003fa4070 */
[----:B------:R-:W-:Y:S02]  /*7ec0*/  IMAD R157, R4, R157, R159 ;  /* 0x0000009d049d7224 */ /* 0x000fe400078e029f */
[----:B------:R-:W-:-:S02]  /*7ed0*/  @!P1 IMAD.IADD R154, R154, 0x1, -R4 ;  /* 0x000000019a9a9824 */ /* 0x000fc400078e0a04 */
[----:B------:R-:W-:Y:S01]  /*7ee0*/  IMAD.MOV R159, RZ, RZ, -R158 ;  /* 0x000000ffff9f7224 */ /* 0x000fe200078e0a9e */
[----:B------:R-:W-:Y:S01]  /*7ef0*/  ISETP.GT.U32.AND P1, PT, R4, R157, PT ;  /* 0x0000009d0400720c */ /* 0x000fe20003f24070 */
[----:B------:R-:W-:Y:S02]  /*7f00*/  @!P2 IMAD.IADD R156, R156, 0x1, -R4 ;  /* 0x000000019c9ca824 */ /* 0x000fe400078e0a04 */
[C---:B------:R-:W-:Y:S02]  /*7f10*/  IMAD R158, R4.reuse, R159, R160 ;  /* 0x0000009f049e7224 */ /* 0x040fe400078e02a0 */
[----:B------:R-:W-:Y:S01]  /*7f20*/  IMAD.HI.U32 R159, R3, R161, RZ ;  /* 0x000000a1039f7227 */ /* 0x000fe200078e00ff */
[----:B------:R-:W-:-:S03]  /*7f30*/  ISETP.GT.U32.AND P2, PT, R4, R156, PT ;  /* 0x0000009c0400720c */ /* 0x000fc60003f44070 */
[--C-:B------:R-:W-:Y:S01]  /*7f40*/  @!P5 IMAD.IADD R155, R155, 0x1, -R4.reuse ;  /* 0x000000019b9bd824 */ /* 0x100fe200078e0a04 */
[C---:B------:R-:W-:Y:S01]  /*7f50*/  ISETP.GT.U32.AND P5, PT, R4.reuse, R158, PT ;  /* 0x0000009e0400720c */ /* 0x040fe20003fa4070 */
[----:B------:R-:W-:Y:S02]  /*7f60*/  @!P4 IMAD.MOV R153, RZ, RZ, -R153 ;  /* 0x000000ffff99c224 */ /* 0x000fe400078e0a99 */
[----:B------:R-:W-:Y:S01]  /*7f70*/  @!P1 IMAD.IADD R157, R157, 0x1, -R4 ;  /* 0x000000019d9d9824 */ /* 0x000fe200078e0a04 */
[----:B------:R-:W-:Y:S01]  /*7f80*/  ISETP.GE.AND P1, PT, R165, RZ, PT ;  /* 0x000000ffa500720c */ /* 0x000fe20003f26270 */
[----:B------:R-:W-:Y:S01]  /*7f90*/  IMAD.MOV R159, RZ, RZ, -R159 ;  /* 0x000000ffff9f7224 */ /* 0x000fe200078e0a9f */
[----:B------:R-:W-:Y:S01]  /*7fa0*/  LOP3.LUT R165, R5, 0x14a, RZ, 0xfc, !PT ;  /* 0x0000014a05a57812 */ /* 0x000fe200078efcff */
[----:B------:R-:W-:Y:S01]  /*7fb0*/  IMAD.HI.U32 R160, R3, R162, RZ ;  /* 0x000000a203a07227 */ /* 0x000fe200078e00ff */
[----:B------:R-:W-:-:S03]  /*7fc0*/  ISETP.GT.U32.AND P4, PT, R4, R157, PT ;  /* 0x0000009d0400720c */ /* 0x000fc60003f84070 */
[----:B------:R-:W-:Y:S01]  /*7fd0*/  @!P2 IMAD.IADD R156, R156, 0x1, -R4 ;  /* 0x000000019c9ca824 */ /* 0x000fe200078e0a04 */
[----:B------:R-:W-:Y:S01]  /*7fe0*/  ISETP.GE.AND P2, PT, R163, RZ, PT ;  /* 0x000000ffa300720c */ /* 0x000fe20003f46270 */
[----:B------:R-:W-:Y:S02]  /*7ff0*/  IMAD R159, R4, R159, R161 ;  /* 0x0000009f049f7224 */ /* 0x000fe400078e02a1 */
[----:B------:R-:W-:Y:S02]  /*8000*/  IMAD.MOV R163, RZ, RZ, -R160 ;  /* 0x000000ffffa37224 */ /* 0x000fe400078e0aa0 */
[----:B------:R-:W-:Y:S02]  /*8010*/  @!P5 IMAD.IADD R158, R158, 0x1, -R4 ;  /* 0x000000019e9ed824 */ /* 0x000fe400078e0a04 */
[----:B------:R-:W-:Y:S01]  /*8020*/  @!P0 IMAD.MOV R154, RZ, RZ, -R154 ;  /* 0x000000ffff9a8224 */ /* 0x000fe200078e0a9a */
[C---:B------:R-:W-:Y:S01]  /*8030*/  ISETP.GT.U32.AND P0, PT, R4.reuse, R159, PT ;  /* 0x0000009f0400720c */ /* 0x040fe20003f04070 */
[C---:B------:R-:W-:Y:S01]  /*8040*/  IMAD R160, R4.reuse, R163, R162 ;  /* 0x000000a304a07224 */ /* 0x040fe200078e02a2 */
[C---:B------:R-:W-:Y:S01]  /*8050*/  ISETP.GT.U32.AND P5, PT, R4.reuse, R158, PT ;  /* 0x0000009e0400720c */ /* 0x040fe20003fa4070 */
[----:B------:R-:W-:Y:S01]  /*8060*/  @!P4 IMAD.IADD R157, R157, 0x1, -R4 ;  /* 0x000000019d9dc824 */ /* 0x000fe200078e0a04 */
[----:B------:R-:W-:Y:S01]  /*8070*/  LOP3.LUT R162, R5, 0x148, RZ, 0xfc, !PT ;  /* 0x0000014805a27812 */ /* 0x000fe200078efcff */
[----:B------:R-:W-:Y:S01]  /*8080*/  IMAD.HI.U32 R161, R3, R164, RZ ;  /* 0x000000a403a17227 */ /* 0x000fe200078e00ff */
[----:B------:R-:W-:-:S02]  /*8090*/  ISETP.GT.U32.AND P4, PT, R4, R160, PT ;  /* 0x000000a00400720c */ /* 0x000fc40003f84070 */
[----:B------:R-:W-:Y:S01]  /*80a0*/  IABS R163, R162 ;  /* 0x000000a200a37213 */ /* 0x000fe20000000000 */
[----:B------:R-:W-:Y:S02]  /*80b0*/  IMAD.MOV R161, RZ, RZ, -R161 ;  /* 0x000000ffffa17224 */ /* 0x000fe400078e0aa1 */
[----:B------:R-:W-:Y:S01]  /*80c0*/  @!P6 IMAD.MOV R155, RZ, RZ, -R155 ;  /* 0x000000ffff9be224 */ /* 0x000fe200078e0a9b */
[----:B------:R-:W-:Y:S01]  /*80d0*/  ISETP.GE.AND P6, PT, R166, RZ, PT ;  /* 0x000000ffa600720c */ /* 0x000fe20003fc6270 */
[--C-:B------:R-:W-:Y:S01]  /*80e0*/  @!P0 IMAD.IADD R159, R159, 0x1, -R4.reuse ;  /* 0x000000019f9f8824 */ /* 0x100fe200078e0a04 */
[----:B------:R-:W-:Y:S01]  /*80f0*/  ISETP.GE.AND P0, PT, R162, RZ, PT ;  /* 0x000000ffa200720c */ /* 0x000fe20003f06270 */
[----:B------:R-:W-:Y:S01]  /*8100*/  @!P5 IMAD.IADD R158, R158, 0x1, -R4 ;  /* 0x000000019e9ed824 */ /* 0x000fe200078e0a04 */
[----:B------:R-:W-:Y:S01]  /*8110*/  IABS R166, R165 ;  /* 0x000000a500a67213 */ /* 0x000fe20000000000 */
[----:B------:R-:W-:Y:S01]  /*8120*/  IMAD R161, R4, R161, R164 ;  /* 0x000000a104a17224 */ /* 0x000fe200078e02a4 */
[----:B------:R-:W-:Y:S01]  /*8130*/  ISETP.GE.AND P5, PT, R168, RZ, PT ;  /* 0x000000ffa800720c */ /* 0x000fe20003fa6270 */
[----:B------:R-:W-:Y:S01]  /*8140*/  @!P4 IMAD.IADD R160, R160, 0x1, -R4 ;  /* 0x00000001a0a0c824 */ /* 0x000fe200078e0a04 */
[C---:B------:R-:W-:Y:S01]  /*8150*/  ISETP.GT.U32.AND P4, PT, R4.reuse, R159, PT ;  /* 0x0000009f0400720c */ /* 0x040fe20003f84070 */
[----:B------:R-:W-:Y:S01]  /*8160*/  @!P1 IMAD.MOV R158, RZ, RZ, -R158 ;  /* 0x000000ffff9e9224 */ /* 0x000fe200078e0a9e */
[----:B------:R-:W-:Y:S01]  /*8170*/  ISETP.GT.U32.AND P1, PT, R4, R161, PT ;  /* 0x000000a10400720c */ /* 0x000fe20003f24070 */
[----:B------:R-:W-:Y:S01]  /*8180*/  @!P3 IMAD.MOV R156, RZ, RZ, -R156 ;  /* 0x000000ffff9cb224 */ /* 0x000fe200078e0a9c */
[----:B------:R-:W-:Y:S01]  /*8190*/  ISETP.GE.AND P3, PT, R167, RZ, PT ;  /* 0x000000ffa700720c */ /* 0x000fe20003f66270 */
[----:B------:R-:W-:Y:S01]  /*81a0*/  IMAD.HI.U32 R162, R3, R163, RZ ;  /* 0x000000a303a27227 */ /* 0x000fe200078e00ff */
[----:B------:R-:W-:-:S02]  /*81b0*/  IABS R167, R169 ;  /* 0x000000a900a77213 */ /* 0x000fc40000000000 */
[----:B------:R-:W-:Y:S01]  /*81c0*/  IABS R168, R173 ;  /* 0x000000ad00a87213 */ /* 0x000fe20000000000 */
[----:B------:R-:W-:Y:S02]  /*81d0*/  IMAD.MOV R162, RZ, RZ, -R162 ;  /* 0x000000ffffa27224 */ /* 0x000fe400078e0aa2 */
[----:B------:R-:W-:-:S04]  /*81e0*/  IMAD.HI.U32 R164, R3, R167, RZ ;  /* 0x000000a703a47227 */ /* 0x000fc800078e00ff */
[--C-:B------:R-:W-:Y:S02]  /*81f0*/  @!P4 IMAD.IADD R159, R159, 0x1, -R4.reuse ;  /* 0x000000019f9fc824 */ /* 0x100fe400078e0a04 */
[----:B------:R-:W-:Y:S01]  /*8200*/  @!P1 IMAD.IADD R161, R161, 0x1, -R4 ;  /* 0x00000001a1a19824 */ /* 0x000fe200078e0a04 */
[----:B------:R-:W-:Y:S01]  /*8210*/  ISETP.GE.AND P1, PT, R169, RZ, PT ;  /* 0x000000ffa900720c */ /* 0x000fe20003f26270 */
[----:B------:R-:W-:Y:S02]  /*8220*/  @!P6 IMAD.MOV R159, RZ, RZ, -R159 ;  /* 0x000000ffff9fe224 */ /* 0x000fe400078e0a9f */
[----:B------:R-:W-:Y:S01]  /*8230*/  IMAD.MOV R164, RZ, RZ, -R164 ;  /* 0x000000ffffa47224 */ /* 0x000fe200078e0aa4 */
[C---:B------:R-:W-:Y:S01]  /*8240*/  ISETP.GT.U32.AND P6, PT, R4.reuse, R161, PT ;  /* 0x000000a10400720c */ /* 0x040fe20003fc4070 */
[----:B------:R-:W-:Y:S01]  /*8250*/  @!P2 IMAD.MOV R157, RZ, RZ, -R157 ;  /* 0x000000ffff9da224 */ /* 0x000fe200078e0a9d */
[C---:B------:R-:W-:Y:S01]  /*8260*/  ISETP.GT.U32.AND P2, PT, R4.reuse, R160, PT ;  /* 0x000000a00400720c */ /* 0x040fe20003f44070 */
[----:B------:R-:W-:-:S02]  /*8270*/  IMAD R164, R4, R164, R167 ;  /* 0x000000a404a47224 */ /* 0x000fc400078e02a7 */
[----:B------:R-:W-:Y:S02]  /*8280*/  IMAD R162, R4, R162, R163 ;  /* 0x000000a204a27224 */ /* 0x000fe400078e02a3 */
[----:B------:R-:W-:-:S03]  /*8290*/  IMAD.HI.U32 R163, R3, R166, RZ ;  /* 0x000000a603a37227 */ /* 0x000fc600078e00ff */
[C---:B------:R-:W-:Y:S01]  /*82a0*/  ISETP.GT.U32.AND P4, PT, R4.reuse, R162, PT ;  /* 0x000000a20400720c */ /* 0x040fe20003f84070 */
[----:B------:R-:W-:Y:S02]  /*82b0*/  IMAD.MOV R163, RZ, RZ, -R163 ;  /* 0x000000ffffa37224 */ /* 0x000fe400078e0aa3 */
[--C-:B------:R-:W-:Y:S01]  /*82c0*/  @!P6 IMAD.IADD R161, R161, 0x1, -R4.reuse ;  /* 0x00000001a1a1e824 */ /* 0x100fe200078e0a04 */
[----:B------:R-:W-:Y:S01]  /*82d0*/  ISETP.GT.U32.AND P6, PT, R4, R164, PT ;  /* 0x000000a40400720c */ /* 0x000fe20003fc4070 */
[----:B------:R-:W-:Y:S01]  /*82e0*/  @!P2 IMAD.IADD R160, R160, 0x1, -R4 ;  /* 0x00000001a0a0a824 */ /* 0x000fe200078e0a04 */
[----:B------:R-:W-:Y:S01]  /*82f0*/  ISETP.GE.AND P2, PT, R165, RZ, PT ;  /* 0x000000ffa500720c */ /* 0x000fe20003f46270 */
[----:B------:R-:W-:Y:S02]  /*8300*/  IMAD R163, R4, R163, R166 ;  /* 0x000000a304a37224 */ /* 0x000fe400078e02a6 */
[----:B------:R-:W-:-:S04]  /*8310*/  IMAD.HI.U32 R165, R3, R168, RZ ;  /* 0x000000a803a57227 */ /* 0x000fc800078e00ff */
[----:B------:R-:W-:Y:S02]  /*8320*/  @!P4 IMAD.IADD R162, R162, 0x1, -R4 ;  /* 0x00000001a2a2c824 */ /* 0x000fe400078e0a04 */
[----:B------:R-:W-:Y:S01]  /*8330*/  @!P3 IMAD.MOV R160, RZ, RZ, -R160 ;  /* 0x000000ffffa0b224 */ /* 0x000fe200078e0aa0 */
[----:B------:R-:W-:Y:S01]  /*8340*/  ISETP.GT.U32.AND P3, PT, R4, R163, PT ;  /* 0x000000a30400720c */ /* 0x000fe20003f64070 */
[----:B------:R-:W-:Y:S01]  /*8350*/  @!P6 IMAD.IADD R164, R164, 0x1, -R4 ;  /* 0x00000001a4a4e824 */ /* 0x000fe200078e0a04 */
[C---:B------:R-:W-:Y:S01]  /*8360*/  ISETP.GT.U32.AND P4, PT, R4.reuse, R162, PT ;  /* 0x000000a20400720c */ /* 0x040fe20003f84070 */
[----:B------:R-:W-:Y:S02]  /*8370*/  @!P5 IMAD.MOV R161, RZ, RZ, -R161 ;  /* 0x000000ffffa1d224 */ /* 0x000fe400078e0aa1 */
[----:B------:R-:W-:Y:S01]  /*8380*/  IMAD.MOV R165, RZ, RZ, -R165 ;  /* 0x000000ffffa57224 */ /* 0x000fe200078e0aa5 */
[----:B------:R-:W-:Y:S01]  /*8390*/  ISETP.GT.U32.AND P5, PT, R4, R164, PT ;  /* 0x000000a40400720c */ /* 0x000fe20003fa4070 */
[----:B------:R-:W-:-:S04]  /*83a0*/  IMAD.HI.U32 R167, R3, R170, RZ ;  /* 0x000000aa03a77227 */ /* 0x000fc800078e00ff */
[C---:B------:R-:W-:Y:S01]  /*83b0*/  IMAD R165, R4.reuse, R165, R168 ;  /* 0x000000a504a57224 */ /* 0x040fe200078e02a8 */
[----:B------:R-:W-:Y:S01]  /*83c0*/  IABS R168, R174 ;  /* 0x000000ae00a87213 */ /* 0x000fe20000000000 */
[----:B------:R-:W-:Y:S02]  /*83d0*/  IMAD.MOV R167, RZ, RZ, -R167 ;  /* 0x000000ffffa77224 */ /* 0x000fe400078e0aa7 */
[----:B------:R-:W-:Y:S01]  /*83e0*/  @!P3 IMAD.IADD R163, R163, 0x1, -R4 ;  /* 0x00000001a3a3b824 */ /* 0x000fe200078e0a04 */
[----:B------:R-:W-:Y:S01]  /*83f0*/  ISETP.GE.AND P3, PT, R173, RZ, PT ;  /* 0x000000ffad00720c */ /* 0x000fe20003f66270 */
[----:B------:R-:W-:Y:S01]  /*8400*/  IMAD R167, R4, R167, R170 ;  /* 0x000000a704a77224 */ /* 0x000fe200078e02aa */
[----:B------:R-:W-:Y:S01]  /*8410*/  LOP3.LUT R173, R5, 0x158, RZ, 0xfc, !PT ;  /* 0x0000015805ad7812 */ /* 0x000fe200078efcff */
[C---:B------:R-:W-:Y:S01]  /*8420*/  IMAD.HI.U32 R166, R3.reuse, R168, RZ ;  /* 0x000000a803a67227 */ /* 0x040fe200078e00ff */
[----:B------:R-:W-:Y:S02]  /*8430*/  @!P5 IADD3 R164, R164, -R4, RZ ;  /* 0x80000004a4a4d210 */ /* 0x000fe40007ffe0ff */
[C---:B------:R-:W-:Y:S01]  /*8440*/  ISETP.GT.U32.AND P5, PT, R4.reuse, R167, PT ;  /* 0x000000a70400720c */ /* 0x040fe20003fa4070 */
[----:B------:R-:W-:Y:S01]  /*8450*/  IMAD.MOV R169, RZ, RZ, -R166 ;  /* 0x000000ffffa97224 */ /* 0x000fe200078e0aa6 */
[----:B------:R-:W-:Y:S01]  /*8460*/  ISETP.GT.U32.AND P6, PT, R4, R163, PT ;  /* 0x000000a30400720c */ /* 0x000fe20003fc4070 */
[----:B------:R-:W-:Y:S01]  /*8470*/  @!P4 IMAD.IADD R162, R162, 0x1, -R4 ;  /* 0x00000001a2a2c824 */ /* 0x000fe200078e0a04 */
[C---:B------:R-:W-:Y:S01]  /*8480*/  ISETP.GT.U32.AND P4, PT, R4.reuse, R165, PT ;  /* 0x000000a50400720c */ /* 0x040fe20003f84070 */
[----:B------:R-:W-:Y:S01]  /*8490*/  IMAD R166, R4, R169, R168 ;  /* 0x000000a904a67224 */ /* 0x000fe200078e02a8 */
[----:B------:R-:W-:Y:S01]  /*84a0*/  IABS R170, R173 ;  /* 0x000000ad00aa7213 */ /* 0x000fe20000000000 */
[----:B------:R-:W-:-:S04]  /*84b0*/  IMAD.HI.U32 R168, R3, R171, RZ ;  /* 0x000000ab03a87227 */ /* 0x000fc800078e00ff */
[----:B------:R-:W-:Y:S02]  /*84c0*/  IMAD.MOV R168, RZ, RZ, -R168 ;  /* 0x000000ffffa87224 */ /* 0x000fe400078e0aa8 */
[----:B------:R-:W-:Y:S02]  /*84d0*/  @!P5 IMAD.IADD R167, R167, 0x1, -R4 ;  /* 0x00000001a7a7d824 */ /* 0x000fe400078e0a04 */
[C---:B------:R-:W-:Y:S02]  /*84e0*/  IMAD R168, R4.reuse, R168, R171 ;  /* 0x000000a804a87224 */ /* 0x040fe400078e02ab */
[----:B------:R-:W-:Y:S01]  /*84f0*/  IMAD.MOV.U32 R171, RZ, RZ, R170 ;  /* 0x000000ffffab7224 */ /* 0x000fe200078e00aa */
[C---:B------:R-:W-:Y:S01]  /*8500*/  ISETP.GT.U32.AND P5, PT, R4.reuse, R167, PT ;  /* 0x000000a70400720c */ /* 0x040fe20003fa4070 */
[--C-:B------:R-:W-:Y:S02]  /*8510*/  @!P4 IMAD.IADD R165, R165, 0x1, -R4.reuse ;  /* 0x00000001a5a5c824 */ /* 0x100fe400078e0a04 */
[----:B------:R-:W-:Y:S01]  /*8520*/  @!P6 IMAD.IADD R163, R163, 0x1, -R4 ;  /* 0x00000001a3a3e824 */ /* 0x000fe200078e0a04 */
[C---:B------:R-:W-:Y:S01]  /*8530*/  ISETP.GT.U32.AND P6, PT, R4.reuse, R166, PT ;  /* 0x000000a60400720c */ /* 0x040fe20003fc4070 */
[----:B------:R-:W-:Y:S01]  /*8540*/  IMAD.HI.U32 R170, R3, R171, RZ ;  /* 0x000000ab03aa7227 */ /* 0x000fe200078e00ff */
[----:B------:R-:W-:-:S03]  /*8550*/  ISETP.GT.U32.AND P4, PT, R4, R165, PT ;  /* 0x000000a50400720c */ /* 0x000fc60003f84070 */
[----:B------:R-:W-:-:S04]  /*8560*/  IMAD.HI.U32 R169, R3, R172, RZ ;  /* 0x000000ac03a97227 */ /* 0x000fc800078e00ff */
[----:B------:R-:W-:Y:S02]  /*8570*/  IMAD.MOV R170, RZ, RZ, -R170 ;  /* 0x000000ffffaa7224 */ /* 0x000fe400078e0aaa */
[----:B------:R-:W-:Y:S01]  /*8580*/  @!P0 IMAD.MOV R162, RZ, RZ, -R162 ;  /* 0x000000ffffa28224 */ /* 0x000fe200078e0aa2 */
[----:B------:R-:W-:Y:S01]  /*8590*/  ISETP.GE.AND P0, PT, R174, RZ, PT ;  /* 0x000000ffae00720c */ /* 0x000fe20003f06270 */
[----:B------:R-:W-:Y:S01]  /*85a0*/  IMAD.MOV R169, RZ, RZ, -R169 ;  /* 0x000000ffffa97224 */ /* 0x000fe200078e0aa9 */
[----:B------:R-:W-:Y:S01]  /*85b0*/  LOP3.LUT R174, R5, 0x15a, RZ, 0xfc, !PT ;  /* 0x0000015a05ae7812 */ /* 0x000fe200078efcff */
[C---:B------:R-:W-:Y:S02]  /*85c0*/  IMAD R170, R4.reuse, R170, R171 ;  /* 0x000000aa04aa7224 */ /* 0x040fe400078e02ab */
[----:B------:R-:W-:Y:S01]  /*85d0*/  IMAD R169, R4, R169, R172 ;  /* 0x000000a904a97224 */ /* 0x000fe200078e02ac */
[----:B------:R-:W-:Y:S01]  /*85e0*/  IABS R172, R174 ;  /* 0x000000ae00ac7213 */ /* 0x000fe20000000000 */
[--C-:B------:R-:W-:Y:S01]  /*85f0*/  @!P6 IMAD.IADD R166, R166, 0x1, -R4.reuse ;  /* 0x00000001a6a6e824 */ /* 0x100fe200078e0a04 */
[C---:B------:R-:W-:Y:S01]  /*8600*/  ISETP.GT.U32.AND P6, PT, R4.reuse, R168, PT ;  /* 0x000000a80400720c */ /* 0x040fe20003fc4070 */
[----:B------:R-:W-:Y:S01]  /*8610*/  @!P5 IMAD.IADD R167, R167, 0x1, -R4 ;  /* 0x00000001a7a7d824 */ /* 0x000fe200078e0a04 */
[C---:B------:R-:W-:Y:S01]  /*8620*/  ISETP.GT.U32.AND P5, PT, R4.reuse, R170, PT ;  /* 0x000000aa0400720c */ /* 0x040fe20003fa4070 */
[----:B------:R-:W-:Y:S01]  /*8630*/  @!P1 IMAD.MOV R164, RZ, RZ, -R164 ;  /* 0x000000ffffa49224 */ /* 0x000fe200078e0aa4 */
[C---:B------:R-:W-:Y:S01]  /*8640*/  ISETP.GT.U32.AND P1, PT, R4.reuse, R169, PT ;  /* 0x000000a90400720c */ /* 0x040fe20003f24070 */
[----:B------:R-:W-:Y:S01]  /*8650*/  @!P4 IMAD.IADD R165, R165, 0x1, -R4 ;  /* 0x00000001a5a5c824 */ /* 0x000fe200078e0a04 */
[----:B------:R-:W-:Y:S01]  /*8660*/  ISETP.GE.AND P4, PT, R175, RZ, PT ;  /* 0x000000ffaf00720c */ /* 0x000fe20003f86270 */
[----:B------:R-:W-:Y:S01]  /*8670*/  @!P2 IMAD.MOV R163, RZ, RZ, -R163 ;  /* 0x000000ffffa3a224 */ /* 0x000fe200078e0aa3 */
[----:B------:R-:W-:Y:S01]  /*8680*/  ISETP.GT.U32.AND P2, PT, R4, R166, PT ;  /* 0x000000a60400720c */ /* 0x000fe20003f44070 */
[----:B------:R-:W-:-:S04]  /*8690*/  IMAD.HI.U32 R171, R3, R172, RZ ;  /* 0x000000ac03ab7227 */ /* 0x000fc800078e00ff */
[----:B------:R-:W-:Y:S02]  /*86a0*/  IMAD.MOV R171, RZ, RZ, -R171 ;  /* 0x000000ffffab7224 */ /* 0x000fe400078e0aab */
[----:B------:R-:W-:Y:S02]  /*86b0*/  @!P5 IMAD.IADD R170, R170, 0x1, -R4 ;  /* 0x00000001aaaad824 */ /* 0x000fe400078e0a04 */
[----:B------:R-:W-:Y:S01]  /*86c0*/  IMAD R171, R4, R171, R172 ;  /* 0x000000ab04ab7224 */ /* 0x000fe200078e02ac */
[----:B------:R-:W-:Y:S01]  /*86d0*/  LOP3.LUT R172, R5, 0x15c, RZ, 0xfc, !PT ;  /* 0x0000015c05ac7812 */ /* 0x000fe200078efcff */
[--C-:B------:R-:W-:Y:S02]  /*86e0*/  @!P1 IMAD.IADD R169, R169, 0x1, -R4.reuse ;  /* 0x00000001a9a99824 */ /* 0x100fe400078e0a04 */
[----:B------:R-:W-:Y:S01]  /*86f0*/  @!P2 IMAD.IADD R166, R166, 0x1, -R4 ;  /* 0x00000001a6a6a824 */ /* 0x000fe200078e0a04 */
[----:B------:R-:W-:Y:S01]  /*8700*/  IABS R175, R172 ;  /* 0x000000ac00af7213 */ /* 0x000fe20000000000 */
[----:B------:R-:W-:Y:S01]  /*8710*/  @!P4 IMAD.MOV R167, RZ, RZ, -R167 ;  /* 0x000000ffffa7c224 */ /* 0x000fe200078e0aa7 */
[C---:B------:R-:W-:Y:S01]  /*8720*/  ISETP.GT.U32.AND P4, PT, R4.reuse, R170, PT ;  /* 0x000000aa0400720c */ /* 0x040fe20003f84070 */
[----:B------:R-:W-:Y:S01]  /*8730*/  @!P0 IMAD.MOV R166, RZ, RZ, -R166 ;  /* 0x000000ffffa68224 */ /* 0x000fe200078e0aa6 */
[----:B------:R-:W-:Y:S01]  /*8740*/  ISETP.GT.U32.AND P1, PT, R4, R169, PT ;  /* 0x000000a90400720c */ /* 0x000fe20003f24070 */
[----:B------:R-:W-:Y:S01]  /*8750*/  @!P6 IMAD.IADD R168, R168, 0x1, -R4 ;  /* 0x00000001a8a8e824 */ /* 0x000fe200078e0a04 */
[----:B------:R-:W-:Y:S01]  /*8760*/  ISETP.GE.AND P0, PT, R173, RZ, PT ;  /* 0x000000ffad00720c */ /* 0x000fe20003f06270 */
[----:B------:R-:W-:Y:S01]  /*8770*/  @!P3 IMAD.MOV R165, RZ, RZ, -R165 ;  /* 0x000000ffffa5b224 */ /* 0x000fe200078e0aa5 */
[----:B------:R-:W-:Y:S01]  /*8780*/  ISETP.GE.AND P5, PT, R172, RZ, PT ;  /* 0x000000ffac00720c */ /* 0x000fe20003fa6270 */
[----:B------:R-:W-:Y:S01]  /*8790*/  IMAD.HI.U32 R172, R3, R175, RZ ;  /* 0x000000af03ac7227 */ /* 0x000fe200078e00ff */
[----:B------:R-:W-:-:S02]  /*87a0*/  ISETP.GT.U32.AND P6, PT, R4, R168, PT ;  /* 0x000000a80400720c */ /* 0x000fc40003fc4070 */
[----:B------:R-:W-:Y:S01]  /*87b0*/  ISETP.GE.AND P2, PT, R177, RZ, PT ;  /* 0x000000ffb100720c */ /* 0x000fe20003f46270 */
[----:B------:R-:W-:Y:S01]  /*87c0*/  IMAD.MOV R172, RZ, RZ, -R172 ;  /* 0x000000ffffac7224 */ /* 0x000fe200078e0aac */
[----:B------:R-:W-:Y:S01]  /*87d0*/  ISETP.GE.AND P3, PT, R176, RZ, PT ;  /* 0x000000ffb000720c */ /* 0x000fe20003f66270 */
[--C-:B------:R-:W-:Y:S01]  /*87e0*/  @!P4 IMAD.IADD R170, R170, 0x1, -R4.reuse ;  /* 0x00000001aaaac824 */ /* 0x100fe200078e0a04 */
[C---:B------:R-:W-:Y:S01]  /*87f0*/  LOP3.LUT R177, R5.reuse, 0x162, RZ, 0xfc, !PT ;  /* 0x0000016205b17812 */ /* 0x040fe200078efcff */
[C---:B------:R-:W-:Y:S01]  /*8800*/  IMAD R172, R4.reuse, R172, R175 ;  /* 0x000000ac04ac7224 */ /* 0x040fe200078e02af */
[----:B------:R-:W-:Y:S01]  /*8810*/  LOP3.LUT R173, R5, 0x15e, RZ, 0xfc, !PT ;  /* 0x0000015e05ad7812 */ /* 0x000fe200078efcff */
[----:B------:R-:W-:Y:S01]  /*8820*/  @!P1 IMAD.IADD R169, R169, 0x1, -R4 ;  /* 0x00000001a9a99824 */ /* 0x000fe200078e0a04 */
[C---:B------:R-:W-:Y:S01]  /*8830*/  ISETP.GT.U32.AND P1, PT, R4.reuse, R171, PT ;  /* 0x000000ab0400720c */ /* 0x040fe20003f24070 */
[----:B------:R-:W-:Y:S01]  /*8840*/  @!P0 IMAD.MOV R170, RZ, RZ, -R170 ;  /* 0x000000ffffaa8224 */ /* 0x000fe200078e0aaa */
[----:B------:R-:W-:Y:S01]  /*8850*/  ISETP.GT.U32.AND P0, PT, R4, R172, PT ;  /* 0x000000ac0400720c */ /* 0x000fe20003f04070 */
[----:B------:R-:W-:Y:S01]  /*8860*/  @!P6 IMAD.IADD R168, R168, 0x1, -R4 ;  /* 0x00000001a8a8e824 */ /* 0x000fe200078e0a04 */
[----:B------:R-:W-:Y:S01]  /*8870*/  ISETP.GE.AND P6, PT, R174, RZ, PT ;  /* 0x000000ffae00720c */ /* 0x000fe20003fc6270 */
[----:B------:R-:W-:Y:S01]  /*8880*/  @!P2 IMAD.MOV R169, RZ, RZ, -R169 ;  /* 0x000000ffffa9a224 */ /* 0x000fe200078e0aa9 */
[----:B------:R-:W-:Y:S01]  /*8890*/  LOP3.LUT R174, R5, 0x160, RZ, 0xfc, !PT ;  /* 0x0000016005ae7812 */ /* 0x000fe200078efcff */
[----:B------:R-:W-:Y:S01]  /*88a0*/  @!P3 IMAD.MOV R168, RZ, RZ, -R168 ;  /* 0x000000ffffa8b224 */ /* 0x000fe200078e0aa8 */
[----:B------:R-:W-:-:S02]  /*88b0*/  IABS R178, R177 ;  /* 0x000000b100b27213 */ /* 0x000fc40000000000 */
[----:B------:R-:W-:Y:S02]  /*88c0*/  ISETP.GE.AND P2, PT, R174, RZ, PT ;  /* 0x000000ffae00720c */ /* 0x000fe40003f46270 */
[----:B------:R-:W-:Y:S01]  /*88d0*/  IABS R174, R174 ;  /* 0x000000ae00ae7213 */ /* 0x000fe20000000000 */
[--C-:B------:R-:W-:Y:S01]  /*88e0*/  @!P1 IMAD.IADD R171, R171, 0x1, -R4.reuse ;  /* 0x00000001abab9824 */ /* 0x100fe200078e0a04 */
[----:B------:R-:W-:Y:S01]  /*88f0*/  ISETP.GE.AND P4, PT, R177, RZ, PT ;  /* 0x000000ffb100720c */ /* 0x000fe20003f86270 */
[----:B------:R-:W-:Y:S01]  /*8900*/  @!P0 IMAD.IADD R172, R172, 0x1, -R4 ;  /* 0x00000001acac8824 */ /* 0x000fe200078e0a04 */
[----:B------:R-:W-:Y:S01]  /*8910*/  IABS R176, R173 ;  /* 0x000000ad00b07213 */ /* 0x000fe20000000000 */
[----:B------:R-:W-:Y:S01]  /*8920*/  IMAD.MOV.U32 R177, RZ, RZ, R174 ;  /* 0x000000ffffb17224 */ /* 0x000fe200078e00ae */
[C---:B------:R-:W-:Y:S01]  /*8930*/  ISETP.GT.U32.AND P1, PT, R4.reuse, R171, PT ;  /* 0x000000ab0400720c */ /* 0x040fe20003f24070 */
[----:B------:R-:W-:Y:S01]  /*8940*/  IMAD.HI.U32 R175, R3, R178, RZ ;  /* 0x000000b203af7227 */ /* 0x000fe200078e00ff */
[----:B------:R-:W-:-:S02]  /*8950*/  ISETP.GT.U32.AND P0, PT, R4, R172, PT ;  /* 0x000000ac0400720c */ /* 0x000fc40003f04070 */
[----:B------:R-:W-:Y:S01]  /*8960*/  ISETP.GE.AND P3, PT, R173, RZ, PT ;  /* 0x000000ffad00720c */ /* 0x000fe20003f66270 */
[----:B------:R-:W-:-:S04]  /*8970*/  IMAD.HI.U32 R174, R3, R177, RZ ;  /* 0x000000b103ae7227 */ /* 0x000fc800078e00ff */
[----:B------:R-:W-:-:S04]  /*8980*/  IMAD.HI.U32 R173, R3, R176, RZ ;  /* 0x000000b003ad7227 */ /* 0x000fc800078e00ff */
[----:B------:R-:W-:Y:S02]  /*8990*/  IMAD.MOV R175, RZ, RZ, -R175 ;  /* 0x000000ffffaf7224 */ /* 0x000fe400078e0aaf */
[----:B------:R-:W-:Y:S02]  /*89a0*/  IMAD.MOV R174, RZ, RZ, -R174 ;  /* 0x000000ffffae7224 */ /* 0x000fe400078e0aae */
[----:B------:R-:W-:Y:S02]  /*89b0*/  IMAD.MOV R173, RZ, RZ, -R173 ;  /* 0x000000ffffad7224 */ /* 0x000fe400078e0aad */
[C---:B------:R-:W-:Y:S01]  /*89c0*/  IMAD R175, R4.reuse, R175, R178 ;  /* 0x000000af04af7224 */ /* 0x040fe200078e02b2 */
[----:B------:R-:W-:Y:S01]  /*89d0*/  IABS R178, R183 ;  /* 0x000000b700b27213 */ /* 0x000fe20000000000 */
[----:B------:R-:W-:Y:S02]  /*89e0*/  @!P1 IMAD.IADD R171, R171, 0x1, -R4 ;  /* 0x00000001abab9824 */ /* 0x000fe400078e0a04 */
[----:B------:R-:W-:-:S02]  /*89f0*/  IMAD R174, R4, R174, R177 ;  /* 0x000000ae04ae7224 */ /* 0x000fc400078e02b1 */
[----:B------:R-:W-:Y:S02]  /*8a00*/  IMAD R173, R4, R173, R176 ;  /* 0x000000ad04ad7224 */ /* 0x000fe400078e02b0 */
[----:B------:R-:W-:Y:S01]  /*8a10*/  @!P0 IMAD.IADD R172, R172, 0x1, -R4 ;  /* 0x00000001acac8824 */ /* 0x000fe200078e0a04 */
[C---:B------:R-:W-:Y:S01]  /*8a20*/  ISETP.GT.U32.AND P0, PT, R4.reuse, R175, PT ;  /* 0x000000af0400720c */ /* 0x040fe20003f04070 */
[----:B------:R-:W-:Y:S01]  /*8a30*/  @!P6 IMAD.MOV R171, RZ, RZ, -R171 ;  /* 0x000000ffffabe224 */ /* 0x000fe200078e0aab */
[C---:B------:R-:W-:Y:S01]  /*8a40*/  ISETP.GT.U32.AND P6, PT, R4.reuse, R174, PT ;  /* 0x000000ae0400720c */ /* 0x040fe20003fc4070 */
[----:B------:R-:W-:Y:S01]  /*8a50*/  IMAD.HI.U32 R177, R3, R180, RZ ;  /* 0x000000b403b17227 */ /* 0x000fe200078e00ff */
[----:B------:R-:W-:-:S03]  /*8a60*/  ISETP.GT.U32.AND P1, PT, R4, R173, PT ;  /* 0x000000ad0400720c */ /* 0x000fc60003f24070 */
[----:B------:R-:W-:-:S04]  /*8a70*/  IMAD.HI.U32 R176, R3, R178, RZ ;  /* 0x000000b203b07227 */ /* 0x000fc800078e00ff */
[----:B------:R-:W-:Y:S02]  /*8a80*/  IMAD.MOV R177, RZ, RZ, -R177 ;  /* 0x000000ffffb17224 */ /* 0x000fe400078e0ab1 */
[----:B------:R-:W-:Y:S02]  /*8a90*/  @!P0 IMAD.IADD R175, R175, 0x1, -R4 ;  /* 0x00000001afaf8824 */ /* 0x000fe400078e0a04 */
[----:B------:R-:W-:Y:S02]  /*8aa0*/  IMAD.MOV R179, RZ, RZ, -R176 ;  /* 0x000000ffffb37224 */ /* 0x000fe400078e0ab0 */
[C---:B------:R-:W-:Y:S01]  /*8ab0*/  IMAD R177, R4.reuse, R177, R180 ;  /* 0x000000b104b17224 */ /* 0x040fe200078e02b4 */
[----:B------:R-:W-:Y:S01]  /*8ac0*/  ISETP.GT.U32.AND P0, PT, R4, R175, PT ;  /* 0x000000af0400720c */ /* 0x000fe20003f04070 */
[----:B------:R-:W-:Y:S02]  /*8ad0*/  IMAD.MOV.U32 R180, RZ, RZ, R181 ;  /* 0x000000ffffb47224 */ /* 0x000fe400078e00b5 */
[----:B------:R-:W-:-:S02]  /*8ae0*/  @!P6 IMAD.IADD R174, R174, 0x1, -R4 ;  /* 0x00000001aeaee824 */ /* 0x000fc400078e0a04 */
[----:B------:R-:W-:Y:S02]  /*8af0*/  @!P1 IMAD.IADD R173, R173, 0x1, -R4 ;  /* 0x00000001adad9824 */ /* 0x000fe400078e0a04 */
[C---:B------:R-:W-:Y:S01]  /*8b00*/  IMAD R176, R4.reuse, R179, R178 ;  /* 0x000000b304b07224 */ /* 0x040fe200078e02b2 */
[C---:B------:R-:W-:Y:S01]  /*8b10*/  ISETP.GT.U32.AND P6, PT, R4.reuse, R174, PT ;  /* 0x000000ae0400720c */ /* 0x040fe20003fc4070 */
[----:B------:R-:W-:Y:S01]  /*8b20*/  IMAD.HI.U32 R178, R3, R180, RZ ;  /* 0x000000b403b27227 */ /* 0x000fe200078e00ff */
[----:B------:R-:W-:-:S03]  /*8b30*/  ISETP.GT.U32.AND P1, PT, R4, R173, PT ;  /* 0x000000ad0400720c */ /* 0x000fc60003f24070 */
[----:B------:R-:W-:-:S04]  /*8b40*/  IMAD.HI.U32 R179, R3, R182, RZ ;  /* 0x000000b603b37227 */ /* 0x000fc800078e00ff */
[----:B------:R-:W-:Y:S02]  /*8b50*/  IMAD.MOV R181, RZ, RZ, -R178 ;  /* 0x000000ffffb57224 */ /* 0x000fe400078e0ab2 */
[----:B------:R-:W-:Y:S02]  /*8b60*/  IMAD.MOV R179, RZ, RZ, -R179 ;  /* 0x000000ffffb37224 */ /* 0x000fe400078e0ab3 */
[C---:B------:R-:W-:Y:S02]  /*8b70*/  IMAD R178, R4.reuse, R181, R180 ;  /* 0x000000b504b27224 */ /* 0x040fe400078e02b4 */
[----:B------:R-:W-:Y:S01]  /*8b80*/  @!P5 IMAD.MOV R172, RZ, RZ, -R172 ;  /* 0x000000ffffacd224 */ /* 0x000fe200078e0aac */
[----:B------:R-:W-:Y:S01]  /*8b90*/  ISETP.GE.AND P5, PT, R183, RZ, PT ;  /* 0x000000ffb700720c */ /* 0x000fe20003fa6270 */
[C---:B------:R-:W-:Y:S01]  /*8ba0*/  IMAD R179, R4.reuse, R179, R182 ;  /* 0x000000b304b37224 */ /* 0x040fe200078e02b6 */
[----:B------:R-:W-:Y:S01]  /*8bb0*/  IABS R183, R187 ;  /* 0x000000bb00b77213 */ /* 0x000fe20000000000 */
[--C-:B------:R-:W-:Y:S01]  /*8bc0*/  @!P0 IMAD.IADD R175, R175, 0x1, -R4.reuse ;  /* 0x00000001afaf8824 */ /* 0x100fe200078e0a04 */
[----:B------:R-:W-:Y:S01]  /*8bd0*/  ISETP.GT.U32.AND P0, PT, R4, R178, PT ;  /* 0x000000b20400720c */ /* 0x000fe20003f04070 */
[--C-:B------:R-:W-:Y:S01]  /*8be0*/  @!P6 IMAD.IADD R174, R174, 0x1, -R4.reuse ;  /* 0x00000001aeaee824 */ /* 0x100fe200078e0a04 */
[C---:B------:R-:W-:Y:S01]  /*8bf0*/  ISETP.GT.U32.AND P6, PT, R4.reuse, R177, PT ;  /* 0x000000b10400720c */ /* 0x040fe20003fc4070 */
[----:B------:R-:W-:Y:S01]  /*8c00*/  @!P1 IMAD.IADD R173, R173, 0x1, -R4 ;  /* 0x00000001adad9824 */ /* 0x000fe200078e0a04 */
[C---:B------:R-:W-:Y:S01]  /*8c10*/  ISETP.GT.U32.AND P1, PT, R4.reuse, R176, PT ;  /* 0x000000b00400720c */ /* 0x040fe20003f24070 */
[----:B------:R-:W-:Y:S01]  /*8c20*/  @!P4 IMAD.MOV R175, RZ, RZ, -R175 ;  /* 0x000000ffffafc224 */ /* 0x000fe200078e0aaf */
[----:B------:R-:W-:Y:S01]  /*8c30*/  ISETP.GT.U32.AND P4, PT, R4, R179, PT ;  /* 0x000000b30400720c */ /* 0x000fe20003f84070 */
[----:B------:R-:W-:-:S04]  /*8c40*/  IMAD.HI.U32 R180, R3, R183, RZ ;  /* 0x000000b703b47227 */ /* 0x000fc800078e00ff */
[----:B------:R-:W-:Y:S02]  /*8c50*/  IMAD.MOV R180, RZ, RZ, -R180 ;  /* 0x000000ffffb47224 */ /* 0x000fe400078e0ab4 */
[--C-:B------:R-:W-:Y:S01]  /*8c60*/  @!P0 IMAD.IADD R178, R178, 0x1, -R4.reuse ;  /* 0x00000001b2b28824 */ /* 0x100fe200078e0a04 */
[----:B------:R-:W-:Y:S01]  /*8c70*/  ISETP.GE.AND P0, PT, R187, RZ, PT ;  /* 0x000000ffbb00720c */ /* 0x000fe20003f06270 */
[----:B------:R-:W-:Y:S01]  /*8c80*/  IMAD R180, R4, R180, R183 ;  /* 0x000000b404b47224 */ /* 0x000fe200078e02b7 */
[----:B------:R-:W-:Y:S01]  /*8c90*/  IABS R183, R188 ;  /* 0x000000bc00b77213 */ /* 0x000fe20000000000 */
[--C-:B------:R-:W-:Y:S02]  /*8ca0*/  @!P6 IMAD.IADD R177, R177, 0x1, -R4.reuse ;  /* 0x00000001b1b1e824 */ /* 0x100fe400078e0a04 */
[--C-:B------:R-:W-:Y:S01]  /*8cb0*/  @!P1 IMAD.IADD R176, R176, 0x1, -R4.reuse ;  /* 0x00000001b0b09824 */ /* 0x100fe200078e0a04 */
[----:B------:R-:W-:Y:S01]  /*8cc0*/  ISETP.GE.AND P1, PT, R184, RZ, PT ;  /* 0x000000ffb800720c */ /* 0x000fe20003f26270 */
[----:B------:R-:W-:Y:S01]  /*8cd0*/  @!P4 IMAD.IADD R179, R179, 0x1, -R4 ;  /* 0x00000001b3b3c824 */ /* 0x000fe200078e0a04 */
[C---:B------:R-:W-:Y:S01]  /*8ce0*/  ISETP.GT.U32.AND P4, PT, R4.reuse, R178, PT ;  /* 0x000000b20400720c */ /* 0x040fe20003f84070 */
[----:B------:R-:W-:Y:S01]  /*8cf0*/  IMAD.HI.U32 R181, R3, R183, RZ ;  /* 0x000000b703b57227 */ /* 0x000fe200078e00ff */
[----:B------:R-:W-:-:S02]  /*8d00*/  ISETP.GT.U32.AND P6, PT, R4, R176, PT ;  /* 0x000000b00400720c */ /* 0x000fc40003fc4070 */
[----:B------:R-:W-:Y:S01]  /*8d10*/  IABS R184, R189 ;  /* 0x000000bd00b87213 */ /* 0x000fe20000000000 */
[----:B------:R-:W-:Y:S01]  /*8d20*/  @!P3 IMAD.MOV R173, RZ, RZ, -R173 ;  /* 0x000000ffffadb224 */ /* 0x000fe200078e0aad */
[----:B------:R-:W-:Y:S01]  /*8d30*/  ISETP.GT.U32.AND P3, PT, R4, R177, PT ;  /* 0x000000b10400720c */ /* 0x000fe20003f64070 */
[----:B------:R-:W-:Y:S02]  /*8d40*/  IMAD.MOV R181, RZ, RZ, -R181 ;  /* 0x000000ffffb57224 */ /* 0x000fe400078e0ab5 */
[----:B------:R-:W-:-:S04]  /*8d50*/  IMAD.HI.U32 R182, R3, R184, RZ ;  /* 0x000000b803b67227 */ /* 0x000fc800078e00ff */
[----:B------:R-:W-:Y:S02]  /*8d60*/  IMAD R181, R4, R181, R183 ;  /* 0x000000b504b57224 */ /* 0x000fe400078e02b7 */
[----:B------:R-:W-:Y:S01]  /*8d70*/  @!P2 IMAD.MOV R174, RZ, RZ, -R174 ;  /* 0x000000ffffaea224 */ /* 0x000fe200078e0aae */
[----:B------:R-:W-:Y:S01]  /*8d80*/  ISETP.GE.AND P2, PT, R185, RZ, PT ;  /* 0x000000ffb900720c */ /* 0x000fe20003f46270 */
[----:B------:R-:W-:Y:S01]  /*8d90*/  @!P4 IMAD.IADD R178, R178, 0x1, -R4 ;  /* 0x00000001b2b2c824 */ /* 0x000fe200078e0a04 */
[----:B------:R-:W-:Y:S01]  /*8da0*/  IABS R185, R190 ;  /* 0x000000be00b97213 */ /* 0x000fe20000000000 */
[----:B------:R-:W-:Y:S01]  /*8db0*/  IMAD.MOV R183, RZ, RZ, -R182 ;  /* 0x000000ffffb77224 */ /* 0x000fe200078e0ab6 */
[C---:B------:R-:W-:Y:S01]  /*8dc0*/  ISETP.GT.U32.AND P4, PT, R4.reuse, R181, PT ;  /* 0x000000b50400720c */ /* 0x040fe20003f84070 */
[--C-:B------:R-:W-:Y:S01]  /*8dd0*/  @!P3 IMAD.IADD R177, R177, 0x1, -R4.reuse ;  /* 0x00000001b1b1b824 */ /* 0x100fe200078e0a04 */
[----:B------:R-:W-:Y:S01]  /*8de0*/  ISETP.GT.U32.AND P3, PT, R4, R180, PT ;  /* 0x000000b40400720c */ /* 0x000fe20003f64070 */
[----:B------:R-:W-:Y:S01]  /*8df0*/  @!P6 IMAD.IADD R176, R176, 0x1, -R4 ;  /* 0x00000001b0b0e824 */ /* 0x000fe200078e0a04 */
[----:B------:R-:W-:Y:S01]  /*8e00*/  ISETP.GE.AND P6, PT, R186, RZ, PT ;  /* 0x000000ffba00720c */ /* 0x000fe20003fc6270 */
[----:B------:R-:W-:Y:S01]  /*8e10*/  IMAD R182, R4, R183, R184 ;  /* 0x000000b704b67224 */ /* 0x000fe200078e02b8 */
[----:B------:R-:W-:Y:S01]  /*8e20*/  IABS R186, R191 ;  /* 0x000000bf00ba7213 */ /* 0x000fe20000000000 */
[----:B------:R-:W-:-:S04]  /*8e30*/  IMAD.HI.U32 R183, R3, R185, RZ ;  /* 0x000000b903b77227 */ /* 0x000fc800078e00ff */
[----:B------:R-:W-:Y:S01]  /*8e40*/  @!P5 IMAD.MOV R176, RZ, RZ, -R176 ;  /* 0x000000ffffb0d224 */ /* 0x000fe200078e0ab0 */
[----:B------:R-:W-:Y:S01]  /*8e50*/  ISETP.GT.U32.AND P5, PT, R4, R179, PT ;  /* 0x000000b30400720c */ /* 0x000fe20003fa4070 */
[----:B------:R-:W-:Y:S02]  /*8e60*/  IMAD.MOV R183, RZ, RZ, -R183 ;  /* 0x000000ffffb77224 */ /* 0x000fe400078e0ab7 */
[----:B------:R-:W-:-:S04]  /*8e70*/  IMAD.HI.U32 R184, R3, R186, RZ ;  /* 0x000000ba03b87227 */ /* 0x000fc800078e00ff */
[----:B------:R-:W-:Y:S01]  /*8e80*/  @!P4 IMAD.IADD R181, R181, 0x1, -R4 ;  /* 0x00000001b5b5c824 */ /* 0x000fe200078e0a04 */
[----:B------:R-:W-:Y:S01]  /*8e90*/  ISETP.GE.AND P4, PT, R189, RZ, PT ;  /* 0x000000ffbd00720c */ /* 0x000fe20003f86270 */
[----:B------:R-:W-:Y:S01]  /*8ea0*/  IMAD R183, R4, R183, R185 ;  /* 0x000000b704b77224 */ /* 0x000fe200078e02b9 */
[----:B------:R-:W-:Y:S01]  /*8eb0*/  IABS R185, R192 ;  /* 0x000000c000b97213 */ /* 0x000fe20000000000 */
[----:B------:R-:W-:Y:S02]  /*8ec0*/  IMAD.MOV R187, RZ, RZ, -R184 ;  /* 0x000000ffffbb7224 */ /* 0x000fe400078e0ab8 */
[----:B------:R-:W-:Y:S02]  /*8ed0*/  @!P3 IMAD.IADD R180, R180, 0x1, -R4 ;  /* 0x00000001b4b4b824 */ /* 0x000fe400078e0a04 */
[----:B------:R-:W-:Y:S01]  /*8ee0*/  @!P1 IMAD.MOV R177, RZ, RZ, -R177 ;  /* 0x000000ffffb19224 */ /* 0x000fe200078e0ab1 */
[C---:B------:R-:W-:Y:S01]  /*8ef0*/  ISETP.GT.U32.AND P1, PT, R4.reuse, R181, PT ;  /* 0x000000b50400720c */ /* 0x040fe20003f24070 */
[C---:B------:R-:W-:Y:S01]  /*8f00*/  IMAD R184, R4.reuse, R187, R186 ;  /* 0x000000bb04b87224 */ /* 0x040fe200078e02ba */
[----:B------:R-:W-:Y:S01]  /*8f10*/  ISETP.GT.U32.AND P3, PT, R4, R180, PT ;  /* 0x000000b40400720c */ /* 0x000fe20003f64070 */
[----:B------:R-:W-:-:S02]  /*8f20*/  IMAD.MOV.U32 R187, RZ, RZ, R185 ;  /* 0x000000ffffbb7224 */ /* 0x000fc400078e00b9 */
[----:B------:R-:W-:Y:S01]  /*8f30*/  @!P5 IMAD.IADD R179, R179, 0x1, -R4 ;  /* 0x00000001b3b3d824 */ /* 0x000fe200078e0a04 */
[----:B------:R-:W-:Y:S01]  /*8f40*/  ISETP.GE.AND P5, PT, R188, RZ, PT ;  /* 0x000000ffbc00720c */ /* 0x000fe20003fa6270 */
[----:B------:R-:W-:Y:S01]  /*8f50*/  IMAD.HI.U32 R185, R3, R187, RZ ;  /* 0x000000bb03b97227 */ /* 0x000fe200078e00ff */
[----:B------:R-:W-:-:S03]  /*8f60*/  IABS R188, R193 ;  /* 0x000000c100bc7213 */ /* 0x000fc60000000000 */
[----:B------:R-:W-:Y:S02]  /*8f70*/  IMAD.MOV R185, RZ, RZ, -R185 ;  /* 0x000000ffffb97224 */ /* 0x000fe400078e0ab9 */
[--C-:B------:R-:W-:Y:S01]  /*8f80*/  @!P1 IMAD.IADD R181, R181, 0x1, -R4.reuse ;  /* 0x00000001b5b59824 */ /* 0x100fe200078e0a04 */
[----:B------:R-:W-:Y:S01]  /*8f90*/  ISETP.GE.AND P1, PT, R191, RZ, PT ;  /* 0x000000ffbf00720c */ /* 0x000fe20003f26270 */
[----:B------:R-:W-:Y:S02]  /*8fa0*/  IMAD R185, R4, R185, R187 ;  /* 0x000000b904b97224 */ /* 0x000fe400078e02bb */
[----:B------:R-:W-:Y:S01]  /*8fb0*/  @!P3 IMAD.IADD R180, R180, 0x1, -R4 ;  /* 0x00000001b4b4b824 */ /* 0x000fe200078e0a04 */
[C---:B------:R-:W-:Y:S01]  /*8fc0*/  ISETP.GT.U32.AND P3, PT, R4.reuse, R182, PT ;  /* 0x000000b60400720c */ /* 0x040fe20003f64070 */
[----:B------:R-:W-:Y:S01]  /*8fd0*/  @!P5 IMAD.MOV R181, RZ, RZ, -R181 ;  /* 0x000000ffffb5d224 */ /* 0x000fe200078e0ab5 */
[----:B------:R-:W-:Y:S01]  /*8fe0*/  ISETP.GT.U32.AND P5, PT, R4, R185, PT ;  /* 0x000000b90400720c */ /* 0x000fe20003fa4070 */
[----:B------:R-:W-:-:S04]  /*8ff0*/  IMAD.HI.U32 R186, R3, R188, RZ ;  /* 0x000000bc03ba7227 */ /* 0x000fc800078e00ff */
[----:B------:R-:W-:Y:S02]  /*9000*/  IMAD.MOV R189, RZ, RZ, -R186 ;  /* 0x000000ffffbd7224 */ /* 0x000fe400078e0aba */
[----:B------:R-:W-:Y:S01]  /*9010*/  @!P6 IMAD.MOV R179, RZ, RZ, -R179 ;  /* 0x000000ffffb3e224 */ /* 0x000fe200078e0ab3 */
[C---:B------:R-:W-:Y:S01]  /*9020*/  ISETP.GT.U32.AND P6, PT, R4.reuse, R184, PT ;  /* 0x000000b80400720c */ /* 0x040fe20003fc4070 */
[----:B------:R-:W-:Y:S01]  /*9030*/  IMAD R186, R4, R189, R188 ;  /* 0x000000bd04ba7224 */ /* 0x000fe200078e02bc */
[----:B------:R-:W-:Y:S01]  /*9040*/  LOP3.LUT R188, R5, 0x17a, RZ, 0xfc, !PT ;  /* 0x0000017a05bc7812 */ /* 0x000fe200078efcff */
[--C-:B------:R-:W-:Y:S01]  /*9050*/  @!P3 IMAD.IADD R182, R182, 0x1, -R4.reuse ;  /* 0x00000001b6b6b824 */ /* 0x100fe200078e0a04 */
[C---:B------:R-:W-:Y:S01]  /*9060*/  ISETP.GT.U32.AND P3, PT, R4.reuse, R183, PT ;  /* 0x000000b70400720c */ /* 0x040fe20003f64070 */
[----:B------:R-:W-:Y:S01]  /*9070*/  @!P5 IMAD.IADD R185, R185, 0x1, -R4 ;  /* 0x00000001b9b9d824 */ /* 0x000fe200078e0a04 */
[----:B------:R-:W-:Y:S01]  /*9080*/  IABS R189, R188 ;  /* 0x000000bc00bd7213 */ /* 0x000fe20000000000 */
[----:B------:R-:W-:Y:S01]  /*9090*/  @!P2 IMAD.MOV R178, RZ, RZ, -R178 ;  /* 0x000000ffffb2a224 */ /* 0x000fe200078e0ab2 */
[C---:B------:R-:W-:Y:S01]  /*90a0*/  ISETP.GT.U32.AND P2, PT, R4.reuse, R182, PT ;  /* 0x000000b60400720c */ /* 0x040fe20003f44070 */
[----:B------:R-:W-:Y:S01]  /*90b0*/  @!P0 IMAD.MOV R180, RZ, RZ, -R180 ;  /* 0x000000ffffb48224 */ /* 0x000fe200078e0ab4 */
[----:B------:R-:W-:Y:S01]  /*90c0*/  ISETP.GT.U32.AND P5, PT, R4, R185, PT ;  /* 0x000000b90400720c */ /* 0x000fe20003fa4070 */
[----:B------:R-:W-:Y:S01]  /*90d0*/  IMAD.HI.U32 R187, R3, R189, RZ ;  /* 0x000000bd03bb7227 */ /* 0x000fe200078e00ff */
[----:B------:R-:W-:-:S02]  /*90e0*/  ISETP.GE.AND P0, PT, R190, RZ, PT ;  /* 0x000000ffbe00720c */ /* 0x000fc40003f06270 */
[----:B------:R-:W-:Y:S01]  /*90f0*/  IABS R190, R194 ;  /* 0x000000c200be7213 */ /* 0x000fe20000000000 */
[--C-:B------:R-:W-:Y:S02]  /*9100*/  @!P6 IMAD.IADD R184, R184, 0x1, -R4.reuse ;  /* 0x00000001b8b8e824 */ /* 0x100fe400078e0a04 */
[----:B------:R-:W-:Y:S02]  /*9110*/  IMAD.MOV R187, RZ, RZ, -R187 ;  /* 0x000000ffffbb7224 */ /* 0x000fe400078e0abb */
[--C-:B------:R-:W-:Y:S01]  /*9120*/  @!P3 IMAD.IADD R183, R183, 0x1, -R4.reuse ;  /* 0x00000001b7b7b824 */ /* 0x100fe200078e0a04 */
[C---:B------:R-:W-:Y:S01]  /*9130*/  ISETP.GT.U32.AND P6, PT, R4.reuse, R184, PT ;  /* 0x000000b80400720c */ /* 0x040fe20003fc4070 */
[C---:B------:R-:W-:Y:S02]  /*9140*/  IMAD R187, R4.reuse, R187, R189 ;  /* 0x000000bb04bb7224 */ /* 0x040fe400078e02bd */
[--C-:B------:R-:W-:Y:S01]  /*9150*/  @!P5 IMAD.IADD R185, R185, 0x1, -R4.reuse ;  /* 0x00000001b9b9d824 */ /* 0x100fe200078e0a04 */
[----:B------:R-:W-:Y:S01]  /*9160*/  ISETP.GT.U32.AND P3, PT, R4, R183, PT ;  /* 0x000000b70400720c */ /* 0x000fe20003f64070 */
[----:B------:R-:W-:Y:S01]  /*9170*/  @!P2 IMAD.IADD R182, R182, 0x1, -R4 ;  /* 0x00000001b6b6a824 */ /* 0x000fe200078e0a04 */
[----:B------:R-:W-:-:S02]  /*9180*/  ISETP.GT.U32.AND P5, PT, R4, R187, PT ;  /* 0x000000bb0400720c */ /* 0x000fc40003fa4070 */
[----:B------:R-:W-:Y:S01]  /*9190*/  ISETP.GE.AND P2, PT, R192, RZ, PT ;  /* 0x000000ffc000720c */ /* 0x000fe20003f46270 */
[----:B------:R-:W-:Y:S01]  /*91a0*/  @!P4 IMAD.MOV R182, RZ, RZ, -R182 ;  /* 0x000000ffffb6c224 */ /* 0x000fe200078e0ab6 */
[----:B------:R-:W-:Y:S02]  /*91b0*/  IABS R192, R196 ;  /* 0x000000c400c07213 */ /* 0x000fe40000000000 */
[----:B------:R-:W-:Y:S01]  /*91c0*/  ISETP.GT.U32.AND P4, PT, R4, R186, PT ;  /* 0x000000ba0400720c */ /* 0x000fe20003f84070 */
[----:B------:R-:W-:Y:S01]  /*91d0*/  @!P6 IMAD.IADD R184, R184, 0x1, -R4 ;  /* 0x00000001b8b8e824 */ /* 0x000fe200078e0a04 */
[----:B------:R-:W-:Y:S01]  /*91e0*/  ISETP.GE.AND P6, PT, R188, RZ, PT ;  /* 0x000000ffbc00720c */ /* 0x000fe20003fc6270 */
[----:B------:R-:W-:-:S03]  /*91f0*/  IMAD.HI.U32 R188, R3, R190, RZ ;  /* 0x000000be03bc7227 */ /* 0x000fc600078e00ff */
[----:B------:R-:W-:Y:S01]  /*9200*/  @!P1 IADD3 R184, -R184, RZ, RZ ;  /* 0x000000ffb8b89210 */ /* 0x000fe20007ffe1ff */
[--C-:B------:R-:W-:Y:S01]  /*9210*/  @!P3 IMAD.IADD R183, R183, 0x1, -R4.reuse ;  /* 0x00000001b7b7b824 */ /* 0x100fe200078e0a04 */
[----:B------:R-:W-:Y:S01]  /*9220*/  ISETP.GE.AND P3, PT, R193, RZ, PT ;  /* 0x000000ffc100720c */ /* 0x000fe20003f66270 */
[----:B------:R-:W-:Y:S01]  /*9230*/  @!P5 IMAD.IADD R187, R187, 0x1, -R4 ;  /* 0x00000001bbbbd824 */ /* 0x000fe200078e0a04 */
[----:B------:R-:W-:Y:S01]  /*9240*/  IABS R193, R197 ;  /* 0x000000c500c17213 */ /* 0x000fe20000000000 */
[----:B------:R-:W-:Y:S02]  /*9250*/  IMAD.MOV R191, RZ, RZ, -R188 ;  /* 0x000000ffffbf7224 */ /* 0x000fe400078e0abc */
[----:B------:R-:W-:Y:S01]  /*9260*/  @!P0 IMAD.MOV R183, RZ, RZ, -R183 ;  /* 0x000000ffffb78224 */ /* 0x000fe200078e0ab7 */
[----:B------:R-:W-:Y:S01]  /*9270*/  ISETP.GE.AND P0, PT, R194, RZ, PT ;  /* 0x000000ffc200720c */ /* 0x000fe20003f06270 */
[C---:B------:R-:W-:Y:S01]  /*9280*/  IMAD R188, R4.reuse, R191, R190 ;  /* 0x000000bf04bc7224 */ /* 0x040fe200078e02be */
[----:B------:R-:W-:Y:S01]  /*9290*/  IABS R194, R198 ;  /* 0x000000c600c27213 */ /* 0x000fe20000000000 */
[----:B------:R-:W-:Y:S01]  /*92a0*/  IMAD.HI.U32 R189, R3, R192, RZ ;  /* 0x000000c003bd7227 */ /* 0x000fe200078e00ff */
[----:B------:R-:W-:-:S03]  /*92b0*/  ISETP.GT.U32.AND P1, PT, R4, R187, PT ;  /* 0x000000bb0400720c */ /* 0x000fc60003f24070 */
[----:B------:R-:W-:-:S04]  /*92c0*/  IMAD.HI.U32 R190, R3, R193, RZ ;  /* 0x000000c103be7227 */ /* 0x000fc800078e00ff */
[----:B------:R-:W-:Y:S02]  /*92d0*/  IMAD.MOV R189, RZ, RZ, -R189 ;  /* 0x000000ffffbd7224 */ /* 0x000fe400078e0abd */
[----:B------:R-:W-:-:S04]  /*92e0*/  IMAD.HI.U32 R191, R3, R194, RZ ;  /* 0x000000c203bf7227 */ /* 0x000fc800078e00ff */
[----:B------:R-:W-:Y:S02]  /*92f0*/  IMAD.MOV R190, RZ, RZ, -R190 ;  /* 0x000000ffffbe7224 */ /* 0x000fe400078e0abe */
[C---:B------:R-:W-:Y:S01]  /*9300*/  IMAD R189, R4.reuse, R189, R192 ;  /* 0x000000bd04bd7224 */ /* 0x040fe200078e02c0 */
[----:B------:R-:W-:Y:S01]  /*9310*/  IABS R192, R201 ;  /* 0x000000c900c07213 */ /* 0x000fe20000000000 */
[----:B------:R-:W-:Y:S02]  /*9320*/  IMAD.MOV R191, RZ, RZ, -R191 ;  /* 0x000000ffffbf7224 */ /* 0x000fe400078e0abf */
[C---:B------:R-:W-:Y:S01]  /*9330*/  IMAD R190, R4.reuse, R190, R193 ;  /* 0x000000be04be7224 */ /* 0x040fe200078e02c1 */
[----:B------:R-:W-:Y:S01]  /*9340*/  ISETP.GT.U32.AND P5, PT, R4, R189, PT ;  /* 0x000000bd0400720c */ /* 0x000fe20003fa4070 */
[----:B------:R-:W-:Y:S02]  /*9350*/  @!P4 IMAD.IADD R186, R186, 0x1, -R4 ;  /* 0x00000001babac824 */ /* 0x000fe400078e0a04 */
[----:B------:R-:W-:-:S02]  /*9360*/  IMAD R191, R4, R191, R194 ;  /* 0x000000bf04bf7224 */ /* 0x000fc400078e02c2 */
[----:B------:R-:W-:Y:S01]  /*9370*/  @!P1 IMAD.IADD R187, R187, 0x1, -R4 ;  /* 0x00000001bbbb9824 */ /* 0x000fe200078e0a04 */
[C---:B------:R-:W-:Y:S01]  /*9380*/  ISETP.GT.U32.AND P1, PT, R4.reuse, R190, PT ;  /* 0x000000be0400720c */ /* 0x040fe20003f24070 */
[----:B------:R-:W-:Y:S01]  /*9390*/  IMAD.MOV.U32 R194, RZ, RZ, R192 ;  /* 0x000000ffffc27224 */ /* 0x000fe200078e00c0 */
[----:B------:R-:W-:Y:S01]  /*93a0*/  ISETP.GT.U32.AND P4, PT, R4, R186, PT ;  /* 0x000000ba0400720c */ /* 0x000fe20003f84070 */
[----:B------:R-:W-:-:S04]  /*93b0*/  IMAD.HI.U32 R192, R3, R195, RZ ;  /* 0x000000c303c07227 */ /* 0x000fc800078e00ff */
[----:B------:R-:W-:Y:S02]  /*93c0*/  IMAD.MOV R192, RZ, RZ, -R192 ;  /* 0x000000ffffc07224 */ /* 0x000fe400078e0ac0 */
[----:B------:R-:W-:Y:S01]  /*93d0*/  @!P6 IMAD.MOV R187, RZ, RZ, -R187 ;  /* 0x000000ffffbbe224 */ /* 0x000fe200078e0abb */
[C---:B------:R-:W-:Y:S01]  /*93e0*/  ISETP.GT.U32.AND P6, PT, R4.reuse, R191, PT ;  /* 0x000000bf0400720c */ /* 0x040fe20003fc4070 */
[----:B------:R-:W-:Y:S01]  /*93f0*/  IMAD R192, R4, R192, R195 ;  /* 0x000000c004c07224 */ /* 0x000fe200078e02c3 */
[----:B------:R-:W-:Y:S01]  /*9400*/  IABS R195, R202 ;  /* 0x000000ca00c37213 */ /* 0x000fe20000000000 */
[--C-:B------:R-:W-:Y:S02]  /*9410*/  @!P1 IMAD.IADD R190, R190, 0x1, -R4.reuse ;  /* 0x00000001bebe9824 */ /* 0x100fe400078e0a04 */
[----:B------:R-:W-:Y:S01]  /*9420*/  @!P4 IMAD.IADD R186, R186, 0x1, -R4 ;  /* 0x00000001babac824 */ /* 0x000fe200078e0a04 */
[C---:B------:R-:W-:Y:S01]  /*9430*/  ISETP.GT.U32.AND P1, PT, R4.reuse, R192, PT ;  /* 0x000000c00400720c */ /* 0x040fe20003f24070 */
[----:B------:R-:W-:Y:S01]  /*9440*/  IMAD.HI.U32 R193, R3, R194, RZ ;  /* 0x000000c203c17227 */ /* 0x000fe200078e00ff */
[----:B------:R-:W-:-:S03]  /*9450*/  ISETP.GT.U32.AND P4, PT, R4, R188, PT ;  /* 0x000000bc0400720c */ /* 0x000fc60003f84070 */
[----:B------:R-:W-:Y:S02]  /*9460*/  IMAD.MOV R193, RZ, RZ, -R193 ;  /* 0x000000ffffc17224 */ /* 0x000fe400078e0ac1 */
[--C-:B------:R-:W-:Y:S01]  /*9470*/  @!P6 IMAD.IADD R191, R191, 0x1, -R4.reuse ;  /* 0x00000001bfbfe824 */ /* 0x100fe200078e0a04 */
[C---:B------:R-:W-:Y:S01]  /*9480*/  ISETP.GT.U32.AND P6, PT, R4.reuse, R190, PT ;  /* 0x000000be0400720c */ /* 0x040fe20003fc4070 */
[----:B------:R-:W-:Y:S02]  /*9490*/  @!P5 IMAD.IADD R189, R189, 0x1, -R4 ;  /* 0x00000001bdbdd824 */ /* 0x000fe400078e0a04 */
[----:B------:R-:W-:Y:S02]  /*94a0*/  IMAD R193, R4, R193, R194 ;  /* 0x000000c104c17224 */ /* 0x000fe400078e02c2 */
[--C-:B------:R-:W-:Y:S01]  /*94b0*/  @!P1 IMAD.IADD R192, R192, 0x1, -R4.reuse ;  /* 0x00000001c0c09824 */ /* 0x100fe200078e0a04 */
        /* <DEDUP_REMOVED lines=9> */
[C---:B------:R-:W-:Y:S01]  /*9550*/  ISETP.GT.U32.AND P6, PT, R4.reuse, R193, PT ;  /* 0x000000c10400720c */ /* 0x040fe20003fc4070 */
[----:B------:R-:W-:Y:S02]  /*9560*/  IMAD R194, R4, R194, R195 ;  /* 0x000000c204c27224 */ /* 0x000fe400078e02c3 */
[--C-:B------:R-:W-:Y:S01]  /*9570*/  @!P5 IMAD.IADD R189, R189, 0x1, -R4.reuse ;  /* 0x00000001bdbdd824 */ /* 0x100fe200078e0a04 */
[----:B------:R-:W-:Y:S01]  /*9580*/  ISETP.GE.AND P5, PT, R199, RZ, PT ;  /* 0x000000ffc700720c */ /* 0x000fe20003fa6270 */
[--C-:B------:R-:W-:Y:S01]  /*9590*/  @!P1 IMAD.IADD R192, R192, 0x1, -R4.reuse ;  /* 0x00000001c0c09824 */ /* 0x100fe200078e0a04 */
[----:B------:R-:W-:Y:S01]  /*95a0*/  ISETP.GT.U32.AND P1, PT, R4, R194, PT ;  /* 0x000000c20400720c */ /* 0x000fe20003f24070 */
[----:B------:R-:W-:Y:S01]  /*95b0*/  @!P2 IMAD.IADD R188, R188, 0x1, -R4 ;  /* 0x00000001bcbca824 */ /* 0x000fe200078e0a04 */
[----:B------:R-:W-:Y:S01]  /*95c0*/  ISETP.GE.AND P2, PT, R198, RZ, PT ;  /* 0x000000ffc600720c */ /* 0x000fe20003f46270 */
[----:B------:R-:W-:Y:S01]  /*95d0*/  @!P3 IMAD.MOV R186, RZ, RZ, -R186 ;  /* 0x000000ffffbab224 */ /* 0x000fe200078e0aba */
[----:B------:R-:W-:Y:S01]  /*95e0*/  IABS R198, R203 ;  /* 0x000000cb00c67213 */ /* 0x000fe20000000000 */
[----:B------:R-:W-:Y:S01]  /*95f0*/  @!P0 IMAD.MOV R188, RZ, RZ, -R188 ;  /* 0x000000ffffbc8224 */ /* 0x000fe200078e0abc */
[----:B------:R-:W-:Y:S01]  /*9600*/  ISETP.GT.U32.AND P0, PT, R4, R191, PT ;  /* 0x000000bf0400720c */ /* 0x000fe20003f04070 */
[----:B------:R-:W-:Y:S01]  /*9610*/  @!P6 IMAD.IADD R193, R193, 0x1, -R4 ;  /* 0x00000001c1c1e824 */ /* 0x000fe200078e0a04 */
[----:B------:R-:W-:Y:S01]  /*9620*/  IABS R199, R204 ;  /* 0x000000cc00c77213 */ /* 0x000fe20000000000 */
[----:B------:R-:W-:Y:S01]  /*9630*/  IMAD.HI.U32 R195, R3, R198, RZ ;  /* 0x000000c603c37227 */ /* 0x000fe200078e00ff */
[----:B------:R-:W-:-:S02]  /*9640*/  ISETP.GE.AND P3, PT, R197, RZ, PT ;  /* 0x000000ffc500720c */ /* 0x000fc40003f66270 */
[----:B------:R-:W-:Y:S01]  /*9650*/  ISETP.GE.AND P6, PT, R202, RZ, PT ;  /* 0x000000ffca00720c */ /* 0x000fe20003fc6270 */
[----:B------:R-:W-:Y:S01]  /*9660*/  IMAD.HI.U32 R196, R3, R199, RZ ;  /* 0x000000c703c47227 */ /* 0x000fe200078e00ff */
[----:B------:R-:W-:-:S03]  /*9670*/  IABS R202, R207 ;  /* 0x000000cf00ca7213 */ /* 0x000fc60000000000 */
[----:B------:R-:W-:-:S04]  /*9680*/  IMAD.HI.U32 R197, R3, R200, RZ ;  /* 0x000000c803c57227 */ /* 0x000fc800078e00ff */
[----:B------:R-:W-:Y:S02]  /*9690*/  IMAD.MOV R195, RZ, RZ, -R195 ;  /* 0x000000ffffc37224 */ /* 0x000fe400078e0ac3 */
[----:B------:R-:W-:Y:S01]  /*96a0*/  @!P1 IMAD.IADD R194, R194, 0x1, -R4 ;  /* 0x00000001c2c29824 */ /* 0x000fe200078e0a04 */
[C---:B------:R-:W-:Y:S01]  /*96b0*/  ISETP.GT.U32.AND P1, PT, R4.reuse, R193, PT ;  /* 0x000000c10400720c */ /* 0x040fe20003f24070 */
[----:B------:R-:W-:Y:S02]  /*96c0*/  IMAD.MOV R196, RZ, RZ, -R196 ;  /* 0x000000ffffc47224 */ /* 0x000fe400078e0ac4 */
[----:B------:R-:W-:Y:S02]  /*96d0*/  IMAD.MOV R197, RZ, RZ, -R197 ;  /* 0x000000ffffc57224 */ /* 0x000fe400078e0ac5 */
[C---:B------:R-:W-:Y:S02]  /*96e0*/  IMAD R195, R4.reuse, R195, R198 ;  /* 0x000000c304c37224 */ /* 0x040fe400078e02c6 */
[----:B------:R-:W-:Y:S01]  /*96f0*/  @!P0 IMAD.IADD R191, R191, 0x1, -R4 ;  /* 0x00000001bfbf8824 */ /* 0x000fe200078e0a04 */
[----:B------:R-:W-:Y:S01]  /*9700*/  ISETP.GE.AND P0, PT, R201, RZ, PT ;  /* 0x000000ffc900720c */ /* 0x000fe20003f06270 */
[----:B------:R-:W-:-:S02]  /*9710*/  IMAD R196, R4, R196, R199 ;  /* 0x000000c404c47224 */ /* 0x000fc400078e02c7 */
        /* <DEDUP_REMOVED lines=8> */
[----:B------:R-:W-:-:S04]  /*97a0*/  IMAD.HI.U32 R198, R3, R200, RZ ;  /* 0x000000c803c67227 */ /* 0x000fc800078e00ff */
[----:B------:R-:W-:Y:S01]  /*97b0*/  @!P1 IMAD.IADD R193, R193, 0x1, -R4 ;  /* 0x00000001c1c19824 */ /* 0x000fe200078e0a04 */
[----:B------:R-:W-:Y:S01]  /*97c0*/  ISETP.GT.U32.AND P1, PT, R4, R197, PT ;  /* 0x000000c50400720c */ /* 0x000fe20003f24070 */
[----:B------:R-:W-:Y:S02]  /*97d0*/  IMAD.MOV R201, RZ, RZ, -R198 ;  /* 0x000000ffffc97224 */ /* 0x000fe400078e0ac6 */
        /* <DEDUP_REMOVED lines=9> */
[C---:B------:R-:W-:Y:S01]  /*9870*/  ISETP.GT.U32.AND P6, PT, R4.reuse, R198, PT ;  /* 0x000000c60400720c */ /* 0x040fe20003fc4070 */
[----:B------:R-:W-:Y:S01]  /*9880*/  @!P1 IMAD.IADD R197, R197, 0x1, -R4 ;  /* 0x00000001c5c59824 */ /* 0x000fe200078e0a04 */
[----:B------:R-:W-:Y:S01]  /*9890*/  ISETP.GT.U32.AND P1, PT, R4, R196, PT ;  /* 0x000000c40400720c */ /* 0x000fe20003f24070 */
[----:B------:R-:W-:Y:S01]  /*98a0*/  @!P5 IMAD.MOV R192, RZ, RZ, -R192 ;  /* 0x000000ffffc0d224 */ /* 0x000fe200078e0ac0 */
[----:B------:R-:W-:Y:S01]  /*98b0*/  ISETP.GE.AND P5, PT, R203, RZ, PT ;  /* 0x000000ffcb00720c */ /* 0x000fe20003fa6270 */
[----:B------:R-:W-:Y:S01]  /*98c0*/  IMAD.HI.U32 R199, R3, R202, RZ ;  /* 0x000000ca03c77227 */ /* 0x000fe200078e00ff */
[----:B------:R-:W-:-:S03]  /*98d0*/  LOP3.LUT R203, R5, 0x194, RZ, 0xfc, !PT ;  /* 0x0000019405cb7812 */ /* 0x000fc600078efcff */
[----:B------:R-:W-:Y:S02]  /*98e0*/  IMAD.MOV R199, RZ, RZ, -R199 ;  /* 0x000000ffffc77224 */ /* 0x000fe400078e0ac7 */
[----:B------:R-:W-:Y:S01]  /*98f0*/  @!P2 IMAD.IADD R195, R195, 0x1, -R4 ;  /* 0x00000001c3c3a824 */ /* 0x000fe200078e0a04 */
[----:B------:R-:W-:Y:S01]  /*9900*/  ISETP.GE.AND P2, PT, R206, RZ, PT ;  /* 0x000000ffce00720c */ /* 0x000fe20003f46270 */
[----:B------:R-:W-:Y:S01]  /*9910*/  IMAD R199, R4, R199, R202 ;  /* 0x000000c704c77224 */ /* 0x000fe200078e02ca */
        /* <DEDUP_REMOVED lines=8> */
[----:B------:R-:W-:-:S03]  /*99a0*/  LOP3.LUT R206, R5, 0x198, RZ, 0xfc, !PT ;  /* 0x0000019805ce7812 */ /* 0x000fc600078efcff */
[----:B------:R-:W-:Y:S01]  /*99b0*/  IMAD.MOV R201, RZ, RZ, -R201 ;  /* 0x000000ffffc97224 */ /* 0x000fe200078e0ac9 */
[----:B------:R-:W-:Y:S01]  /*99c0*/  IABS R205, R206 ;  /* 0x000000ce00cd7213 */ /* 0x000fe20000000000 */
[----:B------:R-:W-:-:S04]  /*99d0*/  IMAD.HI.U32 R200, R3, R202, RZ ;  /* 0x000000ca03c87227 */ /* 0x000fc800078e00ff */
[C---:B------:R-:W-:Y:S02]  /*99e0*/  IMAD R201, R4.reuse, R201, R204 ;  /* 0x000000c904c97224 */ /* 0x040fe400078e02cc */
[----:B------:R-:W-:Y:S01]  /*99f0*/  @!P0 IMAD.MOV R193, RZ, RZ, -R193 ;  /* 0x000000ffffc18224 */ /* 0x000fe200078e0ac1 */
[----:B------:R-:W-:Y:S01]  /*9a00*/  ISETP.GT.U32.AND P0, PT, R4, R197, PT ;  /* 0x000000c50400720c */ /* 0x000fe20003f04070 */
[----:B------:R-:W-:Y:S02]  /*9a10*/  @!P1 IMAD.IADD R199, R199, 0x1, -R4 ;  /* 0x00000001c7c79824 */ /* 0x000fe400078e0a04 */
[----:B------:R-:W-:Y:S02]  /*9a20*/  IMAD.MOV R203, RZ, RZ, -R200 ;  /* 0x000000ffffcb7224 */ /* 0x000fe400078e0ac8 */
[----:B------:R-:W-:Y:S01]  /*9a30*/  @!P5 IMAD.IADD R198, R198, 0x1, -R4 ;  /* 0x00000001c6c6d824 */ /* 0x000fe200078e0a04 */
[C---:B------:R-:W-:Y:S01]  /*9a40*/  ISETP.GT.U32.AND P5, PT, R4.reuse, R201, PT ;  /* 0x000000c90400720c */ /* 0x040fe20003fa4070 */
[C---:B------:R-:W-:Y:S01]  /*9a50*/  IMAD R200, R4.reuse, R203, R202 ;  /* 0x000000cb04c87224 */ /* 0x040fe200078e02ca */
[C---:B------:R-:W-:Y:S01]  /*9a60*/  ISETP.GT.U32.AND P1, PT, R4.reuse, R199, PT ;  /* 0x000000c70400720c */ /* 0x040fe20003f24070 */
[----:B------:R-:W-:Y:S01]  /*9a70*/  @!P4 IMAD.MOV R196, RZ, RZ, -R196 ;  /* 0x000000ffffc4c224 */ /* 0x000fe200078e0ac4 */
[----:B------:R-:W-:Y:S01]  /*9a80*/  LOP3.LUT R203, R5, 0x19a, RZ, 0xfc, !PT ;  /* 0x0000019a05cb7812 */ /* 0x000fe200078efcff */
[----:B------:R-:W-:Y:S01]  /*9a90*/  IMAD.HI.U32 R202, R3, R205, RZ ;  /* 0x000000cd03ca7227 */ /* 0x000fe200078e00ff */
[----:B------:R-:W-:-:S03]  /*9aa0*/  ISETP.GT.U32.AND P4, PT, R4, R200, PT ;  /* 0x000000c80400720c */ /* 0x000fc60003f84070 */
[----:B------:R-:W-:Y:S01]  /*9ab0*/  @!P0 IMAD.IADD R197, R197, 0x1, -R4 ;  /* 0x00000001c5c58824 */ /* 0x000fe200078e0a04 */
[----:B------:R-:W-:Y:S01]  /*9ac0*/  ISETP.GE.AND P0, PT, R207, RZ, PT ;  /* 0x000000ffcf00720c */ /* 0x000fe20003f06270 */
[----:B------:R-:W-:Y:S01]  /*9ad0*/  IMAD.MOV R202, RZ, RZ, -R202 ;  /* 0x000000ffffca7224 */ /* 0x000fe200078e0aca */
[----:B------:R-:W-:Y:S01]  /*9ae0*/  IABS R207, R209 ;  /* 0x000000d100cf7213 */ /* 0x000fe20000000000 */
[--C-:B------:R-:W-:Y:S02]  /*9af0*/  @!P5 IMAD.IADD R201, R201, 0x1, -R4.reuse ;  /* 0x00000001c9c9d824 */ /* 0x100fe400078e0a04 */
[--C-:B------:R-:W-:Y:S01]  /*9b00*/  @!P1 IMAD.IADD R199, R199, 0x1, -R4.reuse ;  /* 0x00000001c7c79824 */ /* 0x100fe200078e0a04 */
[----:B------:R-:W-:Y:S01]  /*9b10*/  ISETP.GE.AND P1, PT, R206, RZ, PT ;  /* 0x000000ffce00720c */ /* 0x000fe20003f26270 */
[----:B------:R-:W-:Y:S01]  /*9b20*/  @!P3 IMAD.MOV R197, RZ, RZ, -R197 ;  /* 0x000000ffffc5b224 */ /* 0x000fe200078e0ac5 */
[----:B------:R-:W-:Y:S01]  /*9b30*/  IABS R206, R203 ;  /* 0x000000cb00ce7213 */ /* 0x000fe20000000000 */
[----:B------:R-:W-:Y:S01]  /*9b40*/  @!P4 IMAD.IADD R200, R200, 0x1, -R4 ;  /* 0x00000001c8c8c824 */ /* 0x000fe200078e0a04 */
[C---:B------:R-:W-:Y:S01]  /*9b50*/  ISETP.GT.U32.AND P5, PT, R4.reuse, R201, PT ;  /* 0x000000c90400720c */ /* 0x040fe20003fa4070 */
[----:B------:R-:W-:Y:S01]  /*9b60*/  IMAD R202, R4, R202, R205 ;  /* 0x000000ca04ca7224 */ /* 0x000fe200078e02cd */
[----:B------:R-:W-:Y:S01]  /*9b70*/  ISETP.GE.AND P3, PT, R208, RZ, PT ;  /* 0x000000ffd000720c */ /* 0x000fe20003f66270 */
[----:B------:R-:W-:Y:S01]  /*9b80*/  @!P0 IMAD.MOV R199, RZ, RZ, -R199 ;  /* 0x000000ffffc78224 */ /* 0x000fe200078e0ac7 */
[----:B------:R-:W-:Y:S01]  /*9b90*/  ISETP.GE.AND P4, PT, R203, RZ, PT ;  /* 0x000000ffcb00720c */ /* 0x000fe20003f86270 */
[----:B------:R-:W-:Y:S01]  /*9ba0*/  IMAD.HI.U32 R203, R3, R206, RZ ;  /* 0x000000ce03cb7227 */ /* 0x000fe200078e00ff */
[----:B------:R-:W-:-:S02]  /*9bb0*/  ISETP.GT.U32.AND P0, PT, R4, R202, PT ;  /* 0x000000ca0400720c */ /* 0x000fc40003f04070 */
[----:B------:R-:W-:Y:S01]  /*9bc0*/  IABS R208, R210 ;  /* 0x000000d200d07213 */ /* 0x000fe20000000000 */
[----:B------:R-:W-:Y:S02]  /*9bd0*/  IMAD.MOV R203, RZ, RZ, -R203 ;  /* 0x000000ffffcb7224 */ /* 0x000fe400078e0acb */
[----:B------:R-:W-:Y:S01]  /*9be0*/  @!P2 IMAD.MOV R198, RZ, RZ, -R198 ;  /* 0x000000ffffc6a224 */ /* 0x000fe200078e0ac6 */
[----:B------:R-:W-:Y:S01]  /*9bf0*/  ISETP.GT.U32.AND P2, PT, R4, R200, PT ;  /* 0x000000c80400720c */ /* 0x000fe20003f44070 */
[----:B------:R-:W-:Y:S01]  /*9c00*/  @!P5 IMAD.IADD R201, R201, 0x1, -R4 ;  /* 0x00000001c9c9d824 */ /* 0x000fe200078e0a04 */
[----:B------:R-:W-:Y:S01]  /*9c10*/  ISETP.GE.AND P5, PT, R210, RZ, PT ;  /* 0x000000ffd200720c */ /* 0x000fe20003fa6270 */
[----:B------:R-:W-:Y:S01]  /*9c20*/  IMAD R203, R4, R203, R206 ;  /* 0x000000cb04cb7224 */ /* 0x000fe200078e02ce */
[----:B------:R-:W-:Y:S01]  /*9c30*/  LOP3.LUT R206, R5, 0x1a0, RZ, 0xfc, !PT ;  /* 0x000001a005ce7812 */ /* 0x000fe200078efcff */
[----:B------:R-:W-:Y:S01]  /*9c40*/  @!P3 IMAD.MOV R201, RZ, RZ, -R201 ;  /* 0x000000ffffc9b224 */ /* 0x000fe200078e0ac9 */
[----:B------:R-:W-:Y:S01]  /*9c50*/  IABS R210, R217 ;  /* 0x000000d900d27213 */ /* 0x000fe20000000000 */
[----:B------:R-:W-:Y:S01]  /*9c60*/  @!P0 IMAD.IADD R202, R202, 0x1, -R4 ;  /* 0x00000001caca8824 */ /* 0x000fe200078e0a04 */
[----:B------:R-:W-:Y:S01]  /*9c70*/  ISETP.GT.U32.AND P3, PT, R4, R203, PT ;  /* 0x000000cb0400720c */ /* 0x000fe20003f64070 */
[----:B------:R-:W-:-:S03]  /*9c80*/  IMAD.HI.U32 R204, R3, R207, RZ ;  /* 0x000000cf03cc7227 */ /* 0x000fc600078e00ff */
[----:B------:R-:W-:Y:S01]  /*9c90*/  ISETP.GT.U32.AND P0, PT, R4, R202, PT ;  /* 0x000000ca0400720c */ /* 0x000fe20003f04070 */
[----:B------:R-:W-:Y:S01]  /*9ca0*/  @!P2 IMAD.IADD R200, R200, 0x1, -R4 ;  /* 0x00000001c8c8a824 */ /* 0x000fe200078e0a04 */
[----:B------:R-:W-:Y:S01]  /*9cb0*/  ISETP.GE.AND P2, PT, R209, RZ, PT ;  /* 0x000000ffd100720c */ /* 0x000fe20003f46270 */
[----:B------:R-:W-:Y:S01]  /*9cc0*/  IMAD.MOV R204, RZ, RZ, -R204 ;  /* 0x000000ffffcc7224 */ /* 0x000fe200078e0acc */
[----:B------:R-:W-:Y:S01]  /*9cd0*/  IABS R209, R206 ;  /* 0x000000ce00d17213 */ /* 0x000fe20000000000 */
[----:B------:R-:W-:-:S04]  /*9ce0*/  IMAD.HI.U32 R205, R3, R208, RZ ;  /* 0x000000d003cd7227 */ /* 0x000fc800078e00ff */
[----:B------:R-:W-:Y:S02]  /*9cf0*/  @!P3 IMAD.IADD R203, R203, 0x1, -R4 ;  /* 0x00000001cbcbb824 */ /* 0x000fe400078e0a04 */
[----:B------:R-:W-:Y:S01]  /*9d00*/  @!P6 IMAD.MOV R200, RZ, RZ, -R200 ;  /* 0x000000ffffc8e224 */ /* 0x000fe200078e0ac8 */
[----:B------:R-:W-:Y:S01]  /*9d10*/  ISETP.GE.AND P6, PT, R206, RZ, PT ;  /* 0x000000ffce00720c */ /* 0x000fe20003fc6270 */
[C---:B------:R-:W-:Y:S01]  /*9d20*/  IMAD R204, R4.reuse, R204, R207 ;  /* 0x000000cc04cc7224 */ /* 0x040fe200078e02cf */
[----:B------:R-:W-:Y:S01]  /*9d30*/  ISETP.GT.U32.AND P3, PT, R4, R203, PT ;  /* 0x000000cb0400720c */ /* 0x000fe20003f64070 */
[----:B------:R-:W-:Y:S02]  /*9d40*/  IMAD.MOV R205, RZ, RZ, -R205 ;  /* 0x000000ffffcd7224 */ /* 0x000fe400078e0acd */
[----:B------:R-:W-:-:S04]  /*9d50*/  IMAD.HI.U32 R206, R3, R209, RZ ;  /* 0x000000d103ce7227 */ /* 0x000fc800078e00ff */
[----:B------:R-:W-:Y:S01]  /*9d60*/  @!P0 IMAD.IADD R202, R202, 0x1, -R4 ;  /* 0x00000001caca8824 */ /* 0x000fe200078e0a04 */
[C---:B------:R-:W-:Y:S01]  /*9d70*/  ISETP.GT.U32.AND P0, PT, R4.reuse, R204, PT ;  /* 0x000000cc0400720c */ /* 0x040fe20003f04070 */
[C---:B------:R-:W-:Y:S02]  /*9d80*/  IMAD R205, R4.reuse, R205, R208 ;  /* 0x000000cd04cd7224 */ /* 0x040fe400078e02d0 */
[----:B------:R-:W-:Y:S02]  /*9d90*/  IMAD.MOV R206, RZ, RZ, -R206 ;  /* 0x000000ffffce7224 */ /* 0x000fe400078e0ace */
[----:B------:R-:W-:Y:S01]  /*9da0*/  @!P1 IMAD.MOV R202, RZ, RZ, -R202 ;  /* 0x000000ffffca9224 */ /* 0x000fe200078e0aca */
[C---:B------:R-:W-:Y:S01]  /*9db0*/  ISETP.GT.U32.AND P1, PT, R4.reuse, R205, PT ;  /* 0x000000cd0400720c */ /* 0x040fe20003f24070 */
[----:B------:R-:W-:Y:S02]  /*9dc0*/  IMAD R206, R4, R206, R209 ;  /* 0x000000ce04ce7224 */ /* 0x000fe400078e02d1 */
[----:B------:R-:W-:-:S02]  /*9dd0*/  @!P3 IMAD.IADD R203, R203, 0x1, -R4 ;  /* 0x00000001cbcbb824 */ /* 0x000fc400078e0a04 */
[----:B------:R-:W-:Y:S01]  /*9de0*/  IMAD.HI.U32 R208, R3, R211, RZ ;  /* 0x000000d303d07227 */ /* 0x000fe200078e00ff */
[----:B------:R-:W-:-:S03]  /*9df0*/  ISETP.GT.U32.AND P3, PT, R4, R206, PT ;  /* 0x000000ce0400720c */ /* 0x000fc60003f64070 */
[----:B------:R-:W-:Y:S02]  /*9e00*/  @!P0 IMAD.IADD R204, R204, 0x1, -R4 ;  /* 0x00000001cccc8824 */ /* 0x000fe400078e0a04 */
[----:B------:R-:W-:-:S03]  /*9e10*/  IMAD.HI.U32 R207, R3, R210, RZ ;  /* 0x000000d203cf7227 */ /* 0x000fc600078e00ff */
[----:B------:R-:W-:Y:S01]  /*9e20*/  ISETP.GT.U32.AND P0, PT, R4, R204, PT ;  /* 0x000000cc0400720c */ /* 0x000fe20003f04070 */
[----:B------:R-:W-:Y:S02]  /*9e30*/  @!P1 IMAD.IADD R205, R205, 0x1, -R4 ;  /* 0x00000001cdcd9824 */ /* 0x000fe400078e0a04 */
[----:B------:R-:W-:Y:S02]  /*9e40*/  IMAD.MOV R208, RZ, RZ, -R208 ;  /* 0x000000ffffd07224 */ /* 0x000fe400078e0ad0 */
[----:B------:R-:W-:Y:S01]  /*9e50*/  @!P3 IMAD.IADD R206, R206, 0x1, -R4 ;  /* 0x00000001ceceb824 */ /* 0x000fe200078e0a04 */
[C---:B------:R-:W-:Y:S01]  /*9e60*/  ISETP.GT.U32.AND P3, PT, R4.reuse, R205, PT ;  /* 0x000000cd0400720c */ /* 0x040fe20003f64070 */
[----:B------:R-:W-:Y:S02]  /*9e70*/  IMAD.MOV R207, RZ, RZ, -R207 ;  /* 0x000000ffffcf7224 */ /* 0x000fe400078e0acf */
[----:B------:R-:W-:Y:S02]  /*9e80*/  IMAD R208, R4, R208, R211 ;  /* 0x000000d004d07224 */ /* 0x000fe400078e02d3 */
[----:B------:R-:W-:-:S03]  /*9e90*/  IMAD.HI.U32 R209, R3, R212, RZ ;  /* 0x000000d403d17227 */ /* 0x000fc600078e00ff */
[C---:B------:R-:W-:Y:S01]  /*9ea0*/  ISETP.GT.U32.AND P1, PT, R4.reuse, R208, PT ;  /* 0x000000d00400720c */ /* 0x040fe20003f24070 */
[----:B------:R-:W-:Y:S02]  /*9eb0*/  IMAD R207, R4, R207, R210 ;  /* 0x000000cf04cf7224 */ /* 0x000fe400078e02d2 */
[----:B------:R-:W-:Y:S02]  /*9ec0*/  IMAD.MOV R209, RZ, RZ, -R209 ;  /* 0x000000ffffd17224 */ /* 0x000fe400078e0ad1 */
[----:B------:R-:W-:Y:S01]  /*9ed0*/  @!P0 IMAD.IADD R204, R204, 0x1, -R4 ;  /* 0x00000001cccc8824 */ /* 0x000fe200078e0a04 */
[C---:B------:R-:W-:Y:S01]  /*9ee0*/  ISETP.GT.U32.AND P0, PT, R4.reuse, R207, PT ;  /* 0x000000cf0400720c */ /* 0x040fe20003f04070 */
[C---:B------:R-:W-:Y:S01]  /*9ef0*/  IMAD R209, R4.reuse, R209, R212 ;  /* 0x000000d104d17224 */ /* 0x040fe200078e02d4 */
[----:B------:R-:W-:Y:S01]  /*9f00*/  IABS R212, R219 ;  /* 0x000000db00d47213 */ /* 0x000fe20000000000 */
[----:B------:R-:W-:Y:S02]  /*9f10*/  @!P3 IMAD.IADD R205, R205, 0x1, -R4 ;  /* 0x00000001cdcdb824 */ /* 0x000fe400078e0a04 */
[----:B------:R-:W-:Y:S01]  /*9f20*/  IMAD.HI.U32 R210, R3, R213, RZ ;  /* 0x000000d503d27227 */ /* 0x000fe200078e00ff */
[----:B------:R-:W-:-:S03]  /*9f30*/  ISETP.GT.U32.AND P3, PT, R4, R209, PT ;  /* 0x000000d10400720c */ /* 0x000fc60003f64070 */
[----:B------:R-:W-:Y:S02]  /*9f40*/  @!P1 IMAD.IADD R208, R208, 0x1, -R4 ;  /* 0x00000001d0d09824 */ /* 0x000fe400078e0a04 */
[----:B------:R-:W-:Y:S02]  /*9f50*/  IMAD.MOV R210, RZ, RZ, -R210 ;  /* 0x000000ffffd27224 */ /* 0x000fe400078e0ad2 */
[----:B------:R-:W-:Y:S01]  /*9f60*/  @!P0 IMAD.IADD R207, R207, 0x1, -R4 ;  /* 0x00000001cfcf8824 */ /* 0x000fe200078e0a04 */
[C---:B------:R-:W-:Y:S01]  /*9f70*/  ISETP.GT.U32.AND P0, PT, R4.reuse, R206, PT ;  /* 0x000000ce0400720c */ /* 0x040fe20003f04070 */
[C---:B------:R-:W-:Y:S01]  /*9f80*/  IMAD R210, R4.reuse, R210, R213 ;  /* 0x000000d204d27224 */ /* 0x040fe200078e02d5 */
[----:B------:R-:W-:Y:S01]  /*9f90*/  ISETP.GT.U32.AND P1, PT, R4, R208, PT ;  /* 0x000000d00400720c */ /* 0x000fe20003f24070 */
[----:B------:R-:W-:-:S04]  /*9fa0*/  IMAD.HI.U32 R213, R3, R220, RZ ;  /* 0x000000dc03d57227 */ /* 0x000fc800078e00ff */
[----:B------:R-:W-:Y:S01]  /*9fb0*/  @!P3 IMAD.IADD R209, R209, 0x1, -R4 ;  /* 0x00000001d1d1b824 */ /* 0x000fe200078e0a04 */
[----:B------:R-:W-:Y:S01]  /*9fc0*/  ISETP.GE.AND P3, PT, R215, RZ, PT ;  /* 0x000000ffd700720c */ /* 0x000fe20003f66270 */
[----:B------:R-:W-:Y:S01]  /*9fd0*/  @!P4 IMAD.MOV R203, RZ, RZ, -R203 ;  /* 0x000000ffffcbc224 */ /* 0x000fe200078e0acb */
[----:B------:R-:W-:Y:S01]  /*9fe0*/  ISETP.GT.U32.AND P4, PT, R4, R207, PT ;  /* 0x000000cf0400720c */ /* 0x000fe20003f84070 */
[----:B------:R-:W-:-:S04]  /*9ff0*/  IMAD.HI.U32 R211, R3, R212, RZ ;  /* 0x000000d403d37227 */ /* 0x000fc800078e00ff */
[----:B------:R-:W-:Y:S02]  /*a000*/  IMAD.MOV R213, RZ, RZ, -R213 ;  /* 0x000000ffffd57224 */ /* 0x000fe400078e0ad5 */
[--C-:B------:R-:W-:Y:S01]  /*a010*/  @!P0 IMAD.IADD R206, R206, 0x1, -R4.reuse ;  /* 0x00000001cece8824 */ /* 0x100fe200078e0a04 */
[----:B------:R-:W-:Y:S01]  /*a020*/  ISETP.GT.U32.AND P0, PT, R4, R210, PT ;  /* 0x000000d20400720c */ /* 0x000fe20003f04070 */
[----:B------:R-:W-:Y:S02]  /*a030*/  @!P1 IMAD.IADD R208, R208, 0x1, -R4 ;  /* 0x00000001d0d09824 */ /* 0x000fe400078e0a04 */
[----:B------:R-:W-:Y:S02]  /*a040*/  IMAD.MOV R211, RZ, RZ, -R211 ;  /* 0x000000ffffd37224 */ /* 0x000fe400078e0ad3 */
[----:B------:R-:W-:Y:S01]  /*a050*/  IMAD R213, R4, R213, R220 ;  /* 0x000000d504d57224 */ /* 0x000fe200078e02dc */
[----:B------:R-:W-:Y:S01]  /*a060*/  @!P3 IADD3 R208, -R208, RZ, RZ ;  /* 0x000000ffd0d0b210 */ /* 0x000fe20007ffe1ff */
[----:B------:R-:W-:-:S02]  /*a070*/  IMAD R211, R4, R211, R212 ;  /* 0x000000d304d37224 */ /* 0x000fc400078e02d4 */
[--C-:B------:R-:W-:Y:S01]  /*a080*/  @!P4 IMAD.IADD R207, R207, 0x1, -R4.reuse ;  /* 0x00000001cfcfc824 */ /* 0x100fe200078e0a04 */
[C---:B------:R-:W-:Y:S01]  /*a090*/  ISETP.GT.U32.AND P3, PT, R4.reuse, R213, PT ;  /* 0x000000d50400720c */ /* 0x040fe20003f64070 */
[----:B------:R-:W-:Y:S01]  /*a0a0*/  IMAD.HI.U32 R212, R3, R218, RZ ;  /* 0x000000da03d47227 */ /* 0x000fe200078e00ff */
[----:B------:R-:W-:Y:S02]  /*a0b0*/  ISETP.GE.AND P4, PT, R217, RZ, PT ;  /* 0x000000ffd900720c */ /* 0x000fe40003f86270 */
[----:B------:R-:W-:Y:S01]  /*a0c0*/  ISETP.GT.U32.AND P1, PT, R4, R211, PT ;  /* 0x000000d30400720c */ /* 0x000fe20003f24070 */
[----:B------:R-:W-:Y:S01]  /*a0d0*/  @!P0 IMAD.IADD R210, R210, 0x1, -R4 ;  /* 0x00000001d2d28824 */ /* 0x000fe200078e0a04 */
[----:B------:R-:W-:Y:S01]  /*a0e0*/  LOP3.LUT R217, R5, 0x1b0, RZ, 0xfc, !PT ;  /* 0x000001b005d97812 */ /* 0x000fe200078efcff */
[----:B------:R-:W-:Y:S01]  /*a0f0*/  IMAD.MOV R215, RZ, RZ, -R212 ;  /* 0x000000ffffd77224 */ /* 0x000fe200078e0ad4 */
[----:B------:R-:W-:Y:S01]  /*a100*/  ISETP.GE.AND P0, PT, R216, RZ, PT ;  /* 0x000000ffd800720c */ /* 0x000fe20003f06270 */
[----:B------:R-:W-:Y:S01]  /*a110*/  @!P5 IMAD.MOV R205, RZ, RZ, -R205 ;  /* 0x000000ffffcdd224 */ /* 0x000fe200078e0acd */
[----:B------:R-:W-:Y:S01]  /*a120*/  IABS R216, R217 ;  /* 0x000000d900d87213 */ /* 0x000fe20000000000 */
[----:B------:R-:W-:-:S02]  /*a130*/  IMAD R212, R4, R215, R218 ;  /* 0x000000d704d47224 */ /* 0x000fc400078e02da */
[----:B------:R-:W-:Y:S02]  /*a140*/  @!P3 IMAD.IADD R213, R213, 0x1, -R4 ;  /* 0x00000001d5d5b824 */ /* 0x000fe400078e0a04 */
[----:B------:R-:W-:Y:S01]  /*a150*/  IMAD.MOV.U32 R215, RZ, RZ, R216 ;  /* 0x000000ffffd77224 */ /* 0x000fe200078e00d8 */
[C---:B------:R-:W-:Y:S01]  /*a160*/  ISETP.GT.U32.AND P5, PT, R4.reuse, R212, PT ;  /* 0x000000d40400720c */ /* 0x040fe20003fa4070 */
[----:B------:R-:W-:Y:S01]  /*a170*/  @!P1 IMAD.IADD R211, R211, 0x1, -R4 ;  /* 0x00000001d3d39824 */ /* 0x000fe200078e0a04 */
[----:B------:R-:W-:Y:S01]  /*a180*/  ISETP.GT.U32.AND P1, PT, R4, R209, PT ;  /* 0x000000d10400720c */ /* 0x000fe20003f24070 */
[----:B------:R-:W-:Y:S01]  /*a190*/  @!P4 IMAD.MOV R207, RZ, RZ, -R207 ;  /* 0x000000ffffcfc224 */ /* 0x000fe200078e0acf */
[----:B------:R-:W-:Y:S01]  /*a1a0*/  ISETP.GE.AND P4, PT, R214, RZ, PT ;  /* 0x000000ffd600720c */ /* 0x000fe20003f86270 */
[----:B------:R-:W-:Y:S01]  /*a1b0*/  IMAD.HI.U32 R214, R3, R215, RZ ;  /* 0x000000d703d67227 */ /* 0x000fe200078e00ff */
[----:B------:R-:W-:Y:S02]  /*a1c0*/  ISETP.GT.U32.AND P3, PT, R4, R213, PT ;  /* 0x000000d50400720c */ /* 0x000fe40003f64070 */
[----:B------:R-:W-:Y:S01]  /*a1d0*/  LOP3.LUT R216, R5, 0x1b4, RZ, 0xfc, !PT ;  /* 0x000001b405d87812 */ /* 0x000fe200078efcff */
[----:B------:R-:W-:-:S02]  /*a1e0*/  IMAD.MOV R214, RZ, RZ, -R214 ;  /* 0x000000ffffd67224 */ /* 0x000fc400078e0ad6 */
[----:B------:R-:W-:Y:S01]  /*a1f0*/  @!P2 IMAD.MOV R204, RZ, RZ, -R204 ;  /* 0x000000ffffcca224 */ /* 0x000fe200078e0acc */
[C---:B------:R-:W-:Y:S01]  /*a200*/  ISETP.GT.U32.AND P2, PT, R4.reuse, R210, PT ;  /* 0x000000d20400720c */ /* 0x040fe20003f44070 */
[----:B------:R-:W-:Y:S01]  /*a210*/  @!P6 IMAD.MOV R206, RZ, RZ, -R206 ;  /* 0x000000ffffcee224 */ /* 0x000fe200078e0ace */
[C---:B------:R-:W-:Y:S01]  /*a220*/  ISETP.GT.U32.AND P6, PT, R4.reuse, R211, PT ;  /* 0x000000d30400720c */ /* 0x040fe20003fc4070 */
[----:B------:R-:W-:Y:S01]  /*a230*/  IMAD R214, R4, R214, R215 ;  /* 0x000000d604d67224 */ /* 0x000fe200078e02d7 */
[----:B------:R-:W-:Y:S01]  /*a240*/  LOP3.LUT R215, R5, 0x1b2, RZ, 0xfc, !PT ;  /* 0x000001b205d77812 */ /* 0x000fe200078efcff */
[--C-:B------:R-:W-:Y:S01]  /*a250*/  @!P1 IMAD.IADD R209, R209, 0x1, -R4.reuse ;  /* 0x00000001d1d19824 */ /* 0x100fe200078e0a04 */
[----:B------:R-:W-:Y:S01]  /*a260*/  ISETP.GE.AND P1, PT, R219, RZ, PT ;  /* 0x000000ffdb00720c */ /* 0x000fe20003f26270 */
[--C-:B------:R-:W-:Y:S01]  /*a270*/  @!P5 IMAD.IADD R212, R212, 0x1, -R4.reuse ;  /* 0x00000001d4d4d824 */ /* 0x100fe200078e0a04 */
[----:B------:R-:W-:Y:S01]  /*a280*/  ISETP.GE.AND P5, PT, R217, RZ, PT ;  /* 0x000000ffd900720c */ /* 0x000fe20003fa6270 */
[--C-:B------:R-:W-:Y:S01]  /*a290*/  @!P3 IMAD.IADD R213, R213, 0x1, -R4.reuse ;  /* 0x00000001d5d5b824 */ /* 0x100fe200078e0a04 */
[C---:B------:R-:W-:Y:S01]  /*a2a0*/  ISETP.GT.U32.AND P3, PT, R4.reuse, R214, PT ;  /* 0x000000d60400720c */ /* 0x040fe20003f64070 */
[----:B------:R-:W-:Y:S01]  /*a2b0*/  @!P0 IMAD.MOV R209, RZ, RZ, -R209 ;  /* 0x000000ffffd18224 */ /* 0x000fe200078e0ad1 */
[----:B------:R-:W-:Y:S01]  /*a2c0*/  ISETP.GT.U32.AND P0, PT, R4, R212, PT ;  /* 0x000000d40400720c */ /* 0x000fe20003f04070 */
[--C-:B------:R-:W-:Y:S01]  /*a2d0*/  @!P2 IMAD.IADD R210, R210, 0x1, -R4.reuse ;  /* 0x00000001d2d2a824 */ /* 0x100fe200078e0a04 */
[----:B------:R-:W-:Y:S01]  /*a2e0*/  LOP3.LUT R217, R5, 0x1b6, RZ, 0xfc, !PT ;  /* 0x000001b605d97812 */ /* 0x000fe200078efcff */
[----:B------:R-:W-:Y:S01]  /*a2f0*/  @!P6 IMAD.IADD R211, R211, 0x1, -R4 ;  /* 0x00000001d3d3e824 */ /* 0x000fe200078e0a04 */
[----:B------:R-:W-:Y:S01]  /*a300*/  IABS R218, R215 ;  /* 0x000000d700da7213 */ /* 0x000fe20000000000 */
[----:B------:R-:W-:Y:S01]  /*a310*/  @!P4 IMAD.MOV R210, RZ, RZ, -R210 ;  /* 0x000000ffffd2c224 */ /* 0x000fe200078e0ad2 */
[----:B------:R-:W-:Y:S01]  /*a320*/  IABS R219, R216 ;  /* 0x000000d800db7213 */ /* 0x000fe20000000000 */
[----:B------:R-:W-:Y:S01]  /*a330*/  @!P1 IMAD.MOV R211, RZ, RZ, -R211 ;  /* 0x000000ffffd39224 */ /* 0x000fe200078e0ad3 */
[----:B------:R-:W-:-:S02]  /*a340*/  ISETP.GE.AND P2, PT, R222, RZ, PT ;  /* 0x000000ffde00720c */ /* 0x000fc40003f46270 */
[----:B------:R-:W-:Y:S01]  /*a350*/  ISETP.GE.AND P6, PT, R221, RZ, PT ;  /* 0x000000ffdd00720c */ /* 0x000fe20003fc6270 */
[--C-:B------:R-:W-:Y:S01]  /*a360*/  @!P3 IMAD.IADD R214, R214, 0x1, -R4.reuse ;  /* 0x00000001d6d6b824 */ /* 0x100fe200078e0a04 */
[----:B------:R-:W-:Y:S01]  /*a370*/  ISETP.GE.AND P4, PT, R215, RZ, PT ;  /* 0x000000ffd700720c */ /* 0x000fe20003f86270 */
[C---:B------:R-:W-:Y:S01]  /*a380*/  IMAD.HI.U32 R215, R3.reuse, R218, RZ ;  /* 0x000000da03d77227 */ /* 0x040fe200078e00ff */
[----:B------:R-:W-:Y:S02]  /*a390*/  ISETP.GE.AND P1, PT, R216, RZ, PT ;  /* 0x000000ffd800720c */ /* 0x000fe40003f26270 */
[----:B------:R-:W-:Y:S01]  /*a3a0*/  IABS R220, R217 ;  /* 0x000000d900dc7213 */ /* 0x000fe20000000000 */
[----:B------:R-:W-:Y:S01]  /*a3b0*/  IMAD.HI.U32 R216, R3, R219, RZ ;  /* 0x000000db03d87227 */ /* 0x000fe200078e00ff */
[----:B------:R-:W-:Y:S02]  /*a3c0*/  ISETP.GT.U32.AND P3, PT, R4, R214, PT ;  /* 0x000000d60400720c */ /* 0x000fe40003f64070 */
[----:B------:R-:W-:Y:S01]  /*a3d0*/  LOP3.LUT R221, R5, 0x1b8, RZ, 0xfc, !PT ;  /* 0x000001b805dd7812 */ /* 0x000fe200078efcff */
[----:B------:R-:W-:Y:S01]  /*a3e0*/  @!P0 IMAD.IADD R212, R212, 0x1, -R4 ;  /* 0x00000001d4d48824 */ /* 0x000fe200078e0a04 */
[----:B------:R-:W-:Y:S01]  /*a3f0*/  ISETP.GE.AND P0, PT, R217, RZ, PT ;  /* 0x000000ffd900720c */ /* 0x000fe20003f06270 */
[----:B------:R-:W-:Y:S01]  /*a400*/  IMAD.MOV R215, RZ, RZ, -R215 ;  /* 0x000000ffffd77224 */ /* 0x000fe200078e0ad7 */
[----:B------:R-:W-:Y:S01]  /*a410*/  IABS R222, R221 ;  /* 0x000000dd00de7213 */ /* 0x000fe20000000000 */
[----:B------:R-:W-:-:S04]  /*a420*/  IMAD.HI.U32 R217, R3, R220, RZ ;  /* 0x000000dc03d97227 */ /* 0x000fc800078e00ff */
[----:B------:R-:W-:Y:S02]  /*a430*/  IMAD.MOV R216, RZ, RZ, -R216 ;  /* 0x000000ffffd87224 */ /* 0x000fe400078e0ad8 */
[C---:B------:R-:W-:Y:S02]  /*a440*/  IMAD R215, R4.reuse, R215, R218 ;  /* 0x000000d704d77224 */ /* 0x040fe400078e02da */
[----:B------:R-:W-:Y:S02]  /*a450*/  IMAD.MOV R217, RZ, RZ, -R217 ;  /* 0x000000ffffd97224 */ /* 0x000fe400078e0ad9 */
[C---:B------:R-:W-:Y:S02]  /*a460*/  IMAD R216, R4.reuse, R216, R219 ;  /* 0x000000d804d87224 */ /* 0x040fe400078e02db */
[C---:B------:R-:W-:Y:S02]  /*a470*/  IMAD R217, R4.reuse, R217, R220 ;  /* 0x000000d904d97224 */ /* 0x040fe400078e02dc */
[----:B------:R-:W-:Y:S01]  /*a480*/  @!P2 IMAD.MOV R212, RZ, RZ, -R212 ;  /* 0x000000ffffd4a224 */ /* 0x000fe200078e0ad4 */
[C---:B------:R-:W-:Y:S01]  /*a490*/  ISETP.GT.U32.AND P2, PT, R4.reuse, R215, PT ;  /* 0x000000d70400720c */ /* 0x040fe20003f44070 */
[----:B------:R-:W-:Y:S01]  /*a4a0*/  @!P6 IMAD.MOV R213, RZ, RZ, -R213 ;  /* 0x000000ffffd5e224 */ /* 0x000fe200078e0ad5 */
[----:B------:R-:W-:Y:S01]  /*a4b0*/  ISETP.GT.U32.AND P6, PT, R4, R216, PT ;  /* 0x000000d80400720c */ /* 0x000fe20003fc4070 */
[----:B------:R-:W-:Y:S01]  /*a4c0*/  @!P3 IMAD.IADD R214, R214, 0x1, -R4 ;  /* 0x00000001d6d6b824 */ /* 0x000fe200078e0a04 */
[----:B------:R-:W-:Y:S01]  /*a4d0*/  ISETP.GT.U32.AND P3, PT, R4, R217, PT ;  /* 0x000000d90400720c */ /* 0x000fe20003f64070 */
[----:B------:R-:W-:-:S04]  /*a4e0*/  IMAD.HI.U32 R218, R3, R222, RZ ;  /* 0x000000de03da7227 */ /* 0x000fc800078e00ff */
[----:B------:R-:W-:Y:S02]  /*a4f0*/  IMAD.MOV R225, RZ, RZ, -R218 ;  /* 0x000000ffffe17224 */ /* 0x000fe400078e0ada */
[----:B------:R-:W-:-:S04]  /*a500*/  IMAD.HI.U32 R219, R3, R224, RZ ;  /* 0x000000e003db7227 */ /* 0x000fc800078e00ff */
[----:B------:R-:W-:Y:S01]  /*a510*/  IMAD R218, R4, R225, R222 ;  /* 0x000000e104da7224 */ /* 0x000fe200078e02de */
[----:B------:R-:W-:Y:S01]  /*a520*/  IABS R222, R229 ;  /* 0x000000e500de7213 */ /* 0x000fe20000000000 */
[--C-:B------:R-:W-:Y:S01]  /*a530*/  @!P2 IMAD.IADD R215, R215, 0x1, -R4.reuse ;  /* 0x00000001d7d7a824 */ /* 0x100fe200078e0a04 */
[----:B------:R-:W-:Y:S01]  /*a540*/  LOP3.LUT R225, R5, 0x1c0, RZ, 0xfc, !PT ;  /* 0x000001c005e17812 */ /* 0x000fe200078efcff */
[--C-:B------:R-:W-:Y:S01]  /*a550*/  @!P6 IMAD.IADD R216, R216, 0x1, -R4.reuse ;  /* 0x00000001d8d8e824 */ /* 0x100fe200078e0a04 */
[C---:B------:R-:W-:Y:S01]  /*a560*/  ISETP.GT.U32.AND P2, PT, R4.reuse, R218, PT ;  /* 0x000000da0400720c */ /* 0x040fe20003f44070 */
[----:B------:R-:W-:Y:S01]  /*a570*/  @!P3 IMAD.IADD R217, R217, 0x1, -R4 ;  /* 0x00000001d9d9b824 */ /* 0x000fe200078e0a04 */
[C---:B------:R-:W-:Y:S01]  /*a580*/  ISETP.GT.U32.AND P6, PT, R4.reuse, R215, PT ;  /* 0x000000d70400720c */ /* 0x040fe20003fc4070 */
[----:B------:R-:W-:Y:S01]  /*a590*/  IMAD.HI.U32 R220, R3, R222, RZ ;  /* 0x000000de03dc7227 */ /* 0x000fe200078e00ff */
[----:B------:R-:W-:-:S03]  /*a5a0*/  ISETP.GT.U32.AND P3, PT, R4, R216, PT ;  /* 0x000000d80400720c */ /* 0x000fc60003f64070 */
[----:B------:R-:W-:Y:S02]  /*a5b0*/  IMAD.MOV R219, RZ, RZ, -R219 ;  /* 0x000000ffffdb7224 */ /* 0x000fe400078e0adb */
[----:B------:R-:W-:Y:S02]  /*a5c0*/  IMAD.MOV R231, RZ, RZ, -R220 ;  /* 0x000000ffffe77224 */ /* 0x000fe400078e0adc */
[C---:B------:R-:W-:Y:S02]  /*a5d0*/  IMAD R219, R4.reuse, R219, R224 ;  /* 0x000000db04db7224 */ /* 0x040fe400078e02e0 */
[C---:B------:R-:W-:Y:S01]  /*a5e0*/  IMAD R220, R4.reuse, R231, R222 ;  /* 0x000000e704dc7224 */ /* 0x040fe200078e02de */
[----:B------:R-:W-:Y:S01]  /*a5f0*/  IABS R222, R225 ;  /* 0x000000e100de7213 */ /* 0x000fe20000000000 */
[--C-:B------:R-:W-:Y:S01]  /*a600*/  @!P6 IMAD.IADD R215, R215, 0x1, -R4.reuse ;  /* 0x00000001d7d7e824 */ /* 0x100fe200078e0a04 */
[----:B------:R-:W-:Y:S01]  /*a610*/  ISETP.GT.U32.AND P6, PT, R4, R219, PT ;  /* 0x000000db0400720c */ /* 0x000fe20003fc4070 */
[----:B------:R-:W-:Y:S01]  /*a620*/  @!P3 IMAD.IADD R216, R216, 0x1, -R4 ;  /* 0x00000001d8d8b824 */ /* 0x000fe200078e0a04 */
[C---:B------:R-:W-:Y:S01]  /*a630*/  ISETP.GT.U32.AND P3, PT, R4.reuse, R220, PT ;  /* 0x000000dc0400720c */ /* 0x040fe20003f64070 */
[----:B------:R-:W-:Y:S01]  /*a640*/  @!P5 IMAD.MOV R214, RZ, RZ, -R214 ;  /* 0x000000ffffd6d224 */ /* 0x000fe200078e0ad6 */
[----:B------:R-:W-:Y:S01]  /*a650*/  ISETP.GT.U32.AND P5, PT, R4, R217, PT ;  /* 0x000000d90400720c */ /* 0x000fe20003fa4070 */
[----:B------:R-:W-:-:S02]  /*a660*/  @!P2 IMAD.IADD R218, R218, 0x1, -R4 ;  /* 0x00000001dadaa824 */ /* 0x000fc400078e0a04 */
[----:B------:R-:W-:Y:S02]  /*a670*/  @!P1 IMAD.MOV R216, RZ, RZ, -R216 ;  /* 0x000000ffffd89224 */ /* 0x000fe400078e0ad8 */
[----:B------:R-:W-:Y:S01]  /*a680*/  IMAD.HI.U32 R224, R3, R228, RZ ;  /* 0x000000e403e07227 */ /* 0x000fe200078e00ff */
[----:B------:R-:W-:-:S03]  /*a690*/  ISETP.GT.U32.AND P2, PT, R4, R218, PT ;  /* 0x000000da0400720c */ /* 0x000fc60003f44070 */
[--C-:B------:R-:W-:Y:S01]  /*a6a0*/  @!P6 IMAD.IADD R219, R219, 0x1, -R4.reuse ;  /* 0x00000001dbdbe824 */ /* 0x100fe200078e0a04 */
[----:B------:R-:W-:Y:S01]  /*a6b0*/  ISETP.GE.AND P6, PT, R223, RZ, PT ;  /* 0x000000ffdf00720c */ /* 0x000fe20003fc6270 */
[----:B------:R-:W-:Y:S01]  /*a6c0*/  @!P3 IMAD.IADD R220, R220, 0x1, -R4 ;  /* 0x00000001dcdcb824 */ /* 0x000fe200078e0a04 */
[----:B------:R-:W-:Y:S01]  /*a6d0*/  ISETP.GE.AND P3, PT, R229, RZ, PT ;  /* 0x000000ffe500720c */ /* 0x000fe20003f66270 */
[----:B------:R-:W-:Y:S02]  /*a6e0*/  IMAD.MOV.U32 R223, RZ, RZ, R230 ;  /* 0x000000ffffdf7224 */ /* 0x000fe400078e00e6 */
[----:B------:R-:W-:Y:S01]  /*a6f0*/  IMAD.MOV R231, RZ, RZ, -R224 ;  /* 0x000000ffffe77224 */ /* 0x000fe200078e0ae0 */
[----:B------:R-:W-:Y:S01]  /*a700*/  ISETP.GT.U32.AND P1, PT, R4, R220, PT ;  /* 0x000000dc0400720c */ /* 0x000fe20003f24070 */
[----:B------:R-:W-:-:S04]  /*a710*/  IMAD.HI.U32 R229, R3, R223, RZ ;  /* 0x000000df03e57227 */ /* 0x000fc800078e00ff */
[----:B------:R-:W-:Y:S02]  /*a720*/  IMAD.MOV R230, RZ, RZ, -R229 ;  /* 0x000000ffffe67224 */ /* 0x000fe400078e0ae5 */
[----:B------:R-:W-:Y:S01]  /*a730*/  @!P5 IMAD.IADD R217, R217, 0x1, -R4 ;  /* 0x00000001d9d9d824 */ /* 0x000fe200078e0a04 */
[----:B------:R-:W-:Y:S01]  /*a740*/  ISETP.GE.AND P5, PT, R221, RZ, PT ;  /* 0x000000ffdd00720c */ /* 0x000fe20003fa6270 */
[C---:B------:R-:W-:Y:S01]  /*a750*/  IMAD R221, R4.reuse, R231, R228 ;  /* 0x000000e704dd7224 */ /* 0x040fe200078e02e4 */
[----:B------:R-:W-:Y:S01]  /*a760*/  LOP3.LUT R228, R5, 0x1c4, RZ, 0xfc, !PT ;  /* 0x000001c405e47812 */ /* 0x000fe200078efcff */
[----:B------:R-:W-:Y:S02]  /*a770*/  IMAD R223, R4, R230, R223 ;  /* 0x000000e604df7224 */ /* 0x000fe400078e02df */
[--C-:B------:R-:W-:Y:S01]  /*a780*/  @!P2 IMAD.IADD R218, R218, 0x1, -R4.reuse ;  /* 0x00000001dadaa824 */ /* 0x100fe200078e0a04 */
[----:B------:R-:W-:Y:S01]  /*a790*/  ISETP.GT.U32.AND P2, PT, R4, R221, PT ;  /* 0x000000dd0400720c */ /* 0x000fe20003f44070 */
[----:B------:R-:W-:Y:S01]  /*a7a0*/  @!P1 IMAD.IADD R220, R220, 0x1, -R4 ;  /* 0x00000001dcdc9824 */ /* 0x000fe200078e0a04 */
[----:B------:R-:W-:Y:S01]  /*a7b0*/  ISETP.GT.U32.AND P1, PT, R4, R223, PT ;  /* 0x000000df0400720c */ /* 0x000fe20003f24070 */
[----:B------:R-:W-:-:S04]  /*a7c0*/  IMAD.HI.U32 R224, R3, R222, RZ ;  /* 0x000000de03e07227 */ /* 0x000fc800078e00ff */
[----:B------:R-:W-:Y:S01]  /*a7d0*/  IMAD.MOV R231, RZ, RZ, -R224 ;  /* 0x000000ffffe77224 */ /* 0x000fe200078e0ae0 */
[----:B------:R-:W-:Y:S01]  /*a7e0*/  IABS R224, R228 ;  /* 0x000000e400e07213 */ /* 0x000fe20000000000 */
[----:B------:R-:W-:Y:S02]  /*a7f0*/  @!P0 IMAD.MOV R217, RZ, RZ, -R217 ;  /* 0x000000ffffd98224 */ /* 0x000fe400078e0ad9 */
[C---:B------:R-:W-:Y:S01]  /*a800*/  IMAD R222, R4.reuse, R231, R222 ;  /* 0x000000e704de7224 */ /* 0x040fe200078e02de */
[----:B------:R-:W-:Y:S01]  /*a810*/  LOP3.LUT R231, R5, 0x1cc, RZ, 0xfc, !PT ;  /* 0x000001cc05e77812 */ /* 0x000fe200078efcff */
[--C-:B------:R-:W-:Y:S01]  /*a820*/  @!P2 IMAD.IADD R221, R221, 0x1, -R4.reuse ;  /* 0x00000001dddda824 */ /* 0x100fe200078e0a04 */
[C---:B------:R-:W-:Y:S01]  /*a830*/  ISETP.GT.U32.AND P2, PT, R4.reuse, R219, PT ;  /* 0x000000db0400720c */ /* 0x040fe20003f44070 */
[----:B------:R-:W-:Y:S01]  /*a840*/  @!P1 IMAD.IADD R223, R223, 0x1, -R4 ;  /* 0x00000001dfdf9824 */ /* 0x000fe200078e0a04 */
[C---:B------:R-:W-:Y:S01]  /*a850*/  ISETP.GT.U32.AND P0, PT, R4.reuse, R222, PT ;  /* 0x000000de0400720c */ /* 0x040fe20003f04070 */
[----:B------:R-:W-:Y:S01]  /*a860*/  @!P4 IMAD.MOV R215, RZ, RZ, -R215 ;  /* 0x000000ffffd7c224 */ /* 0x000fe200078e0ad7 */
[C---:B------:R-:W-:Y:S01]  /*a870*/  ISETP.GT.U32.AND P4, PT, R4.reuse, R221, PT ;  /* 0x000000dd0400720c */ /* 0x040fe20003f84070 */
[----:B------:R-:W-:Y:S01]  /*a880*/  IMAD.HI.U32 R229, R3, R224, RZ ;  /* 0x000000e003e57227 */ /* 0x000fe200078e00ff */
[----:B------:R-:W-:-:S03]  /*a890*/  ISETP.GT.U32.AND P1, PT, R4, R223, PT ;  /* 0x000000df0400720c */ /* 0x000fc60003f24070 */
[----:B------:R-:W-:Y:S01]  /*a8a0*/  @!P5 IMAD.MOV R218, RZ, RZ, -R218 ;  /* 0x000000ffffdad224 */ /* 0x000fe200078e0ada */
[----:B------:R-:W-:Y:S01]  /*a8b0*/  ISETP.GE.AND P5, PT, R227, RZ, PT ;  /* 0x000000ffe300720c */ /* 0x000fe20003fa6270 */
[----:B------:R-:W-:Y:S01]  /*a8c0*/  IMAD.MOV R229, RZ, RZ, -R229 ;  /* 0x000000ffffe57224 */ /* 0x000fe200078e0ae5 */
[----:B------:R-:W-:Y:S01]  /*a8d0*/  LOP3.LUT R227, R5, 0x1ca, RZ, 0xfc, !PT ;  /* 0x000001ca05e37812 */ /* 0x000fe200078efcff */
[--C-:B------:R-:W-:Y:S01]  /*a8e0*/  @!P2 IMAD.IADD R219, R219, 0x1, -R4.reuse ;  /* 0x00000001dbdba824 */ /* 0x100fe200078e0a04 */
[----:B------:R-:W-:Y:S01]  /*a8f0*/  ISETP.GE.AND P2, PT, R225, RZ, PT ;  /* 0x000000ffe100720c */ /* 0x000fe20003f46270 */
[----:B------:R-:W-:Y:S01]  /*a900*/  @!P0 IMAD.IADD R222, R222, 0x1, -R4 ;  /* 0x00000001dede8824 */ /* 0x000fe200078e0a04 */
[----:B------:R-:W-:Y:S01]  /*a910*/  LOP3.LUT R225, R5, 0x1c6, RZ, 0xfc, !PT ;  /* 0x000001c605e17812 */ /* 0x000fe200078efcff */
[----:B------:R-:W-:Y:S01]  /*a920*/  IMAD R224, R4, R229, R224 ;  /* 0x000000e504e07224 */ /* 0x000fe200078e02e0 */
[----:B------:R-:W-:Y:S01]  /*a930*/  ISETP.GE.AND P0, PT, R228, RZ, PT ;  /* 0x000000ffe400720c */ /* 0x000fe20003f06270 */
[--C-:B------:R-:W-:Y:S01]  /*a940*/  @!P4 IMAD.IADD R221, R221, 0x1, -R4.reuse ;  /* 0x00000001ddddc824 */ /* 0x100fe200078e0a04 */
[----:B------:R-:W-:Y:S01]  /*a950*/  ISETP.GE.AND P4, PT, R226, RZ, PT ;  /* 0x000000ffe200720c */ /* 0x000fe20003f86270 */
[----:B------:R-:W-:Y:S01]  /*a960*/  @!P6 IMAD.MOV R219, RZ, RZ, -R219 ;  /* 0x000000ffffdbe224 */ /* 0x000fe200078e0adb */
[C---:B------:R-:W-:Y:S01]  /*a970*/  ISETP.GT.U32.AND P6, PT, R4.reuse, R222, PT ;  /* 0x000000de0400720c */ /* 0x040fe20003fc4070 */
[----:B------:R-:W-:Y:S01]  /*a980*/  @!P1 IMAD.IADD R223, R223, 0x1, -R4 ;  /* 0x00000001dfdf9824 */ /* 0x000fe200078e0a04 */
[----:B------:R-:W-:Y:S01]  /*a990*/  LOP3.LUT R226, R5, 0x1c8, RZ, 0xfc, !PT ;  /* 0x000001c805e27812 */ /* 0x000fe200078efcff */
[----:B------:R-:W-:Y:S01]  /*a9a0*/  @!P3 IMAD.MOV R220, RZ, RZ, -R220 ;  /* 0x000000ffffdcb224 */ /* 0x000fe200078e0adc */
[----:B------:R-:W-:Y:S01]  /*a9b0*/  ISETP.GT.U32.AND P1, PT, R4, R224, PT ;  /* 0x000000e00400720c */ /* 0x000fe20003f24070 */
[----:B------:R-:W-:Y:S01]  /*a9c0*/  @!P5 IMAD.MOV R221, RZ, RZ, -R221 ;  /* 0x000000ffffddd224 */ /* 0x000fe200078e0add */
[----:B------:R-:W-:-:S02]  /*a9d0*/  ISETP.GE.AND P3, PT, R225, RZ, PT ;  /* 0x000000ffe100720c */ /* 0x000fc40003f66270 */
[----:B------:R-:W-:Y:S02]  /*a9e0*/  IABS R225, R225 ;  /* 0x000000e100e17213 */ /* 0x000fe40000000000 */
[----:B------:R-:W-:Y:S01]  /*a9f0*/  ISETP.GE.AND P5, PT, R226, RZ, PT ;  /* 0x000000ffe200720c */ /* 0x000fe20003fa6270 */
[----:B------:R-:W-:Y:S01]  /*aa00*/  @!P4 IMAD.MOV R223, RZ, RZ, -R223 ;  /* 0x000000ffffdfc224 */ /* 0x000fe200078e0adf */
[----:B------:R-:W-:Y:S01]  /*aa10*/  IABS R226, R226 ;  /* 0x000000e200e27213 */ /* 0x000fe20000000000 */
[C---:B------:R-:W-:Y:S01]  /*aa20*/  IMAD.HI.U32 R232, R3.reuse, R225, RZ ;  /* 0x000000e103e87227 */ /* 0x040fe200078e00ff */
[----:B------:R-:W-:Y:S02]  /*aa30*/  IABS R228, R231 ;  /* 0x000000e700e47213 */ /* 0x000fe40000000000 */
[----:B------:R-:W-:Y:S01]  /*aa40*/  IABS R229, R235 ;  /* 0x000000eb00e57213 */ /* 0x000fe20000000000 */
[----:B------:R-:W-:-:S04]  /*aa50*/  IMAD.HI.U32 R233, R3, R226, RZ ;  /* 0x000000e203e97227 */ /* 0x000fc800078e00ff */
[----:B------:R-:W-:Y:S01]  /*aa60*/  @!P6 IMAD.IADD R222, R222, 0x1, -R4 ;  /* 0x00000001dedee824 */ /* 0x000fe200078e0a04 */
[----:B------:R-:W-:Y:S01]  /*aa70*/  ISETP.GE.AND P6, PT, R227, RZ, PT ;  /* 0x000000ffe300720c */ /* 0x000fe20003fc6270 */
[----:B------:R-:W-:Y:S01]  /*aa80*/  IMAD.MOV R232, RZ, RZ, -R232 ;  /* 0x000000ffffe87224 */ /* 0x000fe200078e0ae8 */
[----:B------:R-:W-:Y:S01]  /*aa90*/  IABS R227, R227 ;  /* 0x000000e300e37213 */ /* 0x000fe20000000000 */
[----:B------:R-:W-:Y:S02]  /*aaa0*/  @!P1 IMAD.IADD R224, R224, 0x1, -R4 ;  /* 0x00000001e0e09824 */ /* 0x000fe400078e0a04 */
[----:B------:R-:W-:Y:S02]  /*aab0*/  IMAD.MOV R233, RZ, RZ, -R233 ;  /* 0x000000ffffe97224 */ /* 0x000fe400078e0ae9 */
[C---:B------:R-:W-:Y:S02]  /*aac0*/  IMAD R225, R4.reuse, R232, R225 ;  /* 0x000000e804e17224 */ /* 0x040fe400078e02e1 */
[----:B------:R-:W-:Y:S01]  /*aad0*/  @!P2 IMAD.MOV R222, RZ, RZ, -R222 ;  /* 0x000000ffffdea224 */ /* 0x000fe200078e0ade */
[C---:B------:R-:W-:Y:S01]  /*aae0*/  ISETP.GT.U32.AND P2, PT, R4.reuse, R224, PT ;  /* 0x000000e00400720c */ /* 0x040fe20003f44070 */
[C---:B------:R-:W-:Y:S01]  /*aaf0*/  IMAD R226, R4.reuse, R233, R226 ;  /* 0x000000e904e27224 */ /* 0x040fe200078e02e2 */
[----:B------:R-:W-:Y:S01]  /*ab00*/  ISETP.GT.U32.AND P1, PT, R4, R225, PT ;  /* 0x000000e10400720c */ /* 0x000fe20003f24070 */
[----:B------:R-:W-:-:S03]  /*ab10*/  IMAD.HI.U32 R233, R3, R228, RZ ;  /* 0x000000e403e97227 */ /* 0x000fc600078e00ff */
[----:B------:R-:W-:Y:S01]  /*ab20*/  ISETP.GT.U32.AND P4, PT, R4, R226, PT ;  /* 0x000000e20400720c */ /* 0x000fe20003f84070 */
[----:B------:R-:W-:Y:S02]  /*ab30*/  IMAD.MOV R233, RZ, RZ, -R233 ;  /* 0x000000ffffe97224 */ /* 0x000fe400078e0ae9 */
[----:B------:R-:W-:-:S04]  /*ab40*/  IMAD.HI.U32 R230, R3, R227, RZ ;  /* 0x000000e303e67227 */ /* 0x000fc800078e00ff */
[----:B------:R-:W-:Y:S01]  /*ab50*/  IMAD R228, R4, R233, R228 ;  /* 0x000000e904e47224 */ /* 0x000fe200078e02e4 */
[----:B------:R-:W-:Y:S01]  /*ab60*/  LOP3.LUT R233, R5, 0x1d2, RZ, 0xfc, !PT ;  /* 0x000001d205e97812 */ /* 0x000fe200078efcff */
[----:B------:R-:W-:Y:S02]  /*ab70*/  @!P2 IMAD.IADD R224, R224, 0x1, -R4 ;  /* 0x00000001e0e0a824 */ /* 0x000fe400078e0a04 */
[----:B------:R-:W-:Y:S01]  /*ab80*/  IMAD.MOV R230, RZ, RZ, -R230 ;  /* 0x000000ffffe67224 */ /* 0x000fe200078e0ae6 */
[----:B------:R-:W-:Y:S01]  /*ab90*/  IABS R237, R233 ;  /* 0x000000e900ed7213 */ /* 0x000fe20000000000 */
[----:B------:R-:W-:Y:S02]  /*aba0*/  @!P1 IMAD.IADD R225, R225, 0x1, -R4 ;  /* 0x00000001e1e19824 */ /* 0x000fe400078e0a04 */
[----:B------:R-:W-:Y:S01]  /*abb0*/  @!P0 IMAD.MOV R224, RZ, RZ, -R224 ;  /* 0x000000ffffe08224 */ /* 0x000fe200078e0ae0 */
[C---:B------:R-:W-:Y:S01]  /*abc0*/  ISETP.GT.U32.AND P0, PT, R4.reuse, R228, PT ;  /* 0x000000e40400720c */ /* 0x040fe20003f04070 */
[----:B------:R-:W-:Y:S01]  /*abd0*/  IMAD R227, R4, R230, R227 ;  /* 0x000000e604e37224 */ /* 0x000fe200078e02e3 */
[----:B------:R-:W-:Y:S01]  /*abe0*/  IABS R230, R236 ;  /* 0x000000ec00e67213 */ /* 0x000fe20000000000 */
[----:B------:R-:W-:Y:S01]  /*abf0*/  @!P4 IMAD.IADD R226, R226, 0x1, -R4 ;  /* 0x00000001e2e2c824 */ /* 0x000fe200078e0a04 */
[C---:B------:R-:W-:Y:S01]  /*ac00*/  ISETP.GT.U32.AND P1, PT, R4.reuse, R225, PT ;  /* 0x000000e10400720c */ /* 0x040fe20003f24070 */
[----:B------:R-:W-:Y:S01]  /*ac10*/  IMAD.HI.U32 R232, R3, R229, RZ ;  /* 0x000000e503e87227 */ /* 0x000fe200078e00ff */
[----:B------:R-:W-:-:S02]  /*ac20*/  ISETP.GT.U32.AND P2, PT, R4, R227, PT ;  /* 0x000000e30400720c */ /* 0x000fc40003f44070 */
[----:B------:R-:W-:Y:S01]  /*ac30*/  ISETP.GT.U32.AND P4, PT, R4, R226, PT ;  /* 0x000000e20400720c */ /* 0x000fe20003f84070 */
[----:B------:R-:W-:-:S04]  /*ac40*/  IMAD.HI.U32 R238, R3, R230, RZ ;  /* 0x000000e603ee7227 */ /* 0x000fc800078e00ff */
[----:B------:R-:W-:Y:S02]  /*ac50*/  IMAD.MOV R232, RZ, RZ, -R232 ;  /* 0x000000ffffe87224 */ /* 0x000fe400078e0ae8 */
[----:B------:R-:W-:Y:S02]  /*ac60*/  IMAD.MOV R238, RZ, RZ, -R238 ;  /* 0x000000ffffee7224 */ /* 0x000fe400078e0aee */
[----:B------:R-:W-:Y:S01]  /*ac70*/  IMAD R229, R4, R232, R229 ;  /* 0x000000e804e57224 */ /* 0x000fe200078e02e5 */
[----:B------:R-:W-:Y:S01]  /*ac80*/  IABS R232, R234 ;  /* 0x000000ea00e87213 */ /* 0x000fe20000000000 */
[----:B------:R-:W-:Y:S02]  /*ac90*/  @!P0 IMAD.IADD R228, R228, 0x1, -R4 ;  /* 0x00000001e4e48824 */ /* 0x000fe400078e0a04 */
[C---:B------:R-:W-:Y:S02]  /*aca0*/  IMAD R230, R4.reuse, R238, R230 ;  /* 0x000000ee04e67224 */ /* 0x040fe400078e02e6 */
[--C-:B------:R-:W-:Y:S01]  /*acb0*/  @!P1 IMAD.IADD R225, R225, 0x1, -R4.reuse ;  /* 0x00000001e1e19824 */ /* 0x100fe200078e0a04 */
[----:B------:R-:W-:Y:S01]  /*acc0*/  ISETP.GT.U32.AND P1, PT, R4, R229, PT ;  /* 0x000000e50400720c */ /* 0x000fe20003f24070 */
[----:B------:R-:W-:Y:S01]  /*acd0*/  @!P4 IMAD.IADD R226, R226, 0x1, -R4 ;  /* 0x00000001e2e2c824 */ /* 0x000fe200078e0a04 */
[C---:B------:R-:W-:Y:S01]  /*ace0*/  ISETP.GT.U32.AND P0, PT, R4.reuse, R228, PT ;  /* 0x000000e40400720c */ /* 0x040fe20003f04070 */
[----:B------:R-:W-:Y:S01]  /*acf0*/  IMAD.HI.U32 R238, R3, R237, RZ ;  /* 0x000000ed03ee7227 */ /* 0x000fe200078e00ff */
[----:B------:R-:W-:-:S03]  /*ad00*/  ISETP.GT.U32.AND P4, PT, R4, R230, PT ;  /* 0x000000e60400720c */ /* 0x000fc60003f84070 */
[----:B------:R-:W-:Y:S02]  /*ad10*/  @!P2 IMAD.IADD R227, R227, 0x1, -R4 ;  /* 0x00000001e3e3a824 */ /* 0x000fe400078e0a04 */
[----:B------:R-:W-:Y:S01]  /*ad20*/  @!P3 IMAD.MOV R225, RZ, RZ, -R225 ;  /* 0x000000ffffe1b224 */ /* 0x000fe200078e0ae1 */
[----:B------:R-:W-:Y:S01]  /*ad30*/  ISETP.GE.AND P3, PT, R231, RZ, PT ;  /* 0x000000ffe700720c */ /* 0x000fe20003f66270 */
[----:B------:R-:W-:Y:S01]  /*ad40*/  IMAD.HI.U32 R239, R3, R232, RZ ;  /* 0x000000e803ef7227 */ /* 0x000fe200078e00ff */
[----:B------:R-:W-:-:S03]  /*ad50*/  ISETP.GT.U32.AND P2, PT, R4, R227, PT ;  /* 0x000000e30400720c */ /* 0x000fc60003f44070 */
[----:B------:R-:W-:Y:S02]  /*ad60*/  IMAD.MOV R238, RZ, RZ, -R238 ;  /* 0x000000ffffee7224 */ /* 0x000fe400078e0aee */
[----:B------:R-:W-:Y:S02]  /*ad70*/  IMAD.MOV R239, RZ, RZ, -R239 ;  /* 0x000000ffffef7224 */ /* 0x000fe400078e0aef */
[----:B------:R-:W-:Y:S02]  /*ad80*/  IMAD R231, R4, R238, R237 ;  /* 0x000000ee04e77224 */ /* 0x000fe400078e02ed */
[----:B------:R-:W-:Y:S01]  /*ad90*/  @!P1 IMAD.IADD R229, R229, 0x1, -R4 ;  /* 0x00000001e5e59824 */ /* 0x000fe200078e0a04 */
[----:B------:R-:W-:Y:S01]  /*ada0*/  ISETP.GE.AND P1, PT, R236, RZ, PT ;  /* 0x000000ffec00720c */ /* 0x000fe20003f26270 */
[----:B------:R-:W-:Y:S01]  /*adb0*/  IMAD R232, R4, R239, R232 ;  /* 0x000000ef04e87224 */ /* 0x000fe200078e02e8 */
[----:B------:R-:W-:Y:S01]  /*adc0*/  LOP3.LUT R236, R5, 0x1d6, RZ, 0xfc, !PT ;  /* 0x000001d605ec7812 */ /* 0x000fe200078efcff */
[--C-:B------:R-:W-:Y:S01]  /*add0*/  @!P0 IMAD.IADD R228, R228, 0x1, -R4.reuse ;  /* 0x00000001e4e48824 */ /* 0x100fe200078e0a04 */
[----:B------:R-:W-:Y:S01]  /*ade0*/  ISETP.GT.U32.AND P0, PT, R4, R231, PT ;  /* 0x000000e70400720c */ /* 0x000fe20003f04070 */
[----:B------:R-:W-:Y:S01]  /*adf0*/  @!P4 IMAD.IADD R230, R230, 0x1, -R4 ;  /* 0x00000001e6e6c824 */ /* 0x000fe200078e0a04 */
[C---:B------:R-:W-:Y:S01]  /*ae00*/  ISETP.GT.U32.AND P4, PT, R4.reuse, R229, PT ;  /* 0x000000e50400720c */ /* 0x040fe20003f84070 */
[----:B------:R-:W-:Y:S01]  /*ae10*/  @!P3 IMAD.MOV R228, RZ, RZ, -R228 ;  /* 0x000000ffffe4b224 */ /* 0x000fe200078e0ae4 */
[C---:B------:R-:W-:Y:S01]  /*ae20*/  ISETP.GT.U32.AND P3, PT, R4.reuse, R232, PT ;  /* 0x000000e80400720c */ /* 0x040fe20003f64070 */
[----:B------:R-:W-:Y:S01]  /*ae30*/  @!P5 IMAD.MOV R226, RZ, RZ, -R226 ;  /* 0x000000ffffe2d224 */ /* 0x000fe200078e0ae2 */
[----:B------:R-:W-:Y:S01]  /*ae40*/  ISETP.GT.U32.AND P5, PT, R4, R230, PT ;  /* 0x000000e60400720c */ /* 0x000fe20003fa4070 */
[----:B------:R-:W-:Y:S01]  /*ae50*/  @!P2 IMAD.IADD R227, R227, 0x1, -R4 ;  /* 0x00000001e3e3a824 */ /* 0x000fe200078e0a04 */
[----:B------:R-:W-:-:S02]  /*ae60*/  ISETP.GE.AND P2, PT, R235, RZ, PT ;  /* 0x000000ffeb00720c */ /* 0x000fc40003f46270 */
[----:B------:R-:W-:Y:S01]  /*ae70*/  IABS R237, R236 ;  /* 0x000000ec00ed7213 */ /* 0x000fe20000000000 */
[----:B------:R-:W-:Y:S01]  /*ae80*/  @!P6 IMAD.MOV R227, RZ, RZ, -R227 ;  /* 0x000000ffffe3e224 */ /* 0x000fe200078e0ae3 */
[----:B------:R-:W-:Y:S01]  /*ae90*/  LOP3.LUT R235, R5, 0x1d8, RZ, 0xfc, !PT ;  /* 0x000001d805eb7812 */ /* 0x000fe200078efcff */
[--C-:B------:R-:W-:Y:S01]  /*aea0*/  @!P0 IMAD.IADD R231, R231, 0x1, -R4.reuse ;  /* 0x00000001e7e78824 */ /* 0x100fe200078e0a04 */
[----:B------:R-:W-:Y:S01]  /*aeb0*/  ISETP.GE.AND P6, PT, R233, RZ, PT ;  /* 0x000000ffe900720c */ /* 0x000fe20003fc6270 */
[----:B------:R-:W-:Y:S01]  /*aec0*/  IMAD.MOV.U32 R233, RZ, RZ, R237 ;  /* 0x000000ffffe97224 */ /* 0x000fe200078e00ed */
[----:B------:R-:W-:Y:S01]  /*aed0*/  IABS R238, R235 ;  /* 0x000000eb00ee7213 */ /* 0x000fe20000000000 */
[--C-:B------:R-:W-:Y:S01]  /*aee0*/  @!P4 IMAD.IADD R229, R229, 0x1, -R4.reuse ;  /* 0x00000001e5e5c824 */ /* 0x100fe200078e0a04 */
[----:B------:R-:W-:Y:S01]  /*aef0*/  ISETP.GE.AND P4, PT, R234, RZ, PT ;  /* 0x000000ffea00720c */ /* 0x000fe20003f86270 */
[--C-:B------:R-:W-:Y:S01]  /*af00*/  @!P3 IMAD.IADD R232, R232, 0x1, -R4.reuse ;  /* 0x00000001e8e8b824 */ /* 0x100fe200078e0a04 */
[----:B------:R-:W-:Y:S01]  /*af10*/  ISETP.GT.U32.AND P3, PT, R4, R231, PT ;  /* 0x000000e70400720c */ /* 0x000fe20003f64070 */
[----:B------:R-:W-:Y:S01]  /*af20*/  @!P5 IMAD.IADD R230, R230, 0x1, -R4 ;  /* 0x00000001e6e6d824 */ /* 0x000fe200078e0a04 */
[----:B------:R-:W-:Y:S01]  /*af30*/  ISETP.GE.AND P5, PT, R236, RZ, PT ;  /* 0x000000ffec00720c */ /* 0x000fe20003fa6270 */
[----:B------:R-:W-:Y:S01]  /*af40*/  IMAD.HI.U32 R236, R3, R233, RZ ;  /* 0x000000e903ec7227 */ /* 0x000fe200078e00ff */
[----:B------:R-:W-:-:S02]  /*af50*/  ISETP.GE.AND P0, PT, R235, RZ, PT ;  /* 0x000000ffeb00720c */ /* 0x000fc40003f06270 */
[----:B------:R-:W-:Y:S01]  /*af60*/  LOP3.LUT R235, R5, 0x1da, RZ, 0xfc, !PT ;  /* 0x000001da05eb7812 */ /* 0x000fe200078efcff */
[----:B------:R-:W-:Y:S01]  /*af70*/  @!P2 IMAD.MOV R229, RZ, RZ, -R229 ;  /* 0x000000ffffe5a224 */ /* 0x000fe200078e0ae5 */
[----:B------:R-:W-:Y:S01]  /*af80*/  ISETP.GT.U32.AND P2, PT, R4, R232, PT ;  /* 0x000000e80400720c */ /* 0x000fe20003f44070 */
[----:B------:R-:W-:Y:S02]  /*af90*/  IMAD.MOV.U32 R237, RZ, RZ, R238 ;  /* 0x000000ffffed7224 */ /* 0x000fe400078e00ee */
[----:B------:R-:W-:Y:S02]  /*afa0*/  IMAD.MOV R236, RZ, RZ, -R236 ;  /* 0x000000ffffec7224 */ /* 0x000fe400078e0aec */
[----:B------:R-:W-:-:S04]  /*afb0*/  IMAD.HI.U32 R234, R3, R237, RZ ;  /* 0x000000ed03ea7227 */ /* 0x000fc800078e00ff */
[C---:B------:R-:W-:Y:S01]  /*afc0*/  IMAD R233, R4.reuse, R236, R233 ;  /* 0x000000ec04e97224 */ /* 0x040fe200078e02e9 */
[----:B------:R-:W-:Y:S01]  /*afd0*/  LOP3.LUT R236, R5, 0x1dc, RZ, 0xfc, !PT ;  /* 0x000001dc05ec7812 */ /* 0x000fe200078efcff */
[----:B------:R-:W-:Y:S02]  /*afe0*/  IMAD.MOV R234, RZ, RZ, -R234 ;  /* 0x000000ffffea7224 */ /* 0x000fe400078e0aea */
[--C-:B------:R-:W-:Y:S01]  /*aff0*/  @!P3 IMAD.IADD R231, R231, 0x1, -R4.reuse ;  /* 0x00000001e7e7b824 */ /* 0x100fe200078e0a04 */
[----:B------:R-:W-:Y:S01]  /*b000*/  ISETP.GT.U32.AND P3, PT, R4, R233, PT ;  /* 0x000000e90400720c */ /* 0x000fe20003f64070 */
[----:B------:R-:W-:Y:S01]  /*b010*/  @!P2 IMAD.IADD R232, R232, 0x1, -R4 ;  /* 0x00000001e8e8a824 */ /* 0x000fe200078e0a04 */
[----:B------:R-:W-:Y:S01]  /*b020*/  ISETP.GE.AND P2, PT, R236, RZ, PT ;  /* 0x000000ffec00720c */ /* 0x000fe20003f46270 */
[----:B------:R-:W-:Y:S01]  /*b030*/  IMAD R234, R4, R234, R237 ;  /* 0x000000ea04ea7224 */ /* 0x000fe200078e02ed */
[----:B------:R-:W-:Y:S01]  /*b040*/  IABS R236, R236 ;  /* 0x000000ec00ec7213 */ /* 0x000fe20000000000 */
[----:B------:R-:W-:Y:S01]  /*b050*/  @!P6 IMAD.MOV R231, RZ, RZ, -R231 ;  /* 0x000000ffffe7e224 */ /* 0x000fe200078e0ae7 */
[----:B------:R-:W-:Y:S01]  /*b060*/  @!P4 IADD3 R232, -R232, RZ, RZ ;  /* 0x000000ffe8e8c210 */ /* 0x000fe20007ffe1ff */
[----:B------:R-:W-:Y:S01]  /*b070*/  @!P1 IMAD.MOV R230, RZ, RZ, -R230 ;  /* 0x000000ffffe69224 */ /* 0x000fe200078e0ae6 */
[----:B------:R-:W-:Y:S01]  /*b080*/  ISETP.GT.U32.AND P4, PT, R4, R234, PT ;  /* 0x000000ea0400720c */ /* 0x000fe20003f84070 */
[----:B------:R-:W-:Y:S01]  /*b090*/  IMAD.HI.U32 R239, R3, R236, RZ ;  /* 0x000000ec03ef7227 */ /* 0x000fe200078e00ff */
[----:B------:R-:W-:-:S02]  /*b0a0*/  LOP3.LUT R237, R5, 0x1de, RZ, 0xfc, !PT ;  /* 0x000001de05ed7812 */ /* 0x000fc400078efcff */
[----:B------:R-:W-:Y:S01]  /*b0b0*/  ISETP.GE.AND P1, PT, R235, RZ, PT ;  /* 0x000000ffeb00720c */ /* 0x000fe20003f26270 */
[--C-:B------:R-:W-:Y:S01]  /*b0c0*/  @!P3 IMAD.IADD R233, R233, 0x1, -R4.reuse ;  /* 0x00000001e9e9b824 */ /* 0x100fe200078e0a04 */
[----:B------:R-:W-:Y:S02]  /*b0d0*/  ISETP.GE.AND P6, PT, R237, RZ, PT ;  /* 0x000000ffed00720c */ /* 0x000fe40003fc6270 */
[----:B------:R-:W-:Y:S01]  /*b0e0*/  IABS R240, R237 ;  /* 0x000000ed00f07213 */ /* 0x000fe20000000000 */
[----:B------:R-:W-:Y:S01]  /*b0f0*/  IMAD.MOV R237, RZ, RZ, -R239 ;  /* 0x000000ffffed7224 */ /* 0x000fe200078e0aef */
[----:B------:R-:W-:Y:S02]  /*b100*/  ISETP.GT.U32.AND P3, PT, R4, R233, PT ;  /* 0x000000e90400720c */ /* 0x000fe40003f64070 */
[----:B------:R-:W-:Y:S01]  /*b110*/  IABS R239, R250 ;  /* 0x000000fa00ef7213 */ /* 0x000fe20000000000 */
[----:B------:R-:W-:Y:S01]  /*b120*/  @!P4 IMAD.IADD R234, R234, 0x1, -R4 ;  /* 0x00000001eaeac824 */ /* 0x000fe200078e0a04 */
[----:B------:R-:W-:Y:S01]  /*b130*/  IABS R235, R235 ;  /* 0x000000eb00eb7213 */ /* 0x000fe20000000000 */
[C---:B------:R-:W-:Y:S01]  /*b140*/  IMAD R236, R4.reuse, R237, R236 ;  /* 0x000000ed04ec7224 */ /* 0x040fe200078e02ec */
[----:B------:R-:W-:Y:S01]  /*b150*/  IABS R5, R7 ;  /* 0x0000000700057213 */ /* 0x000fe20000000000 */
[----:B------:R-:W-:Y:S01]  /*b160*/  IMAD.HI.U32 R237, R3, R240, RZ ;  /* 0x000000f003ed7227 */ /* 0x000fe200078e00ff */
[----:B------:R-:W-:-:S03]  /*b170*/  ISETP.GT.U32.AND P4, PT, R4, R234, PT ;  /* 0x000000ea0400720c */ /* 0x000fc60003f84070 */
[----:B------:R-:W-:Y:S02]  /*b180*/  IMAD.MOV R237, RZ, RZ, -R237 ;  /* 0x000000ffffed7224 */ /* 0x000fe400078e0aed */
[----:B------:R-:W-:Y:S02]  /*b190*/  @!P3 IMAD.IADD R233, R233, 0x1, -R4 ;  /* 0x00000001e9e9b824 */ /* 0x000fe400078e0a04 */
[C---:B------:R-:W-:Y:S02]  /*b1a0*/  IMAD R237, R4.reuse, R237, R240 ;  /* 0x000000ed04ed7224 */ /* 0x040fe400078e02f0 */
[----:B------:R-:W-:Y:S01]  /*b1b0*/  @!P5 IMAD.MOV R233, RZ, RZ, -R233 ;  /* 0x000000ffffe9d224 */ /* 0x000fe200078e0ae9 */
[----:B------:R-:W-:Y:S01]  /*b1c0*/  ISETP.GT.U32.AND P5, PT, R4, R236, PT ;  /* 0x000000ec0400720c */ /* 0x000fe20003fa4070 */
[----:B------:R-:W-:-:S04]  /*b1d0*/  IMAD.HI.U32 R242, R3, R239, RZ ;  /* 0x000000ef03f27227 */ /* 0x000fc800078e00ff */
[----:B------:R-:W-:Y:S01]  /*b1e0*/  @!P4 IMAD.IADD R234, R234, 0x1, -R4 ;  /* 0x00000001eaeac824 */ /* 0x000fe200078e0a04 */
[----:B------:R-:W-:Y:S01]  /*b1f0*/  ISETP.GT.U32.AND P4, PT, R4, R237, PT ;  /* 0x000000ed0400720c */ /* 0x000fe20003f84070 */
[----:B------:R-:W-:Y:S01]  /*b200*/  IMAD.MOV R240, RZ, RZ, -R242 ;  /* 0x000000fffff07224 */ /* 0x000fe200078e0af2 */
[----:B------:R-:W-:Y:S01]  /*b210*/  IABS R242, R15 ;  /* 0x0000000f00f27213 */ /* 0x000fe20000000000 */
[----:B------:R-:W-:-:S04]  /*b220*/  IMAD.HI.U32 R238, R3, R235, RZ ;  /* 0x000000eb03ee7227 */ /* 0x000fc800078e00ff */
[----:B------:R-:W-:Y:S02]  /*b230*/  @!P5 IMAD.IADD R236, R236, 0x1, -R4 ;  /* 0x00000001ececd824 */ /* 0x000fe400078e0a04 */
[C---:B------:R-:W-:Y:S01]  /*b240*/  IMAD R239, R4.reuse, R240, R239 ;  /* 0x000000f004ef7224 */ /* 0x040fe200078e02ef */
[----:B------:R-:W-:Y:S01]  /*b250*/  IABS R240, R252 ;  /* 0x000000fc00f07213 */ /* 0x000fe20000000000 */
[----:B------:R-:W-:Y:S01]  /*b260*/  IMAD.MOV R238, RZ, RZ, -R238 ;  /* 0x000000ffffee7224 */ /* 0x000fe200078e0aee */
[C---:B------:R-:W-:Y:S01]  /*b270*/  ISETP.GT.U32.AND P5, PT, R4.reuse, R236, PT ;  /* 0x000000ec0400720c */ /* 0x040fe20003fa4070 */
[----:B------:R-:W-:Y:S02]  /*b280*/  @!P4 IMAD.IADD R237, R237, 0x1, -R4 ;  /* 0x00000001ededc824 */ /* 0x000fe400078e0a04 */
[C---:B------:R-:W-:Y:S02]  /*b290*/  IMAD R235, R4.reuse, R238, R235 ;  /* 0x000000ee04eb7224 */ /* 0x040fe400078e02eb */
[----:B------:R-:W-:Y:S01]  /*b2a0*/  IMAD.HI.U32 R243, R3, R240, RZ ;  /* 0x000000f003f37227 */ /* 0x000fe200078e00ff */
[----:B------:R-:W-:-:S02]  /*b2b0*/  ISETP.GT.U32.AND P4, PT, R4, R237, PT ;  /* 0x000000ed0400720c */ /* 0x000fc40003f84070 */
[C---:B------:R-:W-:Y:S01]  /*b2c0*/  ISETP.GT.U32.AND P3, PT, R4.reuse, R235, PT ;  /* 0x000000eb0400720c */ /* 0x040fe20003f64070 */
[----:B------:R-:W-:Y:S02]  /*b2d0*/  IMAD.MOV R243, RZ, RZ, -R243 ;  /* 0x000000fffff37224 */ /* 0x000fe400078e0af3 */
[----:B------:R-:W-:Y:S02]  /*b2e0*/  IMAD.MOV.U32 R238, RZ, RZ, R241 ;  /* 0x000000ffffee7224 */ /* 0x000fe400078e00f1 */
[----:B------:R-:W-:Y:S02]  /*b2f0*/  IMAD R240, R4, R243, R240 ;  /* 0x000000f304f07224 */ /* 0x000fe400078e02f0 */
[----:B------:R-:W-:Y:S01]  /*b300*/  @!P5 IMAD.IADD R236, R236, 0x1, -R4 ;  /* 0x00000001ececd824 */ /* 0x000fe200078e0a04 */
[----:B------:R-:W-:Y:S01]  /*b310*/  ISETP.GT.U32.AND P5, PT, R4, R239, PT ;  /* 0x000000ef0400720c */ /* 0x000fe20003fa4070 */
[----:B------:R-:W-:-:S04]  /*b320*/  IMAD.HI.U32 R241, R3, R238, RZ ;  /* 0x000000ee03f17227 */ /* 0x000fc800078e00ff */
[--C-:B------:R-:W-:Y:S01]  /*b330*/  @!P4 IMAD.IADD R237, R237, 0x1, -R4.reuse ;  /* 0x00000001ededc824 */ /* 0x100fe200078e0a04 */
[C---:B------:R-:W-:Y:S01]  /*b340*/  ISETP.GT.U32.AND P4, PT, R4.reuse, R240, PT ;  /* 0x000000f00400720c */ /* 0x040fe20003f84070 */
[----:B------:R-:W-:Y:S02]  /*b350*/  IMAD.MOV R241, RZ, RZ, -R241 ;  /* 0x000000fffff17224 */ /* 0x000fe400078e0af1 */
[----:B------:R-:W-:Y:S02]  /*b360*/  @!P3 IMAD.IADD R235, R235, 0x1, -R4 ;  /* 0x00000001ebebb824 */ /* 0x000fe400078e0a04 */
[C---:B------:R-:W-:Y:S01]  /*b370*/  IMAD R238, R4.reuse, R241, R238 ;  /* 0x000000f104ee7224 */ /* 0x040fe200078e02ee */
[----:B------:R-:W-:Y:S01]  /*b380*/  IABS R241, R8 ;  /* 0x0000000800f17213 */ /* 0x000fe20000000000 */
[----:B------:R-:W-:Y:S01]  /*b390*/  @!P5 IMAD.IADD R239, R239, 0x1, -R4 ;  /* 0x00000001efefd824 */ /* 0x000fe200078e0a04 */
[----:B------:R-:W-:Y:S01]  /*b3a0*/  ISETP.GT.U32.AND P3, PT, R4, R235, PT ;  /* 0x000000eb0400720c */ /* 0x000fe20003f64070 */
[----:B------:R-:W-:-:S02]  /*b3b0*/  IMAD.MOV.U32 R243, RZ, RZ, R244 ;  /* 0x000000fffff37224 */ /* 0x000fc400078e00f4 */
[----:B------:R-:W-:-:S04]  /*b3c0*/  IMAD.HI.U32 R244, R3, R241, RZ ;  /* 0x000000f103f47227 */ /* 0x000fc800078e00ff */
[----:B------:R-:W-:Y:S01]  /*b3d0*/  @!P4 IMAD.IADD R240, R240, 0x1, -R4 ;  /* 0x00000001f0f0c824 */ /* 0x000fe200078e0a04 */
[----:B------:R-:W-:Y:S01]  /*b3e0*/  ISETP.GT.U32.AND P4, PT, R4, R239, PT ;  /* 0x000000ef0400720c */ /* 0x000fe20003f84070 */
[----:B------:R-:W-:-:S04]  /*b3f0*/  IMAD.HI.U32 R245, R3, R242, RZ ;  /* 0x000000f203f57227 */ /* 0x000fc800078e00ff */
[----:B------:R-:W-:Y:S02]  /*b400*/  IMAD.MOV R244, RZ, RZ, -R244 ;  /* 0x000000fffff47224 */ /* 0x000fe400078e0af4 */
[----:B------:R-:W-:Y:S02]  /*b410*/  IMAD.MOV R245, RZ, RZ, -R245 ;  /* 0x000000fffff57224 */ /* 0x000fe400078e0af5 */
[----:B------:R-:W-:Y:S01]  /*b420*/  @!P3 IMAD.IADD R235, R235, 0x1, -R4 ;  /* 0x00000001ebebb824 */ /* 0x000fe200078e0a04 */
[C---:B------:R-:W-:Y:S01]  /*b430*/  ISETP.GT.U32.AND P3, PT, R4.reuse, R238, PT ;  /* 0x000000ee0400720c */ /* 0x040fe20003f64070 */
[C---:B------:R-:W-:Y:S01]  /*b440*/  IMAD R241, R4.reuse, R244, R241 ;  /* 0x000000f404f17224 */ /* 0x040fe200078e02f1 */
[----:B------:R-:W-:Y:S01]  /*b450*/  IABS R244, R6 ;  /* 0x0000000600f47213 */ /* 0x000fe20000000000 */
[----:B------:R-:W-:Y:S01]  /*b460*/  IMAD R242, R4, R245, R242 ;  /* 0x000000f504f27224 */ /* 0x000fe200078e02f2 */
[----:B------:R-:W-:Y:S01]  /*b470*/  IABS R245, R9 ;  /* 0x0000000900f57213 */ /* 0x000fe20000000000 */
[----:B------:R-:W-:-:S02]  /*b480*/  @!P4 IMAD.IADD R239, R239, 0x1, -R4 ;  /* 0x00000001efefc824 */ /* 0x000fc400078e0a04 */
[----:B------:R-:W-:Y:S01]  /*b490*/  IMAD.HI.U32 R248, R3, R244, RZ ;  /* 0x000000f403f87227 */ /* 0x000fe200078e00ff */
[----:B------:R-:W-:-:S03]  /*b4a0*/  ISETP.GT.U32.AND P4, PT, R4, R242, PT ;  /* 0x000000f20400720c */ /* 0x000fc60003f84070 */
[----:B------:R-:W-:Y:S02]  /*b4b0*/  IMAD.MOV R248, RZ, RZ, -R248 ;  /* 0x000000fffff87224 */ /* 0x000fe400078e0af8 */
[----:B------:R-:W-:Y:S01]  /*b4c0*/  @!P3 IMAD.IADD R238, R238, 0x1, -R4 ;  /* 0x00000001eeeeb824 */ /* 0x000fe200078e0a04 */
[----:B------:R-:W-:Y:S01]  /*b4d0*/  ISETP.GE.AND P3, PT, R247, RZ, PT ;  /* 0x000000fff700720c */ /* 0x000fe20003f66270 */
[C---:B------:R-:W-:Y:S01]  /*b4e0*/  IMAD R244, R4.reuse, R248, R244 ;  /* 0x000000f804f47224 */ /* 0x040fe200078e02f4 */
[----:B------:R-:W-:Y:S01]  /*b4f0*/  IABS R247, R14 ;  /* 0x0000000e00f77213 */ /* 0x000fe20000000000 */
[----:B------:R-:W-:Y:S01]  /*b500*/  IMAD.HI.U32 R246, R3, R243, RZ ;  /* 0x000000f303f67227 */ /* 0x000fe200078e00ff */
[----:B------:R-:W-:-:S03]  /*b510*/  ISETP.GT.U32.AND P5, PT, R4, R238, PT ;  /* 0x000000ee0400720c */ /* 0x000fc60003fa4070 */
[----:B------:R-:W-:Y:S01]  /*b520*/  @!P4 IMAD.IADD R242, R242, 0x1, -R4 ;  /* 0x00000001f2f2c824 */ /* 0x000fe200078e0a04 */
[----:B------:R-:W-:Y:S01]  /*b530*/  ISETP.GT.U32.AND P4, PT, R4, R244, PT ;  /* 0x000000f40400720c */ /* 0x000fe20003f84070 */
[----:B------:R-:W-:-:S04]  /*b540*/  IMAD.HI.U32 R249, R3, R245, RZ ;  /* 0x000000f503f97227 */ /* 0x000fc800078e00ff */
[----:B------:R-:W-:Y:S02]  /*b550*/  IMAD.MOV R246, RZ, RZ, -R246 ;  /* 0x000000fffff67224 */ /* 0x000fe400078e0af6 */
[----:B------:R-:W-:Y:S02]  /*b560*/  IMAD.MOV R248, RZ, RZ, -R249 ;  /* 0x000000fffff87224 */ /* 0x000fe400078e0af9 */
[C---:B------:R-:W-:Y:S01]  /*b570*/  IMAD R243, R4.reuse, R246, R243 ;  /* 0x000000f604f37224 */ /* 0x040fe200078e02f3 */
[----:B------:R-:W-:Y:S01]  /*b580*/  IABS R246, R2 ;  /* 0x0000000200f67213 */ /* 0x000fe20000000000 */
[----:B------:R-:W-:Y:S01]  /*b590*/  @!P0 IMAD.MOV R234, RZ, RZ, -R234 ;  /* 0x000000ffffea8224 */ /* 0x000fe200078e0aea */
[C---:B------:R-:W-:Y:S01]  /*b5a0*/  ISETP.GT.U32.AND P0, PT, R4.reuse, R240, PT ;  /* 0x000000f00400720c */ /* 0x040fe20003f04070 */
[----:B------:R-:W-:Y:S01]  /*b5b0*/  IMAD R245, R4, R248, R245 ;  /* 0x000000f804f57224 */ /* 0x000fe200078e02f5 */
        /* <DEDUP_REMOVED lines=8> */
[C---:B------:R-:W-:Y:S01]  /*b640*/  ISETP.GT.U32.AND P0, PT, R4.reuse, R243, PT ;  /* 0x000000f30400720c */ /* 0x040fe20003f04070 */
[----:B------:R-:W-:Y:S01]  /*b650*/  IMAD R246, R4, R249, R246 ;  /* 0x000000f904f67224 */ /* 0x000fe200078e02f6 */
[----:B------:R-:W-:Y:S01]  /*b660*/  IABS R249, R12 ;  /* 0x0000000c00f97213 */ /* 0x000fe20000000000 */
[--C-:B------:R-:W-:Y:S01]  /*b670*/  @!P5 IMAD.IADD R241, R241, 0x1, -R4.reuse ;  /* 0x00000001f1f1d824 */ /* 0x100fe200078e0a04 */
        /* <DEDUP_REMOVED lines=8> */
[----:B------:R-:W-:Y:S01]  /*b700*/  IABS R250, R11 ;  /* 0x0000000b00fa7213 */ /* 0x000fe20000000000 */
[----:B------:R-:W-:Y:S01]  /*b710*/  @!P5 IMAD.MOV R239, RZ, RZ, -R239 ;  /* 0x000000ffffefd224 */ /* 0x000fe200078e0aef */
[----:B------:R-:W-:Y:S01]  /*b720*/  IABS R252, R10 ;  /* 0x0000000a00fc7213 */ /* 0x000fe20000000000 */
[----:B------:R-:W-:Y:S01]  /*b730*/  @!P4 IMAD.IADD R246, R246, 0x1, -R4 ;  /* 0x00000001f6f6c824 */ /* 0x000fe200078e0a04 */
[----:B------:R-:W-:Y:S01]  /*b740*/  ISETP.GT.U32.AND P4, PT, R4, R243, PT ;  /* 0x000000f30400720c */ /* 0x000fe20003f84070 */
[----:B---3--:R-:W-:-:S04]  /*b750*/  IMAD.HI.U32 R16, R3, R250, RZ ;  /* 0x000000fa03107227 */ /* 0x008fc800078e00ff */
[----:B------:R-:W-:Y:S02]  /*b760*/  IMAD.MOV R16, RZ, RZ, -R16 ;  /* 0x000000ffff107224 */ /* 0x000fe400078e0a10 */
[----:B------:R-:W-:-:S04]  /*b770*/  IMAD.HI.U32 R251, R3, R248, RZ ;  /* 0x000000f803fb7227 */ /* 0x000fc800078e00ff */
[C---:B------:R-:W-:Y:S02]  /*b780*/  IMAD R250, R4.reuse, R16, R250 ;  /* 0x0000001004fa7224 */ /* 0x040fe400078e02fa */
[----:B------:R-:W-:Y:S01]  /*b790*/  @!P4 IMAD.IADD R243, R243, 0x1, -R4 ;  /* 0x00000001f3f3c824 */ /* 0x000fe200078e0a04 */
[C---:B------:R-:W-:Y:S01]  /*b7a0*/  ISETP.GT.U32.AND P5, PT, R4.reuse, R245, PT ;  /* 0x000000f50400720c */ /* 0x040fe20003fa4070 */
[----:B----4-:R-:W-:Y:S01]  /*b7b0*/  IMAD.HI.U32 R17, R3, R249, RZ ;  /* 0x000000f903117227 */ /* 0x010fe200078e00ff */
[----:B------:R-:W-:-:S03]  /*b7c0*/  ISETP.GT.U32.AND P4, PT, R4, R250, PT ;  /* 0x000000fa0400720c */ /* 0x000fc60003f84070 */
[----:B------:R-:W-:Y:S02]  /*b7d0*/  IMAD.MOV R251, RZ, RZ, -R251 ;  /* 0x000000fffffb7224 */ /* 0x000fe400078e0afb */
[----:B------:R-:W-:Y:S02]  /*b7e0*/  IMAD.MOV R17, RZ, RZ, -R17 ;  /* 0x000000ffff117224 */ /* 0x000fe400078e0a11 */
[----:B------:R-:W-:Y:S01]  /*b7f0*/  @!P1 IMAD.MOV R235, RZ, RZ, -R235 ;  /* 0x000000ffffeb9224 */ /* 0x000fe200078e0aeb */
[----:B------:R-:W-:Y:S01]  /*b800*/  ISETP.GT.U32.AND P1, PT, R4, R241, PT ;  /* 0x000000f10400720c */ /* 0x000fe20003f24070 */
[----:B------:R-:W-:-:S04]  /*b810*/  @!P2 IMAD.MOV R236, RZ, RZ, -R236 ;  /* 0x000000ffffeca224 */ /* 0x000fc800078e0aec */
[----:B------:R-:W-:Y:S01]  /*b820*/  @!P4 IMAD.IADD R250, R250, 0x1, -R4 ;  /* 0x00000001fafac824 */ /* 0x000fe200078e0a04 */
[----:B------:R-:W-:Y:S01]  /*b830*/  ISETP.GE.AND P4, PT, R9, RZ, PT ;  /* 0x000000ff0900720c */ /* 0x000fe20003f86270 */
[----:B------:R-:W-:Y:S01]  /*b840*/  @!P3 IMAD.MOV R238, RZ, RZ, -R238 ;  /* 0x000000ffffeeb224 */ /* 0x000fe200078e0aee */
[----:B------:R-:W1:Y:S01]  /*b850*/  S2R R9, SR_TID.X ;  /* 0x0000000000097919 */ /* 0x000e620000002100 */
[C---:B------:R-:W-:Y:S01]  /*b860*/  ISETP.GT.U32.AND P2, PT, R4.reuse, R242, PT ;  /* 0x000000f20400720c */ /* 0x040fe20003f44070 */
[C---:B------:R-:W-:Y:S01]  /*b870*/  IMAD R248, R4.reuse, R251, R248 ;  /* 0x000000fb04f87224 */ /* 0x040fe200078e02f8 */
[----:B------:R-:W-:Y:S01]  /*b880*/  ISETP.GT.U32.AND P3, PT, R4, R244, PT ;  /* 0x000000f40400720c */ /* 0x000fe20003f64070 */
[----:B------:R-:W-:-:S04]  /*b890*/  IMAD.HI.U32 R251, R3, R252, RZ ;  /* 0x000000fc03fb7227 */ /* 0x000fc800078e00ff */
[----:B------:R-:W-:Y:S02]  /*b8a0*/  IMAD R249, R4, R17, R249 ;  /* 0x0000001104f97224 */ /* 0x000fe400078e02f9 */
[----:B------:R-:W2:Y:S01]  /*b8b0*/  LDL.LU R17, [R1+0x1cb8] ;  /* 0x001cb80001117983 */ /* 0x000ea20000300800 */
[----:B------:R-:W-:Y:S01]  /*b8c0*/  @!P5 IMAD.IADD R245, R245, 0x1, -R4 ;  /* 0x00000001f5f5d824 */ /* 0x000fe200078e0a04 */
[----:B------:R-:W-:Y:S01]  /*b8d0*/  ISETP.GE.AND P5, PT, R8, RZ, PT ;  /* 0x000000ff0800720c */ /* 0x000fe20003fa6270 */
[----:B------:R-:W-:Y:S01]  /*b8e0*/  IMAD.MOV R251, RZ, RZ, -R251 ;  /* 0x000000fffffb7224 */ /* 0x000fe200078e0afb */
[----:B------:R-:W3:Y:S01]  /*b8f0*/  LDL.LU R16, [R1+0x1cb4] ;  /* 0x001cb40001107983 */ /* 0x000ee20000300800 */
[----:B------:R-:W-:Y:S02]  /*b900*/  @!P0 IMAD.MOV R240, RZ, RZ, -R240 ;  /* 0x000000fffff08224 */ /* 0x000fe400078e0af0 */
[----:B------:R-:W-:Y:S01]  /*b910*/  @!P1 IMAD.IADD R241, R241, 0x1, -R4 ;  /* 0x00000001f1f19824 */ /* 0x000fe200078e0a04 */
[----:B------:R-:W4:Y:S01]  /*b920*/  LDL.LU R8, [R1+0x5c] ;  /* 0x00005c0001087983 */ /* 0x000f220000300800 */
[C---:B------:R-:W-:Y:S01]  /*b930*/  IMAD R252, R4.reuse, R251, R252 ;  /* 0x000000fb04fc7224 */ /* 0x040fe200078e02fc */
[----:B------:R-:W-:Y:S01]  /*b940*/  ISETP.GT.U32.AND P0, PT, R4, R247, PT ;  /* 0x000000f70400720c */ /* 0x000fe20003f04070 */
[--C-:B------:R-:W-:Y:S01]  /*b950*/  @!P2 IMAD.IADD R242, R242, 0x1, -R4.reuse ;  /* 0x00000001f2f2a824 */ /* 0x100fe200078e0a04 */
[----:B------:R-:W-:Y:S01]  /*b960*/  ISETP.GT.U32.AND P1, PT, R4, R248, PT ;  /* 0x000000f80400720c */ /* 0x000fe20003f24070 */
[----:B------:R-:W-:Y:S01]  /*b970*/  @!P3 IMAD.IADD R244, R244, 0x1, -R4 ;  /* 0x00000001f4f4b824 */ /* 0x000fe200078e0a04 */
[C---:B------:R-:W-:Y:S01]  /*b980*/  ISETP.GT.U32.AND P2, PT, R4.reuse, R249, PT ;  /* 0x000000f90400720c */ /* 0x040fe20003f44070 */
[----:B------:R-:W-:Y:S01]  /*b990*/  IMAD.HI.U32 R3, R3, R5, RZ ;  /* 0x0000000503037227 */ /* 0x000fe200078e00ff */
[----:B------:R-:W-:-:S03]  /*b9a0*/  ISETP.GT.U32.AND P3, PT, R4, R252, PT ;  /* 0x000000fc0400720c */ /* 0x000fc60003f64070 */
[----:B------:R-:W-:-:S04]  /*b9b0*/  IMAD.MOV R3, RZ, RZ, -R3 ;  /* 0x000000ffff037224 */ /* 0x000fc800078e0a03 */
[--C-:B------:R-:W-:Y:S01]  /*b9c0*/  @!P0 IMAD.IADD R247, R247, 0x1, -R4.reuse ;  /* 0x00000001f7f78824 */ /* 0x100fe200078e0a04 */
[----:B------:R-:W-:Y:S01]  /*b9d0*/  ISETP.GE.AND P0, PT, R15, RZ, PT ;  /* 0x000000ff0f00720c */ /* 0x000fe20003f06270 */
[--C-:B------:R-:W-:Y:S01]  /*b9e0*/  @!P1 IMAD.IADD R248, R248, 0x1, -R4.reuse ;  /* 0x00000001f8f89824 */ /* 0x100fe200078e0a04 */
[----:B------:R-:W2:Y:S01]  /*b9f0*/  LDL.LU R15, [R1+0x1cb0] ;  /* 0x001cb000010f7983 */ /* 0x000ea20000300800 */
[----:B------:R-:W-:Y:S01]  /*ba00*/  ISETP.GE.AND P1, PT, R0, RZ, PT ;  /* 0x000000ff0000720c */ /* 0x000fe20003f26270 */
[--C-:B------:R-:W-:Y:S01]  /*ba10*/  @!P2 IMAD.IADD R249, R249, 0x1, -R4.reuse ;  /* 0x00000001f9f9a824 */ /* 0x100fe200078e0a04 */
[----:B------:R-:W-:Y:S01]  /*ba20*/  ISETP.GE.AND P2, PT, R6, RZ, PT ;  /* 0x000000ff0600720c */ /* 0x000fe20003f46270 */
[----:B------:R-:W3:Y:S01]  /*ba30*/  LDL.LU R0, [R1+0x1cac] ;  /* 0x001cac0001007983 */ /* 0x000ee20000300800 */
[----:B------:R-:W-:Y:S01]  /*ba40*/  @!P3 IMAD.IADD R252, R252, 0x1, -R4 ;  /* 0x00000001fcfcb824 */ /* 0x000fe200078e0a04 */
[----:B------:R-:W-:Y:S01]  /*ba50*/  ISETP.GE.AND P3, PT, R2, RZ, PT ;  /* 0x000000ff0200720c */ /* 0x000fe20003f66270 */
[----:B------:R-:W-:Y:S01]  /*ba60*/  IMAD R3, R4, R3, R5 ;  /* 0x0000000304037224 */ /* 0x000fe200078e0205 */
[----:B------:R-:W2:Y:S01]  /*ba70*/  LDL.LU R6, [R1+0x1ca8] ;  /* 0x001ca80001067983 */ /* 0x000ea20000300800 */
[----:B-1----:R-:W-:-:S03]  /*ba80*/  IMAD.SHL.U32 R5, R9, 0x400, RZ ;  /* 0x0000040009057824 */ /* 0x002fc600078e00ff */
[----:B------:R-:W2:Y:S04]  /*ba90*/  LDL.LU R2, [R1+0x1ca4] ;  /* 0x001ca40001027983 */ /* 0x000ea80000300800 */
[----:B------:R-:W3:Y:S01]  /*baa0*/  LDL R9, [R1+0x18e8] ;  /* 0x0018e80001097983 */ /* 0x000ee20000100800 */
[----:B------:R-:W-:Y:S01]  /*bab0*/  @!P6 IMAD.MOV R237, RZ, RZ, -R237 ;  /* 0x000000ffffede224 */ /* 0x000fe200078e0aed */
[----:B------:R-:W-:Y:S01]  /*bac0*/  ISETP.GT.U32.AND P6, PT, R4, R246, PT ;  /* 0x000000f60400720c */ /* 0x000fe20003fc4070 */
[----:B------:R-:W-:Y:S01]  /*bad0*/  @!P5 IMAD.MOV R241, RZ, RZ, -R241 ;  /* 0x000000fffff1d224 */ /* 0x000fe200078e0af1 */
[----:B------:R-:W2:Y:S11]  /*bae0*/  LDL R251, [R1+0x18ec] ;  /* 0x0018ec0001fb7983 */ /* 0x000eb60000100800 */
[----:B------:R-:W-:Y:S01]  /*baf0*/  @!P6 IMAD.IADD R246, R246, 0x1, -R4 ;  /* 0x00000001f6f6e824 */ /* 0x000fe200078e0a04 */
[C---:B------:R-:W-:Y:S01]  /*bb00*/  ISETP.GT.U32.AND P6, PT, R4.reuse, R3, PT ;  /* 0x000000030400720c */ /* 0x040fe20003fc4070 */
[----:B------:R-:W-:Y:S01]  /*bb10*/  @!P0 IMAD.MOV R242, RZ, RZ, -R242 ;  /* 0x000000fffff28224 */ /* 0x000fe200078e0af2 */
[C---:B------:R-:W-:Y:S01]  /*bb20*/  ISETP.GT.U32.AND P5, PT, R4.reuse, R247, PT ;  /* 0x000000f70400720c */ /* 0x040fe20003fa4070 */
[----:B------:R-:W-:Y:S01]  /*bb30*/  @!P1 IMAD.MOV R243, RZ, RZ, -R243 ;  /* 0x000000fffff39224 */ /* 0x000fe200078e0af3 */
[C---:B------:R-:W-:Y:S01]  /*bb40*/  ISETP.GT.U32.AND P0, PT, R4.reuse, R248, PT ;  /* 0x000000f80400720c */ /* 0x040fe20003f04070 */
[----:B------:R-:W-:Y:S01]  /*bb50*/  @!P2 IMAD.MOV R244, RZ, RZ, -R244 ;  /* 0x000000fffff4a224 */ /* 0x000fe200078e0af4 */
[C---:B------:R-:W-:Y:S01]  /*bb60*/  ISETP.GT.U32.AND P1, PT, R4.reuse, R249, PT ;  /* 0x000000f90400720c */ /* 0x040fe20003f24070 */
[----:B------:R-:W-:Y:S01]  /*bb70*/  @!P4 IMAD.MOV R245, RZ, RZ, -R245 ;  /* 0x000000fffff5c224 */ /* 0x000fe200078e0af5 */
[----:B------:R-:W-:-:S05]  /*bb80*/  ISETP.GT.U32.AND P2, PT, R4, R250, PT ;  /* 0x000000fa0400720c */ /* 0x000fca0003f44070 */
[----:B------:R-:W-:Y:S01]  /*bb90*/  @!P6 IMAD.IADD R3, R3, 0x1, -R4 ;  /* 0x000000010303e824 */ /* 0x000fe200078e0a04 */
[----:B------:R-:W-:-:S04]  /*bba0*/  ISETP.GT.U32.AND P4, PT, R4, R252, PT ;  /* 0x000000fc0400720c */ /* 0x000fc80003f84070 */
[----:B------:R-:W-:Y:S01]  /*bbb0*/  ISETP.GT.U32.AND P6, PT, R4, R3, PT ;  /* 0x000000030400720c */ /* 0x000fe20003fc4070 */
[--C-:B------:R-:W-:Y:S02]  /*bbc0*/  @!P5 IMAD.IADD R247, R247, 0x1, -R4.reuse ;  /* 0x00000001f7f7d824 */ /* 0x100fe400078e0a04 */
[--C-:B------:R-:W-:Y:S02]  /*bbd0*/  @!P0 IMAD.IADD R248, R248, 0x1, -R4.reuse ;  /* 0x00000001f8f88824 */ /* 0x100fe400078e0a04 */
[--C-:B------:R-:W-:Y:S02]  /*bbe0*/  @!P1 IMAD.IADD R249, R249, 0x1, -R4.reuse ;  /* 0x00000001f9f99824 */ /* 0x100fe400078e0a04 */
[--C-:B------:R-:W-:Y:S02]  /*bbf0*/  @!P2 IMAD.IADD R250, R250, 0x1, -R4.reuse ;  /* 0x00000001fafaa824 */ /* 0x100fe400078e0a04 */
[----:B------:R-:W-:-:S04]  /*bc00*/  @!P4 IMAD.IADD R252, R252, 0x1, -R4 ;  /* 0x00000001fcfcc824 */ /* 0x000fc800078e0a04 */
[----:B------:R-:W-:Y:S02]  /*bc10*/  @!P6 IMAD.IADD R3, R3, 0x1, -R4 ;  /* 0x000000010303e824 */ /* 0x000fe400078e0a04 */
[----:B------:R-:W-:Y:S01]  /*bc20*/  @!P3 IMAD.MOV R246, RZ, RZ, -R246 ;  /* 0x000000fffff6b224 */ /* 0x000fe200078e0af6 */
[----:B------:R-:W-:Y:S02]  /*bc30*/  ISETP.GE.AND P3, PT, R14, RZ, PT ;  /* 0x000000ff0e00720c */ /* 0x000fe40003f66270 */
[----:B------:R-:W-:Y:S02]  /*bc40*/  ISETP.GE.AND P5, PT, R13, RZ, PT ;  /* 0x000000ff0d00720c */ /* 0x000fe40003fa6270 */
[----:B------:R-:W-:Y:S02]  /*bc50*/  ISETP.GE.AND P0, PT, R12, RZ, PT ;  /* 0x000000ff0c00720c */ /* 0x000fe40003f06270 */
[----:B------:R-:W-:Y:S02]  /*bc60*/  ISETP.GE.AND P1, PT, R11, RZ, PT ;  /* 0x000000ff0b00720c */ /* 0x000fe40003f26270 */
[----:B------:R-:W-:-:S02]  /*bc70*/  ISETP.GE.AND P2, PT, R10, RZ, PT ;  /* 0x000000ff0a00720c */ /* 0x000fc40003f46270 */
[----:B------:R-:W-:-:S03]  /*bc80*/  ISETP.GE.AND P4, PT, R7, RZ, PT ;  /* 0x000000ff0700720c */ /* 0x000fc60003f86270 */
[----:B------:R-:W-:Y:S01]  /*bc90*/  @!P3 IMAD.MOV R247, RZ, RZ, -R247 ;  /* 0x000000fffff7b224 */ /* 0x000fe200078e0af7 */
[----:B----4-:R-:W-:Y:S02]  /*bca0*/  LOP3.LUT R5, R8, 0x8000, R5, 0xf8, !PT ;  /* 0x0000800008057812 */ /* 0x010fe400078ef805 */
[----:B------:R-:W4:Y:S04]  /*bcb0*/  LDL.LU R8, [R1+0x1ca0] ;  /* 0x001ca00001087983 */ /* 0x000f280000300800 */
[----:B------:R1:W-:Y:S04]  /*bcc0*/  STL [R1+0x18b4], R5 ;  /* 0x0018b40501007387 */ /* 0x0003e80000100800 */
[----:B------:R-:W4:Y:S04]  /*bcd0*/  LDL.LU R14, [R1+0x2c] ;  /* 0x00002c00010e7983 */ /* 0x000f280000300800 */
[----:B------:R-:W4:Y:S01]  /*bce0*/  LDL.LU R13, [R1+0x28] ;  /* 0x00002800010d7983 */ /* 0x000f220000300800 */
[----:B-1----:R-:W1:Y:S03]  /*bcf0*/  LDC.64 R4, c[0x0][0x238] ;  /* 0x00008e00ff047b82 */ /* 0x002e660000000a00 */
[----:B------:R-:W4:Y:S04]  /*bd00*/  LDL.LU R12, [R1+0x24] ;  /* 0x00002400010c7983 */ /* 0x000f280000300800 */
[----:B------:R-:W4:Y:S04]  /*bd10*/  LDL.LU R11, [R1+0x20] ;  /* 0x00002000010b7983 */ /* 0x000f280000300800 */
[----:B------:R-:W4:Y:S04]  /*bd20*/  LDL.LU R10, [R1+0x1c] ;  /* 0x00001c00010a7983 */ /* 0x000f280000300800 */
[----:B------:R-:W4:Y:S01]  /*bd30*/  LDL.LU R7, [R1+0x18] ;  /* 0x0000180001077983 */ /* 0x000f220000300800 */
[----:B---3--:R-:W-:-:S02]  /*bd40*/  ISETP.NE.AND P3, PT, R9, RZ, PT ;  /* 0x000000ff0900720c */ /* 0x008fc40003f65270 */
[----:B------:R-:W-:Y:S01]  /*bd50*/  LOP3.LUT R9, RZ, R9, RZ, 0x33, !PT ;  /* 0x00000009ff097212 */ /* 0x000fe200078e33ff */
[----:B-1----:R1:W-:Y:S04]  /*bd60*/  STL [R1+0x1c7c], R4 ;  /* 0x001c7c0401007387 */ /* 0x0023e80000100800 */
[----:B-1----:R-:W3:Y:S04]  /*bd70*/  LDL.LU R4, [R1+0x8] ;  /* 0x0000080001047983 */ /* 0x002ee80000300800 */
[----:B------:R1:W-:Y:S04]  /*bd80*/  STL [R1+0x30], R9 ;  /* 0x0000300901007387 */ /* 0x0003e80000100800 */
[----:B-1----:R-:W3:Y:S01]  /*bd90*/  LDL.LU R9, [R1+0x1c9c] ;  /* 0x001c9c0001097983 */ /* 0x002ee20000300800 */
[----:B------:R-:W-:Y:S01]  /*bda0*/  @!P5 IMAD.MOV R248, RZ, RZ, -R248 ;  /* 0x000000fffff8d224 */ /* 0x000fe200078e0af8 */
[----:B--2---:R-:W-:-:S02]  /*bdb0*/  ISETP.NE.AND P5, PT, R251, RZ, PT ;  /* 0x000000fffb00720c */ /* 0x004fc40003fa5270 */
[----:B------:R-:W-:Y:S01]  /*bdc0*/  LOP3.LUT R251, RZ, R251, RZ, 0x33, !PT ;  /* 0x000000fbfffb7212 */ /* 0x000fe200078e33ff */
[----:B------:R-:W-:-:S03]  /*bdd0*/  @!P0 IMAD.MOV R249, RZ, RZ, -R249 ;  /* 0x000000fffff98224 */ /* 0x000fc600078e0af9 */
[C---:B------:R-:W-:Y:S02]  /*bde0*/  SEL R0, R251.reuse, R0, !P5 ;  /* 0x00000000fb007207 */ /* 0x040fe40006800000 */
[C---:B------:R-:W-:Y:S02]  /*bdf0*/  SEL R6, R251.reuse, R6, !P5 ;  /* 0x00000006fb067207 */ /* 0x040fe40006800000 */
[----:B----4-:R-:W-:Y:S02]  /*be00*/  ISETP.GE.AND P0, PT, R8, RZ, PT ;  /* 0x000000ff0800720c */ /* 0x010fe40003f06270 */
[C---:B------:R-:W-:Y:S02]  /*be10*/  SEL R14, R251.reuse, R14, !P5 ;  /* 0x0000000efb0e7207 */ /* 0x040fe40006800000 */
[C---:B------:R-:W-:Y:S02]  /*be20*/  SEL R13, R251.reuse, R13, !P5 ;  /* 0x0000000dfb0d7207 */ /* 0x040fe40006800000 */
[----:B------:R-:W-:-:S02]  /*be30*/  SEL R12, R251, R12, !P5 ;  /* 0x0000000cfb0c7207 */ /* 0x000fc40006800000 */
[C---:B------:R-:W-:Y:S02]  /*be40*/  SEL R11, R251.reuse, R11, !P5 ;  /* 0x0000000bfb0b7207 */ /* 0x040fe40006800000 */
[C---:B------:R-:W-:Y:S02]  /*be50*/  SEL R10, R251.reuse, R10, !P5 ;  /* 0x0000000afb0a7207 */ /* 0x040fe40006800000 */
[----:B------:R-:W-:Y:S01]  /*be60*/  SEL R7, R251, R7, !P5 ;  /* 0x00000007fb077207 */ /* 0x000fe20006800000 */
[----:B---3--:R1:W-:Y:S01]  /*be70*/  STL.64 [R1+0x1c40], R8 ;  /* 0x001c400801007387 */ /* 0x0083e20000100a00 */
[----:B------:R-:W-:-:S03]  /*be80*/  ISETP.GE.AND P6, PT, R9, RZ, PT ;  /* 0x000000ff0900720c */ /* 0x000fc60003fc6270 */
[----:B-1----:R-:W2:Y:S04]  /*be90*/  LDL.LU R8, [R1+0x10] ;  /* 0x0000100001087983 */ /* 0x002ea80000300800 */
[----:B------:R-:W3:Y:S04]  /*bea0*/  LDL.LU R9, [R1+0xc] ;  /* 0x00000c0001097983 */ /* 0x000ee80000300800 */
[----:B------:R1:W-:Y:S04]  /*beb0*/  STL [R1+0x88], R0 ;  /* 0x0000880001007387 */ /* 0x0003e80000100800 */
[----:B-1----:R-:W4:Y:S04]  /*bec0*/  LDL.LU R0, [R1+0x1c98] ;  /* 0x001c980001007983 */ /* 0x002f280000300800 */
[----:B------:R1:W-:Y:S04]  /*bed0*/  STL [R1+0x4d8], R6 ;  /* 0x0004d80601007387 */ /* 0x0003e80000100800 */
[----:B-1----:R-:W2:Y:S04]  /*bee0*/  LDL.LU R6, [R1+0x14] ;  /* 0x0000140001067983 */ /* 0x002ea80000300800 */
[----:B------:R1:W-:Y:S04]  /*bef0*/  STL [R1+0x84], R14 ;  /* 0x0000840e01007387 */ /* 0x0003e80000100800 */
[----:B-1----:R-:W4:Y:S04]  /*bf00*/  LDL.LU R14, [R1+0x1c94] ;  /* 0x001c9400010e7983 */ /* 0x002f280000300800 */
        /* <DEDUP_REMOVED lines=9> */
[----:B-1----:R-:W4:Y:S01]  /*bfa0*/  LDL.LU R7, [R1+0x1c80] ;  /* 0x001c800001077983 */ /* 0x002f220000300800 */
[----:B------:R-:W-:-:S02]  /*bfb0*/  SEL R164, R251, R164, !P5 ;  /* 0x000000a4fba47207 */ /* 0x000fc40006800000 */
[C---:B------:R-:W-:Y:S02]  /*bfc0*/  SEL R165, R251.reuse, R165, !P5 ;  /* 0x000000a5fba57207 */ /* 0x040fe40006800000 */
[C---:B------:R-:W-:Y:S02]  /*bfd0*/  SEL R166, R251.reuse, R166, !P5 ;  /* 0x000000a6fba67207 */ /* 0x040fe40006800000 */
[C---:B------:R-:W-:Y:S02]  /*bfe0*/  SEL R167, R251.reuse, R167, !P5 ;  /* 0x000000a7fba77207 */ /* 0x040fe40006800000 */
[C---:B------:R-:W-:Y:S02]  /*bff0*/  SEL R168, R251.reuse, R168, !P5 ;  /* 0x000000a8fba87207 */ /* 0x040fe40006800000 */
[C---:B------:R-:W-:Y:S02]  /*c000*/  SEL R169, R251.reuse, R169, !P5 ;  /* 0x000000a9fba97207 */ /* 0x040fe40006800000 */
[----:B------:R-:W-:-:S02]  /*c010*/  SEL R170, R251, R170, !P5 ;  /* 0x000000aafbaa7207 */ /* 0x000fc40006800000 */
[C---:B------:R-:W-:Y:S02]  /*c020*/  SEL R171, R251.reuse, R171, !P5 ;  /* 0x000000abfbab7207 */ /* 0x040fe40006800000 */
[C---:B------:R-:W-:Y:S02]  /*c030*/  SEL R172, R251.reuse, R172, !P5 ;  /* 0x000000acfbac7207 */ /* 0x040fe40006800000 */
[C---:B------:R-:W-:Y:S02]  /*c040*/  SEL R173, R251.reuse, R173, !P5 ;  /* 0x000000adfbad7207 */ /* 0x040fe40006800000 */
[C---:B------:R-:W-:Y:S02]  /*c050*/  SEL R174, R251.reuse, R174, !P5 ;  /* 0x000000aefbae7207 */ /* 0x040fe40006800000 */
[C---:B------:R-:W-:Y:S02]  /*c060*/  SEL R175, R251.reuse, R175, !P5 ;  /* 0x000000affbaf7207 */ /* 0x040fe40006800000 */
[----:B---3--:R-:W-:-:S02]  /*c070*/  SEL R9, R251, R9, !P5 ;  /* 0x00000009fb097207 */ /* 0x008fc40006800000 */
[----:B--2---:R-:W-:-:S05]  /*c080*/  SEL R6, R251, R6, !P5 ;  /* 0x00000006fb067207 */ /* 0x004fca0006800000 */
[----:B------:R1:W-:Y:S02]  /*c090*/  STL [R1+0x6c], R6 ;  /* 0x00006c0601007387 */ /* 0x0003e40000100800 */
[C---:B-1----:R-:W-:Y:S02]  /*c0a0*/  SEL R6, R251.reuse, R8, !P5 ;  /* 0x00000008fb067207 */ /* 0x042fe40006800000 */
[----:B------:R-:W-:-:S03]  /*c0b0*/  SEL R8, R251, R4, !P5 ;  /* 0x00000004fb087207 */ /* 0x000fc60006800000 */
[----:B------:R-:W-:Y:S04]  /*c0c0*/  STL [R1+0x68], R6 ;  /* 0x0000680601007387 */ /* 0x000fe80000100800 */
[----:B------:R1:W-:Y:S04]  /*c0d0*/  STL [R1+0x64], R9 ;  /* 0x0000640901007387 */ /* 0x0003e80000100800 */
[----:B------:R-:W-:Y:S01]  /*c0e0*/  STL [R1+0x60], R8 ;  /* 0x0000600801007387 */ /* 0x000fe20000100800 */
[C---:B-1----:R-:W-:Y:S02]  /*c0f0*/  SEL R9, R251.reuse, R30, !P5 ;  /* 0x0000001efb097207 */ /* 0x042fe40006800000 */
[----:B------:R-:W-:-:S02]  /*c100*/  SEL R30, R251, R34, !P5 ;  /* 0x00000022fb1e7207 */ /* 0x000fc40006800000 */
[C---:B----4-:R-:W-:Y:S02]  /*c110*/  SEL R4, R251.reuse, R10, !P5 ;  /* 0x0000000afb047207 */ /* 0x050fe40006800000 */
[C---:B------:R-:W-:Y:S02]  /*c120*/  SEL R6, R251.reuse, R7, !P5 ;  /* 0x00000007fb067207 */ /* 0x040fe40006800000 */
[----:B------:R-:W-:-:S03]  /*c130*/  SEL R7, R251, R11, !P5 ;  /* 0x0000000bfb077207 */ /* 0x000fc60006800000 */
[----:B------:R1:W-:Y:S04]  /*c140*/  STL [R1+0x5c], R6 ;  /* 0x00005c0601007387 */ /* 0x0003e80000100800 */
[----:B------:R2:W-:Y:S01]  /*c150*/  STL [R1+0x58], R4 ;  /* 0x0000580401007387 */ /* 0x0005e20000100800 */
[----:B-1----:R-:W-:-:S03]  /*c160*/  SEL R6, R251, R12, !P5 ;  /* 0x0000000cfb067207 */ /* 0x002fc60006800000 */
[----:B------:R1:W-:Y:S01]  /*c170*/  STL [R1+0x54], R7 ;  /* 0x0000540701007387 */ /* 0x0003e20000100800 */
[----:B--2---:R-:W-:-:S03]  /*c180*/  SEL R4, R251, R13, !P5 ;  /* 0x0000000dfb047207 */ /* 0x004fc60006800000 */
[----:B------:R2:W-:Y:S01]  /*c190*/  STL [R1+0x50], R6 ;  /* 0x0000500601007387 */ /* 0x0005e20000100800 */
[----:B-1----:R-:W-:-:S03]  /*c1a0*/  SEL R7, R251, R14, !P5 ;  /* 0x0000000efb077207 */ /* 0x002fc60006800000 */
[----:B------:R1:W-:Y:S01]  /*c1b0*/  STL [R1+0x4c], R4 ;  /* 0x00004c0401007387 */ /* 0x0003e20000100800 */
[----:B--2---:R-:W-:-:S03]  /*c1c0*/  SEL R6, R251, R15, !P5 ;  /* 0x0000000ffb067207 */ /* 0x004fc60006800000 */
[----:B------:R2:W-:Y:S04]  /*c1d0*/  STL [R1+0x48], R7 ;  /* 0x0000480701007387 */ /* 0x0005e80000100800 */
[----:B------:R3:W-:Y:S01]  /*c1e0*/  STL [R1+0x44], R6 ;  /* 0x0000440601007387 */ /* 0x0007e20000100800 */
[C---:B-1----:R-:W-:Y:S02]  /*c1f0*/  SEL R4, R251.reuse, R16, !P5 ;  /* 0x00000010fb047207 */ /* 0x042fe40006800000 */
[----:B--2---:R-:W-:-:S03]  /*c200*/  SEL R7, R251, R17, !P5 ;  /* 0x00000011fb077207 */ /* 0x004fc60006800000 */
[----:B------:R1:W-:Y:S01]  /*c210*/  STL [R1+0x40], R4 ;  /* 0x0000400401007387 */ /* 0x0003e20000100800 */
[----:B---3--:R-:W-:-:S03]  /*c220*/  SEL R6, R251, R18, !P5 ;  /* 0x00000012fb067207 */ /* 0x008fc60006800000 */
        /* <DEDUP_REMOVED lines=12> */
[----:B------:R2:W-:Y:S01]  /*c2f0*/  STL [R1+0x20], R7 ;  /* 0x0000200701007387 */ /* 0x0005e20000100800 */
[----:B------:R-:W-:-:S03]  /*c300*/  SEL R8, R251, R31, !P5 ;  /* 0x0000001ffb087207 */ /* 0x000fc60006800000 */
[----:B------:R3:W-:Y:S01]  /*c310*/  STL [R1+0x1c], R6 ;  /* 0x00001c0601007387 */ /* 0x0007e20000100800 */
[C---:B-1----:R-:W-:Y:S02]  /*c320*/  SEL R4, R251.reuse, R25, !P5 ;  /* 0x00000019fb047207 */ /* 0x042fe40006800000 */
[----:B--2---:R-:W-:-:S03]  /*c330*/  SEL R7, R251, R26, !P5 ;  /* 0x0000001afb077207 */ /* 0x004fc60006800000 */
[----:B------:R-:W-:Y:S01]  /*c340*/  STL [R1+0x18], R4 ;  /* 0x0000180401007387 */ /* 0x000fe20000100800 */
[C---:B------:R-:W-:Y:S02]  /*c350*/  SEL R31, R251.reuse, R33, !P5 ;  /* 0x00000021fb1f7207 */ /* 0x040fe40006800000 */
[C---:B---3--:R-:W-:Y:S02]  /*c360*/  SEL R6, R251.reuse, R27, !P5 ;  /* 0x0000001bfb067207 */ /* 0x048fe40006800000 */
[C---:B------:R-:W-:Y:S01]  /*c370*/  SEL R34, R251.reuse, R152, !P5 ;  /* 0x00000098fb227207 */ /* 0x040fe20006800000 */
[----:B------:R1:W-:Y:S01]  /*c380*/  STL [R1+0x14], R7 ;  /* 0x0000140701007387 */ /* 0x0003e20000100800 */
[----:B------:R-:W-:-:S03]  /*c390*/  SEL R33, R251, R153, !P5 ;  /* 0x00000099fb217207 */ /* 0x000fc60006800000 */
[----:B------:R-:W-:Y:S04]  /*c3a0*/  STL [R1+0x10], R6 ;  /* 0x0000100601007387 */ /* 0x000fe80000100800 */
[----:B------:R2:W-:Y:S01]  /*c3b0*/  STL [R1+0x4d4], R34 ;  /* 0x0004d42201007387 */ /* 0x0005e20000100800 */
[C---:B-1----:R-:W-:Y:S02]  /*c3c0*/  SEL R7, R251.reuse, R29, !P5 ;  /* 0x0000001dfb077207 */ /* 0x042fe40006800000 */
[C---:B------:R-:W-:Y:S01]  /*c3d0*/  SEL R29, R251.reuse, R35, !P5 ;  /* 0x00000023fb1d7207 */ /* 0x040fe20006800000 */
[----:B------:R1:W-:Y:S01]  /*c3e0*/  STL [R1+0x48c], R33 ;  /* 0x00048c2101007387 */ /* 0x0003e20000100800 */
[C---:B------:R-:W-:Y:S02]  /*c3f0*/  SEL R35, R251.reuse, R154, !P5 ;  /* 0x0000009afb237207 */ /* 0x040fe40006800000 */
[----:B--2---:R-:W-:-:S03]  /*c400*/  SEL R34, R251, R155, !P5 ;  /* 0x0000009bfb227207 */ /* 0x004fc60006800000 */
[----:B------:R2:W-:Y:S01]  /*c410*/  STL [R1+0x488], R35 ;  /* 0x0004882301007387 */ /* 0x0005e20000100800 */
[----:B-1----:R-:W-:-:S03]  /*c420*/  SEL R33, R251, R156, !P5 ;  /* 0x0000009cfb217207 */ /* 0x002fc60006800000 */
[----:B------:R1:W-:Y:S04]  /*c430*/  STL [R1+0x484], R34 ;  /* 0x0004842201007387 */ /* 0x0003e80000100800 */
[----:B------:R3:W-:Y:S01]  /*c440*/  STL [R1+0x480], R33 ;  /* 0x0004802101007387 */ /* 0x0007e20000100800 */
[C---:B--2---:R-:W-:Y:S02]  /*c450*/  SEL R35, R251.reuse, R157, !P5 ;  /* 0x0000009dfb237207 */ /* 0x044fe40006800000 */
[----:B-1----:R-:W-:-:S03]  /*c460*/  SEL R34, R251, R158, !P5 ;  /* 0x0000009efb227207 */ /* 0x002fc60006800000 */
        /* <DEDUP_REMOVED lines=10> */
[----:B-1----:R-:W-:-:S03]  /*c510*/  SEL R35, R251, R196, !P5 ;  /* 0x000000c4fb237207 */ /* 0x002fc60006800000 */
[----:B------:R-:W-:Y:S01]  /*c520*/  STL.64 [R1+0x1c48], R164 ;  /* 0x001c48a401007387 */ /* 0x000fe20000100a00 */
[----:B--2---:R-:W-:-:S03]  /*c530*/  SEL R34, R251, R197, !P5 ;  /* 0x000000c5fb227207 */ /* 0x004fc60006800000 */
[----:B------:R-:W-:Y:S04]  /*c540*/  STL.64 [R1+0x1c50], R166 ;  /* 0x001c50a601007387 */ /* 0x000fe80000100a00 */
[----:B------:R-:W-:Y:S01]  /*c550*/  STL.64 [R1+0x1c58], R168 ;  /* 0x001c58a801007387 */ /* 0x000fe20000100a00 */
[----:B---3--:R-:W-:-:S03]  /*c560*/  SEL R33, R251, R198, !P5 ;  /* 0x000000c6fb217207 */ /* 0x008fc60006800000 */
[----:B------:R-:W-:Y:S04]  /*c570*/  STL.64 [R1+0x1c60], R170 ;  /* 0x001c60aa01007387 */ /* 0x000fe80000100a00 */
[----:B------:R-:W-:Y:S04]  /*c580*/  STL.64 [R1+0x1c68], R172 ;  /* 0x001c68ac01007387 */ /* 0x000fe80000100a00 */
[----:B------:R-:W-:Y:S04]  /*c590*/  STL.64 [R1+0x1c70], R174 ;  /* 0x001c70ae01007387 */ /* 0x000fe80000100a00 */
[----:B------:R1:W-:Y:S04]  /*c5a0*/  STL [R1+0x4d0], R35 ;  /* 0x0004d02301007387 */ /* 0x0003e80000100800 */
        /* <DEDUP_REMOVED lines=28> */
[----:B-1----:R-:W2:Y:S04]  /*c770*/  LDL.LU R33, [R1+0x30] ;  /* 0x0000300001217983 */ /* 0x002ea80000300800 */
[----:B------:R1:W-:Y:S04]  /*c780*/  STL [R1+0x494], R35 ;  /* 0x0004942301007387 */ /* 0x0003e80000100800 */
[----:B------:R3:W-:Y:S04]  /*c790*/  STL [R1+0x490], R34 ;  /* 0x0004902201007387 */ /* 0x0007e80000100800 */
[----:B------:R-:W4:Y:S04]  /*c7a0*/  LDL.LU R159, [R1+0x88] ;  /* 0x00008800019f7983 */ /* 0x000f280000300800 */
[----:B------:R-:W4:Y:S04]  /*c7b0*/  LDL.LU R158, [R1+0x84] ;  /* 0x00008400019e7983 */ /* 0x000f280000300800 */
[----:B------:R-:W4:Y:S04]  /*c7c0*/  LDL.LU R157, [R1+0x80] ;  /* 0x00008000019d7983 */ /* 0x000f280000300800 */
[----:B------:R-:W4:Y:S01]  /*c7d0*/  LDL.LU R156, [R1+0x7c] ;  /* 0x00007c00019c7983 */ /* 0x000f220000300800 */
[----:B------:R-:W-:-:S03]  /*c7e0*/  SEL R6, R251, R55, !P5 ;  /* 0x00000037fb067207 */ /* 0x000fc60006800000 */
        /* <DEDUP_REMOVED lines=40> */
[----:B------:R-:W4:Y:S04]  /*ca70*/  LDL.LU R39, [R1+0x24] ;  /* 0x0000240001277983 */ /* 0x000f280000300800 */
[----:B------:R-:W4:Y:S04]  /*ca80*/  LDL.LU R38, [R1+0x20] ;  /* 0x0000200001267983 */ /* 0x000f280000300800 */
[----:B------:R-:W4:Y:S04]  /*ca90*/  LDL.LU R37, [R1+0x1c] ;  /* 0x00001c0001257983 */ /* 0x000f280000300800 */
[----:B------:R-:W4:Y:S04]  /*caa0*/  LDL.LU R36, [R1+0x18] ;  /* 0x0000180001247983 */ /* 0x000f280000300800 */
[----:B-1----:R-:W4:Y:S04]  /*cab0*/  LDL.LU R35, [R1+0x14] ;  /* 0x0000140001237983 */ /* 0x002f280000300800 */
[----:B---3--:R-:W3:Y:S01]  /*cac0*/  LDL.LU R34, [R1+0x10] ;  /* 0x0000100001227983 */ /* 0x008ee20000300800 */
[----:B------:R-:W-:-:S02]  /*cad0*/  @!P1 IMAD.MOV R250, RZ, RZ, -R250 ;  /* 0x000000fffffa9224 */ /* 0x000fc400078e0afa */
[----:B------:R-:W-:Y:S02]  /*cae0*/  @!P2 IMAD.MOV R252, RZ, RZ, -R252 ;  /* 0x000000fffffca224 */ /* 0x000fe400078e0afc */
[----:B------:R-:W-:Y:S01]  /*caf0*/  @!P4 IMAD.MOV R3, RZ, RZ, -R3 ;  /* 0x000000ffff03c224 */ /* 0x000fe200078e0a03 */
        /* <DEDUP_REMOVED lines=152> */
[C---:B------:R-:W-:Y:S01]  /*d480*/  SEL R229, R251.reuse, R247, !P5 ;  /* 0x000000f7fbe57207 */ /* 0x040fe20006800000 */
[----:B------:R-:W-:Y:S01]  /*d490*/  @!P0 IMAD.MOV R2, RZ, RZ, -R2 ;  /* 0x000000ffff028224 */ /* 0x000fe200078e0a02 */
[C---:B------:R-:W-:Y:S01]  /*d4a0*/  SEL R231, R251.reuse, R248, !P5 ;  /* 0x000000f8fbe77207 */ /* 0x040fe20006800000 */
[----:B------:R-:W-:Y:S01]  /*d4b0*/  @!P6 IMAD.MOV R0, RZ, RZ, -R0 ;  /* 0x000000ffff00e224 */ /* 0x000fe200078e0a00 */
[C---:B------:R-:W-:Y:S01]  /*d4c0*/  SEL R233, R251.reuse, R249, !P5 ;  /* 0x000000f9fbe97207 */ /* 0x040fe20006800000 */
[----:B------:R-:W1:Y:S01]  /*d4d0*/  LDC R246, c[0x0][0x230] ;  /* 0x00008c00fff67b82 */ /* 0x000e620000000800 */
[----:B------:R-:W-:-:S02]  /*d4e0*/  SEL R235, R251, R250, !P5 ;  /* 0x000000fafbeb7207 */ /* 0x000fc40006800000 */
[C---:B------:R-:W-:Y:S02]  /*d4f0*/  SEL R237, R251.reuse, R252, !P5 ;  /* 0x000000fcfbed7207 */ /* 0x040fe40006800000 */
[----:B------:R-:W-:Y:S02]  /*d500*/  SEL R239, R251, R3, !P5 ;  /* 0x00000003fbef7207 */ /* 0x000fe40006800000 */
[----:B------:R-:W3:Y:S01]  /*d510*/  S2R R251, SR_TID.X ;  /* 0x0000000000fb7919 */ /* 0x000ee20000002100 */
[C---:B--2---:R-:W-:Y:S01]  /*d520*/  SEL R2, R33.reuse, R2, !P3 ;  /* 0x0000000221027207 */ /* 0x044fe20005800000 */
[----:B------:R-:W2:Y:S01]  /*d530*/  LDC R247, c[0x0][0x230] ;  /* 0x00008c00fff77b82 */ /* 0x000ea20000000800 */
[----:B------:R-:W-:-:S07]  /*d540*/  SEL R0, R33, R0, !P3 ;  /* 0x0000000021007207 */ /* 0x000fce0005800000 */
[----:B------:R-:W1:Y:S01]  /*d550*/  LDC R33, c[0x0][0x230] ;  /* 0x00008c00ff217b82 */ /* 0x000e620000000800 */
[----:B------:R-:W-:Y:S02]  /*d560*/  IMAD R2, R2, UR4, RZ ;  /* 0x0000000402027c24 */ /* 0x000fe4000f8e02ff */
[----:B------:R-:W-:Y:S01]  /*d570*/  IMAD R0, R0, UR4, RZ ;  /* 0x0000000400007c24 */ /* 0x000fe2000f8e02ff */
[----:B------:R-:W-:Y:S02]  /*d580*/  ULDC.64 UR4, c[0x0][0x210] ;  /* 0x0000840000047ab9 */ /* 0x000fe40000000a00 */
[----:B------:R-:W-:Y:S02]  /*d590*/  LEA R242, P0, R2, UR4, 0x2 ;  /* 0x0000000402f27c11 */ /* 0x000fe4000f8010ff */
[----:B------:R-:W-:Y:S01]  /*d5a0*/  LEA R240, P1, R0, UR4, 0x2 ;  /* 0x0000000400f07c11 */ /* 0x000fe2000f8210ff */
[----:B------:R-:W-:Y:S01]  /*d5b0*/  ULDC UR4, c[0x0][0x240] ;  /* 0x0000900000047ab9 */ /* 0x000fe20000000800 */
[----:B------:R-:W2:Y:S01]  /*d5c0*/  LDC R248, c[0x0][0x230] ;  /* 0x00008c00fff87b82 */ /* 0x000ea20000000800 */
[----:B----4-:R-:W-:-:S02]  /*d5d0*/  IMAD R160, R157, UR4, RZ ;  /* 0x000000049da07c24 */ /* 0x010fc4000f8e02ff */
[----:B------:R-:W-:-:S05]  /*d5e0*/  IMAD R157, R154, UR4, RZ ;  /* 0x000000049a9d7c24 */ /* 0x000fca000f8e02ff */
[----:B------:R-:W4:Y:S01]  /*d5f0*/  LDC R249, c[0x0][0x230] ;  /* 0x00008c00fff97b82 */ /* 0x000f220000000800 */
[----:B---3--:R-:W-:Y:S01]  /*d600*/  LOP3.LUT R3, R251, 0x3f, RZ, 0xc0, !PT ;  /* 0x0000003ffb037812 */ /* 0x008fe200078ec0ff */
[----:B------:R-:W-:-:S06]  /*d610*/  IMAD R162, R159, UR4, RZ ;  /* 0x000000049fa27c24 */ /* 0x000fcc000f8e02ff */
[----:B------:R-:W3:Y:S01]  /*d620*/  LDC R250, c[0x0][0x230] ;  /* 0x00008c00fffa7b82 */ /* 0x000ee20000000800 */
[----:B------:R-:W-:Y:S02]  /*d630*/  IMAD R5, R3, R5, RZ ;  /* 0x0000000503057224 */ /* 0x000fe400078e02ff */
[----:B------:R-:W-:Y:S02]  /*d640*/  IMAD R154, R55, UR4, RZ ;  /* 0x00000004379a7c24 */ /* 0x000fe4000f8e02ff */
[----:B------:R-:W-:Y:S01]  /*d650*/  IMAD R55, R52, UR4, RZ ;  /* 0x0000000434377c24 */ /* 0x000fe2000f8e02ff */
[----:B------:R-:W-:Y:S01]  /*d660*/  LEA R238, P2, R5, UR6, 0x2 ;  /* 0x0000000605ee7c11 */ /* 0x000fe2000f8410ff */
[----:B------:R-:W-:Y:S01]  /*d670*/  IMAD R161, R158, UR4, RZ ;  /* 0x000000049ea17c24 */ /* 0x000fe2000f8e02ff */
[----:B------:R-:W-:Y:S01]  /*d680*/  LEA.HI.X.SX32 R243, R2, UR5, 0x2, P0 ;  /* 0x0000000502f37c11 */ /* 0x000fe200080f16ff */
[----:B------:R-:W-:Y:S01]  /*d690*/  IMAD R159, R156, UR4, RZ ;  /* 0x000000049c9f7c24 */ /* 0x000fe2000f8e02ff */
[----:B------:R-:W-:Y:S01]  /*d6a0*/  LEA.HI.X.SX32 R241, R0, UR5, 0x2, P1 ;  /* 0x0000000500f17c11 */ /* 0x000fe200088f16ff */
[----:B------:R-:W-:Y:S01]  /*d6b0*/  IMAD R52, R49, UR4, RZ ;  /* 0x0000000431347c24 */ /* 0x000fe2000f8e02ff */
[----:B------:R-:W2:Y:S01]  /*d6c0*/  LDC R3, c[0x0][0x230] ;  /* 0x00008c00ff037b82 */ /* 0x000ea20000000800 */
[----:B-1----:R-:W-:Y:S01]  /*d6d0*/  VIADD R245, R33, 0xffffffff ;  /* 0xffffffff21f57836 */ /* 0x002fe20000000000 */
[----:B------:R-:W-:Y:S01]  /*d6e0*/  ULDC UR6, c[0x0][0x240] ;  /* 0x0000900000067ab9 */ /* 0x000fe20000000800 */
[----:B------:R-:W-:-:S02]  /*d6f0*/  IMAD R158, R155, UR4, RZ ;  /* 0x000000049b9e7c24 */ /* 0x000fc4000f8e02ff */
[----:B------:R-:W-:Y:S01]  /*d700*/  IMAD R156, R153, UR4, RZ ;  /* 0x00000004999c7c24 */ /* 0x000fe2000f8e02ff */
[----:B------:R-:W-:Y:S01]  /*d710*/  LEA.HI.X.SX32 R0, R5, UR7, 0x2, P2 ;  /* 0x0000000705007c11 */ /* 0x000fe200090f16ff */
[----:B------:R-:W-:Y:S01]  /*d720*/  IMAD R49, R46, UR4, RZ ;  /* 0x000000042e317c24 */ /* 0x000fe2000f8e02ff */
[-C--:B------:R-:W-:Y:S01]  /*d730*/  LEA R168, P4, R161, R238.reuse, 0x2 ;  /* 0x000000eea1a87211 */ /* 0x080fe200078810ff */
[----:B------:R-:W-:Y:S01]  /*d740*/  IMAD R155, R152, UR4, RZ ;  /* 0x00000004989b7c24 */ /* 0x000fe2000f8e02ff */
[-C--:B------:R-:W-:Y:S01]  /*d750*/  LEA R166, P5, R160, R238.reuse, 0x2 ;  /* 0x000000eea0a67211 */ /* 0x080fe200078a10ff */
[----:B------:R-:W-:Y:S01]  /*d760*/  IMAD R153, R54, UR4, RZ ;  /* 0x0000000436997c24 */ /* 0x000fe2000f8e02ff */
[-C--:B------:R-:W-:Y:S01]  /*d770*/  LEA R164, P6, R159, R238.reuse, 0x2 ;  /* 0x000000ee9fa47211 */ /* 0x080fe200078c10ff */
[----:B------:R-:W-:Y:S01]  /*d780*/  IMAD R46, R43, UR4, RZ ;  /* 0x000000042b2e7c24 */ /* 0x000fe2000f8e02ff */
[----:B------:R-:W-:Y:S01]  /*d790*/  ULDC UR5, c[0x0][0x240] ;  /* 0x0000900000057ab9 */ /* 0x000fe20000000800 */
[----:B------:R-:W-:Y:S01]  /*d7a0*/  IMAD R33, R8, UR4, RZ ;  /* 0x0000000408217c24 */ /* 0x000fe2000f8e02ff */
[----:B------:R-:W-:Y:S01]  /*d7b0*/  LEA R8, P0, R162, R238, 0x2 ;  /* 0x000000eea2087211 */ /* 0x000fe200078010ff */
[----:B------:R-:W-:Y:S01]  /*d7c0*/  IMAD R152, R53, UR4, RZ ;  /* 0x0000000435987c24 */ /* 0x000fe2000f8e02ff */
[----:B------:R-:W-:Y:S01]  /*d7d0*/  ULDC UR7, c[0x0][0x240] ;  /* 0x0000900000077ab9 */ /* 0x000fe20000000800 */
[----:B------:R-:W-:-:S02]  /*d7e0*/  IMAD R54, R51, UR4, RZ ;  /* 0x0000000433367c24 */ /* 0x000fc4000f8e02ff */
[----:B------:R-:W-:Y:S02]  /*d7f0*/  IMAD R43, R40, UR4, RZ ;  /* 0x00000004282b7c24 */ /* 0x000fe4000f8e02ff */
[----:B------:R-:W-:Y:S02]  /*d800*/  IMAD R53, R50, UR4, RZ ;  /* 0x0000000432357c24 */ /* 0x000fe4000f8e02ff */
[----:B------:R-:W-:Y:S02]  /*d810*/  IMAD R51, R48, UR4, RZ ;  /* 0x0000000430337c24 */ /* 0x000fe4000f8e02ff */
[----:B------:R-:W-:Y:S02]  /*d820*/  IMAD R40, R37, UR4, RZ ;  /* 0x0000000425287c24 */ /* 0x000fe4000f8e02ff */
[----:B------:R-:W-:Y:S02]  /*d830*/  IMAD R50, R47, UR4, RZ ;  /* 0x000000042f327c24 */ /* 0x000fe4000f8e02ff */
[----:B------:R-:W-:-:S02]  /*d840*/  IMAD R48, R45, UR4, RZ ;  /* 0x000000042d307c24 */ /* 0x000fc4000f8e02ff */
[----:B------:R-:W-:Y:S02]  /*d850*/  IMAD R37, R34, UR4, RZ ;  /* 0x0000000422257c24 */ /* 0x000fe4000f8e02ff */
[----:B------:R-:W-:Y:S02]  /*d860*/  IMAD R47, R44, UR4, RZ ;  /* 0x000000042c2f7c24 */ /* 0x000fe4000f8e02ff */
[----:B------:R-:W-:Y:S02]  /*d870*/  IMAD R45, R42, UR4, RZ ;  /* 0x000000042a2d7c24 */ /* 0x000fe4000f8e02ff */
[----:B------:R-:W-:Y:S01]  /*d880*/  IMAD R34, R9, UR4, RZ ;  /* 0x0000000409227c24 */ /* 0x000fe2000f8e02ff */
[----:B------:R-:W-:Y:S01]  /*d890*/  LEA.HI.X.SX32 R9, R162, R0, 0x2, P0 ;  /* 0x00000000a2097211 */ /* 0x000fe200000f16ff */
[----:B------:R-:W-:Y:S02]  /*d8a0*/  IMAD R44, R41, UR4, RZ ;  /* 0x00000004292c7c24 */ /* 0x000fe4000f8e02ff */
[----:B------:R-:W-:-:S02]  /*d8b0*/  IMAD R42, R39, UR4, RZ ;  /* 0x00000004272a7c24 */ /* 0x000fc4000f8e02ff */
[----:B------:R-:W-:Y:S02]  /*d8c0*/  IMAD R41, R38, UR4, RZ ;  /* 0x0000000426297c24 */ /* 0x000fe4000f8e02ff */
[----:B------:R-:W-:Y:S01]  /*d8d0*/  IMAD R39, R36, UR4, RZ ;  /* 0x0000000424277c24 */ /* 0x000fe2000f8e02ff */
[----:B------:R-:W-:Y:S01]  /*d8e0*/  LEA R174, P0, R158, R238, 0x2 ;  /* 0x000000ee9eae7211 */ /* 0x000fe200078010ff */
[----:B------:R-:W-:Y:S01]  /*d8f0*/  IMAD R38, R35, UR4, RZ ;  /* 0x0000000423267c24 */ /* 0x000fe2000f8e02ff */
[----:B------:R-:W-:Y:S01]  /*d900*/  LEA.HI.X.SX32 R169, R161, R0, 0x2, P4 ;  /* 0x00000000a1a97211 */ /* 0x000fe200020f16ff */
[----:B------:R-:W-:Y:S01]  /*d910*/  IMAD R36, R4, UR4, RZ ;  /* 0x0000000404247c24 */ /* 0x000fe2000f8e02ff */
[----:B------:R-:W-:Y:S01]  /*d920*/  LEA R172, P3, R155, R238, 0x2 ;  /* 0x000000ee9bac7211 */ /* 0x000fe200078610ff */
[----:B------:R-:W4:Y:S01]  /*d930*/  LDL.LU R4, [R1+0x1c7c] ;  /* 0x001c7c0001047983 */ /* 0x000f220000300800 */
[----:B------:R-:W-:Y:S01]  /*d940*/  IMAD R35, R7, UR4, RZ ;  /* 0x0000000407237c24 */ /* 0x000fe2000f8e02ff */
[----:B------:R-:W-:-:S02]  /*d950*/  LEA.HI.X.SX32 R167, R160, R0, 0x2, P5 ;  /* 0x00000000a0a77211 */ /* 0x000fc400028f16ff */
[----:B------:R-:W3:Y:S01]  /*d960*/  LDL.LU R7, [R1+0x1c78] ;  /* 0x001c780001077983 */ /* 0x000ee20000300800 */
[----:B------:R-:W-:-:S03]  /*d970*/  LEA.HI.X.SX32 R165, R159, R0, 0x2, P6 ;  /* 0x000000009fa57211 */ /* 0x000fc600030f16ff */
[----:B------:R1:W-:Y:S01]  /*d980*/  STL.64 [R1+0x460], R8 ;  /* 0x0004600801007387 */ /* 0x0003e20000100a00 */
[----:B------:R-:W-:Y:S02]  /*d990*/  LEA R170, P2, R156, R238, 0x2 ;  /* 0x000000ee9caa7211 */ /* 0x000fe400078410ff */
[-C--:B------:R-:W-:Y:S01]  /*d9a0*/  LEA.HI.X.SX32 R175, R158, R0.reuse, 0x2, P0 ;  /* 0x000000009eaf7211 */ /* 0x080fe200000f16ff */
[----:B------:R2:W-:Y:S01]  /*d9b0*/  STL.64 [R1+0x458], R168 ;  /* 0x000458a801007387 */ /* 0x0005e20000100a00 */
[----:B------:R-:W-:Y:S01]  /*d9c0*/  IMAD.MOV.U32 R159, RZ, RZ, R173 ;  /* 0x000000ffff9f7224 */ /* 0x000fe200078e00ad */
[----:B------:R-:W-:Y:S02]  /*d9d0*/  LEA.HI.X.SX32 R171, R156, R0, 0x2, P2 ;  /* 0x000000009cab7211 */ /* 0x000fe400010f16ff */
[----:B------:R-:W-:Y:S01]  /*d9e0*/  STL [R1+0x428], R172 ;  /* 0x000428ac01007387 */ /* 0x000fe20000100800 */
[----:B-1----:R-:W-:-:S03]  /*d9f0*/  LEA R8, P1, R157, R238, 0x2 ;  /* 0x000000ee9d087211 */ /* 0x002fc600078210ff */
[----:B------:R1:W-:Y:S01]  /*da00*/  STL.64 [R1+0x450], R166 ;  /* 0x000450a601007387 */ /* 0x0003e20000100a00 */
[----:B------:R-:W-:Y:S01]  /*da10*/  IMAD R5, R56, UR4, RZ ;  /* 0x0000000438057c24 */ /* 0x000fe2000f8e02ff */
[----:B------:R-:W-:Y:S02]  /*da20*/  LEA.HI.X.SX32 R9, R157, R0, 0x2, P1 ;  /* 0x000000009d097211 */ /* 0x000fe400008f16ff */
[----:B------:R1:W-:Y:S01]  /*da30*/  STL.64 [R1+0x448], R164 ;  /* 0x000448a401007387 */ /* 0x0003e20000100a00 */
[-C--:B--2---:R-:W-:Y:S01]  /*da40*/  LEA R168, P4, R154, R238.reuse, 0x2 ;  /* 0x000000ee9aa87211 */ /* 0x084fe200078810ff */
[----:B------:R-:W-:Y:S01]  /*da50*/  IMAD.MOV.U32 R158, RZ, RZ, R172 ;  /* 0x000000ffff9e7224 */ /* 0x000fe200078e00ac */
[----:B------:R-:W-:Y:S01]  /*da60*/  LEA R56, P0, R55, R238, 0x2 ;  /* 0x000000ee37387211 */ /* 0x000fe200078010ff */
[----:B------:R2:W-:Y:S01]  /*da70*/  STL.64 [R1+0x440], R174 ;  /* 0x000440ae01007387 */ /* 0x0005e20000100a00 */
[----:B------:R-:W-:Y:S01]  /*da80*/  IMAD.MOV.U32 R157, RZ, RZ, R159 ;  /* 0x000000ffff9d7224 */ /* 0x000fe200078e009f */
[----:B------:R-:W-:-:S02]  /*da90*/  LEA.HI.X.SX32 R157, R155, R0, 0x2, P3 ;  /* 0x000000009b9d7211 */ /* 0x000fc400018f16ff */
[C---:B-1----:R-:W-:Y:S02]  /*daa0*/  LEA R166, P5, R153.reuse, R238, 0x2 ;  /* 0x000000ee99a67211 */ /* 0x042fe400078a10ff */
[----:B------:R-:W-:Y:S02]  /*dab0*/  LEA.HI.X.SX32 R169, R154, R0, 0x2, P4 ;  /* 0x000000009aa97211 */ /* 0x000fe400020f16ff */
[----:B------:R-:W-:Y:S01]  /*dac0*/  LEA R164, P6, R152, R238, 0x2 ;  /* 0x000000ee98a47211 */ /* 0x000fe200078c10ff */
[----:B--2---:R-:W2:Y:S01]  /*dad0*/  LDL.LU.64 R174, [R1+0x1c70] ;  /* 0x001c700001ae7983 */ /* 0x004ea20000300a00 */
[----:B------:R-:W-:-:S03]  /*dae0*/  LEA.HI.X.SX32 R167, R153, R0, 0x2, P5 ;  /* 0x0000000099a77211 */ /* 0x000fc600028f16ff */
[----:B------:R-:W4:Y:S04]  /*daf0*/  LDL.LU.64 R172, [R1+0x1c68] ;  /* 0x001c680001ac7983 */ /* 0x000f280000300a00 */
[----:B------:R1:W-:Y:S01]  /*db00*/  STL.64 [R1+0x438], R8 ;  /* 0x0004380801007387 */ /* 0x0003e20000100a00 */
[----:B------:R-:W-:-:S03]  /*db10*/  LEA.HI.X.SX32 R165, R152, R0, 0x2, P6 ;  /* 0x0000000098a57211 */ /* 0x000fc600030f16ff */
[----:B------:R1:W-:Y:S01]  /*db20*/  STL.64 [R1+0x430], R170 ;  /* 0x000430aa01007387 */ /* 0x0003e20000100a00 */
[----:B------:R-:W-:Y:S01]  /*db30*/  IMAD.MOV.U32 R156, RZ, RZ, R158 ;  /* 0x000000ffff9c7224 */ /* 0x000fe200078e009e */
[-C--:B------:R-:W-:Y:S01]  /*db40*/  LEA R160, P5, R50, R238.reuse, 0x2 ;  /* 0x000000ee32a07211 */ /* 0x080fe200078a10ff */
[----:B------:R-:W-:Y:S01]  /*db50*/  IMAD.MOV.U32 R155, RZ, RZ, R57 ;  /* 0x000000ffff9b7224 */ /* 0x000fe200078e0039 */
[-C--:B------:R-:W-:Y:S01]  /*db60*/  LEA R158, P2, R53, R238.reuse, 0x2 ;  /* 0x000000ee359e7211 */ /* 0x080fe200078410ff */
[----:B------:R-:W-:Y:S01]  /*db70*/  IMAD.MOV.U32 R154, RZ, RZ, R56 ;  /* 0x000000ffff9a7224 */ /* 0x000fe200078e0038 */
[-C--:B-1----:R-:W-:Y:S01]  /*db80*/  LEA R8, P1, R54, R238.reuse, 0x2 ;  /* 0x000000ee36087211 */ /* 0x082fe200078210ff */
[----:B------:R-:W3:Y:S04]  /*db90*/  LDL.LU.64 R170, [R1+0x1c60] ;  /* 0x001c600001aa7983 */ /* 0x000ee80000300a00 */
[----:B------:R1:W-:Y:S01]  /*dba0*/  STL [R1+0x408], R56 ;  /* 0x0004083801007387 */ /* 0x0003e20000100800 */
[----:B------:R-:W-:-:S03]  /*dbb0*/  LEA R156, P3, R52, R238, 0x2 ;  /* 0x000000ee349c7211 */ /* 0x000fc600078610ff */
[----:B------:R-:W-:Y:S01]  /*dbc0*/  STL [R1+0x42c], R157 ;  /* 0x00042c9d01007387 */ /* 0x000fe20000100800 */
[----:B------:R-:W-:-:S03]  /*dbd0*/  LEA.HI.X.SX32 R155, R55, R0, 0x2, P0 ;  /* 0x00000000379b7211 */ /* 0x000fc600000f16ff */
[----:B------:R1:W-:Y:S01]  /*dbe0*/  STL.64 [R1+0x420], R168 ;  /* 0x000420a801007387 */ /* 0x0003e20000100a00 */
[----:B------:R-:W-:Y:S02]  /*dbf0*/  LEA.HI.X.SX32 R9, R54, R0, 0x2, P1 ;  /* 0x0000000036097211 */ /* 0x000fe400008f16ff */
[----:B-1----:R-:W-:Y:S01]  /*dc00*/  LEA R56, P4, R51, R238, 0x2 ;  /* 0x000000ee33387211 */ /* 0x002fe200078810ff */
[----:B------:R-:W-:Y:S01]  /*dc10*/  VIADD R244, R3, 0xfffffffe ;  /* 0xfffffffe03f47836 */ /* 0x000fe20000000000 */
[----:B------:R-:W-:Y:S01]  /*dc20*/  MOV R153, R161 ;  /* 0x000000a100997202 */ /* 0x000fe20000000f00 */
[----:B------:R-:W-:Y:S01]  /*dc30*/  IMAD.MOV.U32 R152, RZ, RZ, R160 ;  /* 0x000000ffff987224 */ /* 0x000fe200078e00a0 */
[-C--:B------:R-:W-:Y:S01]  /*dc40*/  LEA.HI.X.SX32 R159, R53, R0.reuse, 0x2, P2 ;  /* 0x00000000359f7211 */ /* 0x080fe200010f16ff */
[----:B------:R-:W2:Y:S04]  /*dc50*/  LDL.LU.64 R168, [R1+0x1c58] ;  /* 0x001c580001a87983 */ /* 0x000ea80000300a00 */
[----:B------:R1:W-:Y:S01]  /*dc60*/  STL.64 [R1+0x418], R166 ;  /* 0x000418a601007387 */ /* 0x0003e20000100a00 */
[----:B------:R-:W-:Y:S01]  /*dc70*/  IMAD R3, R57, UR4, RZ ;  /* 0x0000000439037c24 */ /* 0x000fe2000f8e02ff */
[----:B------:R-:W-:-:S02]  /*dc80*/  LEA.HI.X.SX32 R157, R52, R0, 0x2, P3 ;  /* 0x00000000349d7211 */ /* 0x000fc400018f16ff */
[----:B------:R-:W-:Y:S01]  /*dc90*/  LEA.HI.X.SX32 R57, R51, R0, 0x2, P4 ;  /* 0x0000000033397211 */ /* 0x000fe200020f16ff */
[----:B------:R-:W-:Y:S01]  /*dca0*/  IMAD.MOV.U32 R54, RZ, RZ, R152 ;  /* 0x000000ffff367224 */ /* 0x000fe200078e0098 */
[-C--:B------:R-:W-:Y:S01]  /*dcb0*/  LEA R154, P0, R48, R238.reuse, 0x2 ;  /* 0x000000ee309a7211 */ /* 0x080fe200078010ff */
[----:B-1----:R-:W4:Y:S04]  /*dcc0*/  LDL.LU.64 R166, [R1+0x1c50] ;  /* 0x001c500001a67983 */ /* 0x002f280000300a00 */
[----:B------:R1:W-:Y:S01]  /*dcd0*/  STL.64 [R1+0x410], R164 ;  /* 0x000410a401007387 */ /* 0x0003e20000100a00 */
[----:B------:R-:W-:Y:S01]  /*dce0*/  IMAD.MOV.U32 R55, RZ, RZ, R153 ;  /* 0x000000ffff377224 */ /* 0x000fe200078e0099 */
[----:B------:R-:W-:Y:S02]  /*dcf0*/  LEA R152, P1, R47, R238, 0x2 ;  /* 0x000000ee2f987211 */ /* 0x000fe400078210ff */
[----:B------:R-:W-:Y:S01]  /*dd00*/  LEA.HI.X.SX32 R55, R50, R0, 0x2, P5 ;  /* 0x0000000032377211 */ /* 0x000fe200028f16ff */
[----:B-1----:R-:W3:Y:S04]  /*dd10*/  LDL.LU.64 R164, [R1+0x1c48] ;  /* 0x001c480001a47983 */ /* 0x002ee80000300a00 */
[----:B------:R1:W-:Y:S04]  /*dd20*/  STL [R1+0x3e0], R160 ;  /* 0x0003e0a001007387 */ /* 0x0003e80000100800 */
[----:B------:R1:W-:Y:S04]  /*dd30*/  STL [R1+0x40c], R155 ;  /* 0x00040c9b01007387 */ /* 0x0003e80000100800 */
[----:B------:R1:W-:Y:S02]  /*dd40*/  STL.64 [R1+0x400], R8 ;  /* 0x0004000801007387 */ /* 0x0003e40000100a00 */
[----:B-1----:R-:W-:-:S02]  /*dd50*/  LEA R160, P6, R49, R238, 0x2 ;  /* 0x000000ee31a07211 */ /* 0x002fc400078c10ff */
[-C--:B------:R-:W-:Y:S02]  /*dd60*/  LEA.HI.X.SX32 R153, R47, R0.reuse, 0x2, P1 ;  /* 0x000000002f997211 */ /* 0x080fe400008f16ff */
[-C--:B------:R-:W-:Y:S02]  /*dd70*/  LEA.HI.X.SX32 R155, R48, R0.reuse, 0x2, P0 ;  /* 0x00000000309b7211 */ /* 0x080fe400000f16ff */
[----:B------:R-:W-:Y:S01]  /*dd80*/  LEA.HI.X.SX32 R161, R49, R0, 0x2, P6 ;  /* 0x0000000031a17211 */ /* 0x000fe200030f16ff */
[----:B------:R-:W2:Y:S04]  /*dd90*/  LDL.LU.64 R8, [R1+0x1c40] ;  /* 0x001c400001087983 */ /* 0x000ea80000300a00 */
[----:B------:R1:W-:Y:S04]  /*dda0*/  STL.64 [R1+0x3f8], R158 ;  /* 0x0003f89e01007387 */ /* 0x0003e80000100a00 */
[----:B------:R1:W-:Y:S01]  /*ddb0*/  STL.64 [R1+0x3f0], R156 ;  /* 0x0003f09c01007387 */ /* 0x0003e20000100a00 */
[----:B------:R-:W-:-:S03]  /*ddc0*/  LEA R54, P5, R43, R238, 0x2 ;  /* 0x000000ee2b367211 */ /* 0x000fc600078a10ff */
[----:B------:R1:W-:Y:S02]  /*ddd0*/  STL.64 [R1+0x3e8], R56 ;  /* 0x0003e83801007387 */ /* 0x0003e40000100a00 */
[-C--:B-1----:R-:W-:Y:S02]  /*dde0*/  LEA R158, P2, R46, R238.reuse, 0x2 ;  /* 0x000000ee2e9e7211 */ /* 0x082fe400078410ff */
[----:B------:R1:W-:Y:S01]  /*ddf0*/  STL [R1+0x3e4], R55 ;  /* 0x0003e43701007387 */ /* 0x0003e20000100800 */
[-C--:B------:R-:W-:Y:S02]  /*de00*/  LEA R156, P3, R45, R238.reuse, 0x2 ;  /* 0x000000ee2d9c7211 */ /* 0x080fe400078610ff */
[----:B------:R-:W-:Y:S01]  /*de10*/  LEA R56, P4, R44, R238, 0x2 ;  /* 0x000000ee2c387211 */ /* 0x000fe200078810ff */
[----:B------:R1:W-:Y:S01]  /*de20*/  STL.64 [R1+0x3d0], R154 ;  /* 0x0003d09a01007387 */ /* 0x0003e20000100a00 */
[----:B------:R-:W-:Y:S02]  /*de30*/  LEA.HI.X.SX32 R159, R46, R0, 0x2, P2 ;  /* 0x000000002e9f7211 */ /* 0x000fe400010f16ff */
[----:B------:R-:W-:Y:S01]  /*de40*/  LEA R52, P6, R42, R238, 0x2 ;  /* 0x000000ee2a347211 */ /* 0x000fe200078c10ff */
[----:B------:R-:W-:Y:S01]  /*de50*/  STL.64 [R1+0x3d8], R160 ;  /* 0x0003d8a001007387 */ /* 0x000fe20000100a00 */
[----:B------:R-:W-:-:S02]  /*de60*/  LEA.HI.X.SX32 R57, R44, R0, 0x2, P4 ;  /* 0x000000002c397211 */ /* 0x000fc400020f16ff */
[----:B------:R-:W-:Y:S01]  /*de70*/  LEA.HI.X.SX32 R157, R45, R0, 0x2, P3 ;  /* 0x000000002d9d7211 */ /* 0x000fe200018f16ff */
[----:B------:R1:W-:Y:S01]  /*de80*/  STL.64 [R1+0x3c8], R152 ;  /* 0x0003c89801007387 */ /* 0x0003e20000100a00 */
[----:B------:R-:W-:Y:S02]  /*de90*/  LEA R50, P2, R39, R238, 0x2 ;  /* 0x000000ee27327211 */ /* 0x000fe400078410ff */
[----:B-1----:R-:W-:Y:S02]  /*dea0*/  LEA.HI.X.SX32 R55, R43, R0, 0x2, P5 ;  /* 0x000000002b377211 */ /* 0x002fe400028f16ff */
[-C--:B------:R-:W-:Y:S01]  /*deb0*/  LEA R154, P0, R41, R238.reuse, 0x2 ;  /* 0x000000ee299a7211 */ /* 0x080fe200078010ff */
[----:B------:R-:W-:Y:S01]  /*dec0*/  STL.64 [R1+0x3c0], R158 ;  /* 0x0003c09e01007387 */ /* 0x000fe20000100a00 */
[----:B------:R-:W-:Y:S02]  /*ded0*/  LEA R48, P3, R38, R238, 0x2 ;  /* 0x000000ee26307211 */ /* 0x000fe400078610ff */
[----:B------:R-:W-:Y:S01]  /*dee0*/  LEA.HI.X.SX32 R53, R42, R0, 0x2, P6 ;  /* 0x000000002a357211 */ /* 0x000fe200030f16ff */
[----:B------:R1:W-:Y:S01]  /*def0*/  STL.64 [R1+0x3b0], R56 ;  /* 0x0003b03801007387 */ /* 0x0003e20000100a00 */
[----:B------:R-:W-:-:S02]  /*df00*/  LEA R152, P1, R40, R238, 0x2 ;  /* 0x000000ee28987211 */ /* 0x000fc400078210ff */
[-C--:B------:R-:W-:Y:S01]  /*df10*/  LEA.HI.X.SX32 R155, R41, R0.reuse, 0x2, P0 ;  /* 0x00000000299b7211 */ /* 0x080fe200000f16ff */
[----:B------:R-:W-:Y:S01]  /*df20*/  STL.64 [R1+0x3b8], R156 ;  /* 0x0003b89c01007387 */ /* 0x000fe20000100a00 */
[-C--:B------:R-:W-:Y:S01]  /*df30*/  LEA.HI.X.SX32 R51, R39, R0.reuse, 0x2, P2 ;  /* 0x0000000027337211 */ /* 0x080fe200010f16ff */
[----:B------:R-:W-:Y:S01]  /*df40*/  IMAD R32, R32, UR4, RZ ;  /* 0x0000000420207c24 */ /* 0x000fe2000f8e02ff */
[-C--:B------:R-:W-:Y:S01]  /*df50*/  LEA.HI.X.SX32 R153, R40, R0.reuse, 0x2, P1 ;  /* 0x0000000028997211 */ /* 0x080fe200008f16ff */
[----:B------:R1:W-:Y:S01]  /*df60*/  STL.64 [R1+0x3a8], R54 ;  /* 0x0003a83601007387 */ /* 0x0003e20000100a00 */
[----:B------:R-:W-:Y:S01]  /*df70*/  IMAD R30, R30, UR4, RZ ;  /* 0x000000041e1e7c24 */ /* 0x000fe2000f8e02ff */
[----:B------:R-:W-:Y:S02]  /*df80*/  LEA.HI.X.SX32 R49, R38, R0, 0x2, P3 ;  /* 0x0000000026317211 */ /* 0x000fe400018f16ff */
[-C--:B-1----:R-:W-:Y:S01]  /*df90*/  LEA R56, P4, R37, R238.reuse, 0x2 ;  /* 0x000000ee25387211 */ /* 0x082fe200078810ff */
[----:B------:R-:W-:Y:S01]  /*dfa0*/  IMAD R31, R31, UR4, RZ ;  /* 0x000000041f1f7c24 */ /* 0x000fe2000f8e02ff */
[----:B------:R1:W-:Y:S01]  /*dfb0*/  STL.64 [R1+0x3a0], R52 ;  /* 0x0003a03401007387 */ /* 0x0003e20000100a00 */
[-C--:B------:R-:W-:Y:S01]  /*dfc0*/  LEA R46, P0, R34, R238.reuse, 0x2 ;  /* 0x000000ee222e7211 */ /* 0x080fe200078010ff */
[----:B------:R-:W-:Y:S01]  /*dfd0*/  IMAD R29, R29, UR4, RZ ;  /* 0x000000041d1d7c24 */ /* 0x000fe2000f8e02ff */
[-C--:B------:R-:W-:Y:S01]  /*dfe0*/  LEA R44, P1, R33, R238.reuse, 0x2 ;  /* 0x000000ee212c7211 */ /* 0x080fe200078210ff */
[----:B------:R-:W-:Y:S01]  /*dff0*/  STL.64 [R1+0x398], R154 ;  /* 0x0003989a01007387 */ /* 0x000fe20000100a00 */
[----:B------:R-:W-:-:S03]  /*e000*/  LEA R54, P5, R36, R238, 0x2 ;  /* 0x000000ee24367211 */ /* 0x000fc600078a10ff */
[----:B------:R1:W-:Y:S01]  /*e010*/  STL.64 [R1+0x388], R50 ;  /* 0x0003883201007387 */ /* 0x0003e20000100a00 */
[----:B------:R-:W-:Y:S02]  /*e020*/  LEA.HI.X.SX32 R57, R37, R0, 0x2, P4 ;  /* 0x0000000025397211 */ /* 0x000fe400020f16ff */
[----:B-1----:R-:W-:Y:S01]  /*e030*/  LEA R52, P6, R35, R238, 0x2 ;  /* 0x000000ee23347211 */ /* 0x002fe200078c10ff */
[----:B------:R-:W-:Y:S01]  /*e040*/  STL.64 [R1+0x390], R152 ;  /* 0x0003909801007387 */ /* 0x000fe20000100a00 */
[----:B------:R-:W-:Y:S01]  /*e050*/  LEA.HI.X.SX32 R55, R36, R0, 0x2, P5 ;  /* 0x0000000024377211 */ /* 0x000fe200028f16ff */
[----:B------:R-:W-:Y:S01]  /*e060*/  IMAD R28, R28, UR4, RZ ;  /* 0x000000041c1c7c24 */ /* 0x000fe2000f8e02ff */
[----:B------:R-:W-:Y:S01]  /*e070*/  LEA R42, P4, R30, R238, 0x2 ;  /* 0x000000ee1e2a7211 */ /* 0x000fe200078810ff */
[----:B------:R1:W-:Y:S01]  /*e080*/  STL.64 [R1+0x380], R48 ;  /* 0x0003803001007387 */ /* 0x0003e20000100a00 */
[----:B------:R-:W-:Y:S02]  /*e090*/  LEA.HI.X.SX32 R47, R34, R0, 0x2, P0 ;  /* 0x00000000222f7211 */ /* 0x000fe400000f16ff */
[----:B------:R-:W-:Y:S01]  /*e0a0*/  LEA R50, P2, R32, R238, 0x2 ;  /* 0x000000ee20327211 */ /* 0x000fe200078410ff */
[----:B------:R-:W-:Y:S01]  /*e0b0*/  IMAD R27, R27, UR4, RZ ;  /* 0x000000041b1b7c24 */ /* 0x000fe2000f8e02ff */
[----:B------:R-:W-:Y:S01]  /*e0c0*/  LEA.HI.X.SX32 R53, R35, R0, 0x2, P6 ;  /* 0x0000000023357211 */ /* 0x000fe200030f16ff */
[----:B------:R-:W-:Y:S01]  /*e0d0*/  IMAD R25, R25, UR4, RZ ;  /* 0x0000000419197c24 */ /* 0x000fe2000f8e02ff */
[----:B------:R-:W-:Y:S01]  /*e0e0*/  LEA R40, P5, R29, R238, 0x2 ;  /* 0x000000ee1d287211 */ /* 0x000fe200078a10ff */
[----:B------:R-:W-:Y:S01]  /*e0f0*/  IMAD R26, R26, UR4, RZ ;  /* 0x000000041a1a7c24 */ /* 0x000fe2000f8e02ff */
[----:B------:R-:W-:Y:S01]  /*e100*/  LEA.HI.X.SX32 R45, R33, R0, 0x2, P1 ;  /* 0x00000000212d7211 */ /* 0x000fe200008f16ff */
[----:B------:R-:W-:Y:S01]  /*e110*/  STL.64 [R1+0x378], R56 ;  /* 0x0003783801007387 */ /* 0x000fe20000100a00 */
[----:B-1----:R-:W-:Y:S01]  /*e120*/  LEA R48, P3, R31, R238, 0x2 ;  /* 0x000000ee1f307211 */ /* 0x002fe200078610ff */
[----:B------:R-:W-:Y:S01]  /*e130*/  IMAD R24, R24, UR4, RZ ;  /* 0x0000000418187c24 */ /* 0x000fe2000f8e02ff */
[-C--:B------:R-:W-:Y:S01]  /*e140*/  LEA.HI.X.SX32 R51, R32, R0.reuse, 0x2, P2 ;  /* 0x0000000020337211 */ /* 0x080fe200010f16ff */
[----:B------:R-:W-:Y:S01]  /*e150*/  STL.64 [R1+0x370], R54 ;  /* 0x0003703601007387 */ /* 0x000fe20000100a00 */
[----:B------:R-:W-:Y:S01]  /*e160*/  LEA.HI.X.SX32 R43, R30, R0, 0x2, P4 ;  /* 0x000000001e2b7211 */ /* 0x000fe200020f16ff */
[----:B------:R-:W-:Y:S01]  /*e170*/  IMAD R23, R23, UR4, RZ ;  /* 0x0000000417177c24 */ /* 0x000fe2000f8e02ff */
[----:B------:R-:W-:Y:S01]  /*e180*/  LEA R38, P6, R28, R238, 0x2 ;  /* 0x000000ee1c267211 */ /* 0x000fe200078c10ff */
[----:B------:R1:W-:Y:S01]  /*e190*/  STL.64 [R1+0x360], R46 ;  /* 0x0003602e01007387 */ /* 0x0003e20000100a00 */
[-C--:B------:R-:W-:Y:S01]  /*e1a0*/  LEA.HI.X.SX32 R49, R31, R0.reuse, 0x2, P3 ;  /* 0x000000001f317211 */ /* 0x080fe200018f16ff */
[----:B------:R-:W-:Y:S01]  /*e1b0*/  IMAD R22, R22, UR4, RZ ;  /* 0x0000000416167c24 */ /* 0x000fe2000f8e02ff */
[----:B------:R-:W-:Y:S01]  /*e1c0*/  LEA.HI.X.SX32 R41, R29, R0, 0x2, P5 ;  /* 0x000000001d297211 */ /* 0x000fe200028f16ff */
[----:B------:R-:W-:Y:S01]  /*e1d0*/  STL.64 [R1+0x368], R52 ;  /* 0x0003683401007387 */ /* 0x000fe20000100a00 */
[----:B------:R-:W-:Y:S01]  /*e1e0*/  LEA R36, P2, R25, R238, 0x2 ;  /* 0x000000ee19247211 */ /* 0x000fe200078410ff */
[----:B------:R-:W-:-:S02]  /*e1f0*/  IMAD R20, R20, UR4, RZ ;  /* 0x0000000414147c24 */ /* 0x000fc4000f8e02ff */
[----:B------:R1:W-:Y:S01]  /*e200*/  STL.64 [R1+0x358], R44 ;  /* 0x0003582c01007387 */ /* 0x0003e20000100a00 */
[-C--:B------:R-:W-:Y:S02]  /*e210*/  LEA R34, P3, R24, R238.reuse, 0x2 ;  /* 0x000000ee18227211 */ /* 0x080fe400078610ff */
[----:B-1----:R-:W-:Y:S01]  /*e220*/  LEA R46, P0, R27, R238, 0x2 ;  /* 0x000000ee1b2e7211 */ /* 0x002fe200078010ff */
[----:B------:R-:W-:Y:S01]  /*e230*/  STL.64 [R1+0x350], R50 ;  /* 0x0003503201007387 */ /* 0x000fe20000100a00 */
[-C--:B------:R-:W-:Y:S01]  /*e240*/  LEA.HI.X.SX32 R39, R28, R0.reuse, 0x2, P6 ;  /* 0x000000001c277211 */ /* 0x080fe200030f16ff */
[----:B------:R-:W-:Y:S01]  /*e250*/  IMAD R21, R21, UR4, RZ ;  /* 0x0000000415157c24 */ /* 0x000fe2000f8e02ff */
[----:B------:R-:W-:Y:S01]  /*e260*/  LEA.HI.X.SX32 R47, R27, R0, 0x2, P0 ;  /* 0x000000001b2f7211 */ /* 0x000fe200000f16ff */
[----:B------:R1:W-:Y:S01]  /*e270*/  STL.64 [R1+0x340], R42 ;  /* 0x0003402a01007387 */ /* 0x0003e20000100a00 */
[----:B------:R-:W-:-:S03]  /*e280*/  LEA R44, P1, R26, R238, 0x2 ;  /* 0x000000ee1a2c7211 */ /* 0x000fc600078210ff */
[----:B------:R-:W-:Y:S01]  /*e290*/  STL.64 [R1+0x348], R48 ;  /* 0x0003483001007387 */ /* 0x000fe20000100a00 */
[----:B------:R-:W-:Y:S01]  /*e2a0*/  IMAD R19, R19, UR4, RZ ;  /* 0x0000000413137c24 */ /* 0x000fe2000f8e02ff */
[-C--:B------:R-:W-:Y:S01]  /*e2b0*/  LEA.HI.X.SX32 R37, R25, R0.reuse, 0x2, P2 ;  /* 0x0000000019257211 */ /* 0x080fe200010f16ff */
[----:B------:R-:W-:Y:S01]  /*e2c0*/  IMAD R18, R18, UR4, RZ ;  /* 0x0000000412127c24 */ /* 0x000fe2000f8e02ff */
[----:B------:R1:W-:Y:S01]  /*e2d0*/  STL.64 [R1+0x338], R40 ;  /* 0x0003382801007387 */ /* 0x0003e20000100a00 */
[----:B------:R-:W-:Y:S01]  /*e2e0*/  LEA.HI.X.SX32 R45, R26, R0, 0x2, P1 ;  /* 0x000000001a2d7211 */ /* 0x000fe200008f16ff */
[----:B------:R-:W-:Y:S01]  /*e2f0*/  IMAD R16, R16, UR4, RZ ;  /* 0x0000000410107c24 */ /* 0x000fe2000f8e02ff */
[-C--:B-1----:R-:W-:Y:S01]  /*e300*/  LEA R42, P4, R23, R238.reuse, 0x2 ;  /* 0x000000ee172a7211 */ /* 0x082fe200078810ff */
[----:B------:R-:W-:Y:S01]  /*e310*/  IMAD R17, R17, UR4, RZ ;  /* 0x0000000411117c24 */ /* 0x000fe2000f8e02ff */
[----:B------:R-:W-:Y:S01]  /*e320*/  LEA R32, P0, R20, R238, 0x2 ;  /* 0x000000ee14207211 */ /* 0x000fe200078010ff */
[----:B------:R1:W-:Y:S01]  /*e330*/  STL.64 [R1+0x330], R38 ;  /* 0x0003302601007387 */ /* 0x0003e20000100a00 */
[----:B------:R-:W-:Y:S01]  /*e340*/  LEA.HI.X.SX32 R35, R24, R0, 0x2, P3 ;  /* 0x0000000018237211 */ /* 0x000fe200018f16ff */
[----:B------:R-:W-:Y:S01]  /*e350*/  IMAD R15, R15, UR4, RZ ;  /* 0x000000040f0f7c24 */ /* 0x000fe2000f8e02ff */
[----:B------:R-:W-:Y:S01]  /*e360*/  LEA R40, P5, R22, R238, 0x2 ;  /* 0x000000ee16287211 */ /* 0x000fe200078a10ff */
[----:B------:R-:W-:Y:S01]  /*e370*/  STL.64 [R1+0x328], R46 ;  /* 0x0003282e01007387 */ /* 0x000fe20000100a00 */
[----:B------:R-:W-:Y:S01]  /*e380*/  LEA.HI.X.SX32 R43, R23, R0, 0x2, P4 ;  /* 0x00000000172b7211 */ /* 0x000fe200020f16ff */
[----:B------:R-:W-:Y:S01]  /*e390*/  IMAD R14, R14, UR4, RZ ;  /* 0x000000040e0e7c24 */ /* 0x000fe2000f8e02ff */
[----:B------:R-:W-:Y:S01]  /*e3a0*/  LEA R30, P1, R19, R238, 0x2 ;  /* 0x000000ee131e7211 */ /* 0x000fe200078210ff */
[----:B------:R1:W-:Y:S01]  /*e3b0*/  STL.64 [R1+0x318], R36 ;  /* 0x0003182401007387 */ /* 0x0003e20000100a00 */
[----:B------:R-:W-:-:S02]  /*e3c0*/  LEA.HI.X.SX32 R41, R22, R0, 0x2, P5 ;  /* 0x0000000016297211 */ /* 0x000fc400028f16ff */
[----:B-1----:R-:W-:Y:S01]  /*e3d0*/  LEA R38, P6, R21, R238, 0x2 ;  /* 0x000000ee15267211 */ /* 0x002fe200078c10ff */
[----:B------:R-:W-:Y:S01]  /*e3e0*/  STL.64 [R1+0x320], R44 ;  /* 0x0003202c01007387 */ /* 0x000fe20000100a00 */
[----:B------:R-:W-:Y:S01]  /*e3f0*/  LEA.HI.X.SX32 R33, R20, R0, 0x2, P0 ;  /* 0x0000000014217211 */ /* 0x000fe200000f16ff */
[----:B------:R-:W-:Y:S01]  /*e400*/  IMAD R13, R13, UR4, RZ ;  /* 0x000000040d0d7c24 */ /* 0x000fe2000f8e02ff */
[----:B------:R-:W-:Y:S01]  /*e410*/  LEA R28, P4, R16, R238, 0x2 ;  /* 0x000000ee101c7211 */ /* 0x000fe200078810ff */
[----:B------:R1:W-:Y:S01]  /*e420*/  STL.64 [R1+0x310], R34 ;  /* 0x0003102201007387 */ /* 0x0003e20000100a00 */
[----:B------:R-:W-:Y:S01]  /*e430*/  IMAD R11, R11, UR4, RZ ;  /* 0x000000040b0b7c24 */ /* 0x000fe2000f8e02ff */
[----:B------:R-:W-:Y:S02]  /*e440*/  LEA.HI.X.SX32 R39, R21, R0, 0x2, P6 ;  /* 0x0000000015277211 */ /* 0x000fe400030f16ff */
[-C--:B------:R-:W-:Y:S01]  /*e450*/  LEA R36, P2, R18, R238.reuse, 0x2 ;  /* 0x000000ee12247211 */ /* 0x080fe200078410ff */
[----:B------:R-:W-:Y:S01]  /*e460*/  STL.64 [R1+0x308], R42 ;  /* 0x0003082a01007387 */ /* 0x000fe20000100a00 */
[----:B------:R-:W-:-:S02]  /*e470*/  LEA R26, P5, R15, R238, 0x2 ;  /* 0x000000ee0f1a7211 */ /* 0x000fc400078a10ff */
[-C--:B------:R-:W-:Y:S01]  /*e480*/  LEA.HI.X.SX32 R31, R19, R0.reuse, 0x2, P1 ;  /* 0x00000000131f7211 */ /* 0x080fe200008f16ff */
[----:B------:R-:W-:Y:S01]  /*e490*/  STL.64 [R1+0x300], R40 ;  /* 0x0003002801007387 */ /* 0x000fe20000100a00 */
[----:B------:R-:W-:Y:S02]  /*e4a0*/  LEA.HI.X.SX32 R37, R18, R0, 0x2, P2 ;  /* 0x0000000012257211 */ /* 0x000fe400010f16ff */
[CC--:B-1----:R-:W-:Y:S01]  /*e4b0*/  LEA R34, P3, R17.reuse, R238.reuse, 0x2 ;  /* 0x000000ee11227211 */ /* 0x0c2fe200078610ff */
[----:B------:R-:W-:Y:S01]  /*e4c0*/  IMAD R12, R12, UR4, RZ ;  /* 0x000000040c0c7c24 */ /* 0x000fe2000f8e02ff */
[----:B------:R-:W-:Y:S01]  /*e4d0*/  LEA R24, P6, R14, R238, 0x2 ;  /* 0x000000ee0e187211 */ /* 0x000fe200078c10ff */
[----:B------:R1:W-:Y:S01]  /*e4e0*/  STL.64 [R1+0x2f0], R32 ;  /* 0x0002f02001007387 */ /* 0x0003e20000100a00 */
[-C--:B------:R-:W-:Y:S01]  /*e4f0*/  LEA.HI.X.SX32 R29, R16, R0.reuse, 0x2, P4 ;  /* 0x00000000101d7211 */ /* 0x080fe200020f16ff */
[----:B------:R-:W-:Y:S01]  /*e500*/  IMAD R10, R10, UR4, RZ ;  /* 0x000000040a0a7c24 */ /* 0x000fe2000f8e02ff */
[----:B------:R-:W-:Y:S01]  /*e510*/  LEA.HI.X.SX32 R35, R17, R0, 0x2, P3 ;  /* 0x0000000011237211 */ /* 0x000fe200018f16ff */
[----:B------:R-:W-:Y:S01]  /*e520*/  IMAD R6, R6, UR4, RZ ;  /* 0x0000000406067c24 */ /* 0x000fe2000f8e02ff */
[----:B------:R-:W-:Y:S01]  /*e530*/  STL.64 [R1+0x2f8], R38 ;  /* 0x0002f82601007387 */ /* 0x000fe20000100a00 */
[----:B------:R-:W-:-:S02]  /*e540*/  LEA R20, P2, R11, R238, 0x2 ;  /* 0x000000ee0b147211 */ /* 0x000fc400078410ff */
[----:B------:R-:W-:Y:S01]  /*e550*/  LEA.HI.X.SX32 R27, R15, R0, 0x2, P5 ;  /* 0x000000000f1b7211 */ /* 0x000fe200028f16ff */
[----:B------:R1:W-:Y:S02]  /*e560*/  STL.64 [R1+0x2e8], R30 ;  /* 0x0002e81e01007387 */ /* 0x0003e40000100a00 */
[----:B-1----:R-:W-:Y:S01]  /*e570*/  LEA R32, P0, R13, R238, 0x2 ;  /* 0x000000ee0d207211 */ /* 0x002fe200078010ff */
[----:B------:R-:W-:Y:S01]  /*e580*/  IMAD R2, R58, UR4, RZ ;  /* 0x000000043a027c24 */ /* 0x000fe2000f8e02ff */
[----:B------:R-:W-:Y:S01]  /*e590*/  STL.64 [R1+0x2e0], R36 ;  /* 0x0002e02401007387 */ /* 0x000fe20000100a00 */
[-C--:B------:R-:W-:Y:S01]  /*e5a0*/  LEA.HI.X.SX32 R25, R14, R0.reuse, 0x2, P6 ;  /* 0x000000000e197211 */ /* 0x080fe200030f16ff */
[----:B------:R-:W-:Y:S01]  /*e5b0*/  IMAD R59, R59, UR4, RZ ;  /* 0x000000043b3b7c24 */ /* 0x000fe2000f8e02ff */
[----:B------:R-:W-:Y:S01]  /*e5c0*/  LEA.HI.X.SX32 R33, R13, R0, 0x2, P0 ;  /* 0x000000000d217211 */ /* 0x000fe200000f16ff */
[----:B------:R1:W-:Y:S01]  /*e5d0*/  STL.64 [R1+0x2d0], R28 ;  /* 0x0002d01c01007387 */ /* 0x0003e20000100a00 */
[----:B------:R-:W-:-:S02]  /*e5e0*/  LEA R22, P3, R10, R238, 0x2 ;  /* 0x000000ee0a167211 */ /* 0x000fc400078610ff */
[----:B------:R-:W-:Y:S01]  /*e5f0*/  LEA R30, P1, R12, R238, 0x2 ;  /* 0x000000ee0c1e7211 */ /* 0x000fe200078210ff */
[----:B------:R-:W-:Y:S01]  /*e600*/  STL.64 [R1+0x2d8], R34 ;  /* 0x0002d82201007387 */ /* 0x000fe20000100a00 */
[----:B------:R-:W-:Y:S01]  /*e610*/  LEA.HI.X.SX32 R21, R11, R0, 0x2, P2 ;  /* 0x000000000b157211 */ /* 0x000fe200010f16ff */
[----:B------:R-:W-:Y:S02]  /*e620*/  IMAD R60, R60, UR4, RZ ;  /* 0x000000043c3c7c24 */ /* 0x000fe4000f8e02ff */
[----:B------:R1:W-:Y:S01]  /*e630*/  STL.64 [R1+0x2c8], R26 ;  /* 0x0002c81a01007387 */ /* 0x0003e20000100a00 */
[-C--:B------:R-:W-:Y:S02]  /*e640*/  LEA R16, P0, R2, R238.reuse, 0x2 ;  /* 0x000000ee02107211 */ /* 0x080fe400078010ff */
[----:B-1----:R-:W-:Y:S01]  /*e650*/  LEA R28, P4, R6, R238, 0x2 ;  /* 0x000000ee061c7211 */ /* 0x002fe200078810ff */
[----:B------:R1:W-:Y:S01]  /*e660*/  STL.64 [R1+0x2c0], R24 ;  /* 0x0002c01801007387 */ /* 0x0003e20000100a00 */
[-C--:B------:R-:W-:Y:S01]  /*e670*/  LEA.HI.X.SX32 R31, R12, R0.reuse, 0x2, P1 ;  /* 0x000000000c1f7211 */ /* 0x080fe200008f16ff */
[----:B------:R-:W-:Y:S01]  /*e680*/  IMAD R62, R62, UR4, RZ ;  /* 0x000000043e3e7c24 */ /* 0x000fe2000f8e02ff */
[----:B------:R-:W-:Y:S01]  /*e690*/  LEA.HI.X.SX32 R23, R10, R0, 0x2, P3 ;  /* 0x000000000a177211 */ /* 0x000fe200018f16ff */
[----:B------:R-:W-:Y:S01]  /*e6a0*/  STL.64 [R1+0x2b8], R32 ;  /* 0x0002b82001007387 */ /* 0x000fe20000100a00 */
[----:B------:R-:W-:-:S03]  /*e6b0*/  LEA R26, P5, R5, R238, 0x2 ;  /* 0x000000ee051a7211 */ /* 0x000fc600078a10ff */
[----:B------:R1:W-:Y:S01]  /*e6c0*/  STL.64 [R1+0x2a8], R20 ;  /* 0x0002a81401007387 */ /* 0x0003e20000100a00 */
[----:B------:R-:W-:Y:S01]  /*e6d0*/  LEA R18, P1, R59, R238, 0x2 ;  /* 0x000000ee3b127211 */ /* 0x000fe200078210ff */
[----:B------:R-:W-:Y:S01]  /*e6e0*/  IMAD R61, R61, UR4, RZ ;  /* 0x000000043d3d7c24 */ /* 0x000fe2000f8e02ff */
[----:B------:R-:W-:Y:S02]  /*e6f0*/  LEA.HI.X.SX32 R29, R6, R0, 0x2, P4 ;  /* 0x00000000061d7211 */ /* 0x000fe400020f16ff */
[----:B-1----:R-:W-:Y:S01]  /*e700*/  LEA R24, P6, R3, R238, 0x2 ;  /* 0x000000ee03187211 */ /* 0x002fe200078c10ff */
[----:B------:R-:W-:Y:S01]  /*e710*/  IMAD R63, R63, UR4, RZ ;  /* 0x000000043f3f7c24 */ /* 0x000fe2000f8e02ff */
[-C--:B------:R-:W-:Y:S01]  /*e720*/  LEA.HI.X.SX32 R27, R5, R0.reuse, 0x2, P5 ;  /* 0x00000000051b7211 */ /* 0x080fe200028f16ff */
[----:B------:R-:W-:Y:S01]  /*e730*/  IMAD R64, R64, UR4, RZ ;  /* 0x0000000440407c24 */ /* 0x000fe2000f8e02ff */
[----:B------:R-:W-:Y:S01]  /*e740*/  LEA.HI.X.SX32 R17, R2, R0, 0x2, P0 ;  /* 0x0000000002117211 */ /* 0x000fe200000f16ff */
[----:B------:R-:W-:Y:S01]  /*e750*/  STL.64 [R1+0x2b0], R30 ;  /* 0x0002b01e01007387 */ /* 0x000fe20000100a00 */
[----:B------:R-:W-:Y:S01]  /*e760*/  LEA R20, P2, R60, R238, 0x2 ;  /* 0x000000ee3c147211 */ /* 0x000fe200078410ff */
[----:B------:R-:W-:Y:S01]  /*e770*/  IMAD R65, R65, UR4, RZ ;  /* 0x0000000441417c24 */ /* 0x000fe2000f8e02ff */
[-C--:B------:R-:W-:Y:S01]  /*e780*/  LEA.HI.X.SX32 R25, R3, R0.reuse, 0x2, P6 ;  /* 0x0000000003197211 */ /* 0x080fe200030f16ff */
[----:B------:R1:W-:Y:S01]  /*e790*/  STL.64 [R1+0x2a0], R22 ;  /* 0x0002a01601007387 */ /* 0x0003e20000100a00 */
[----:B------:R-:W-:Y:S01]  /*e7a0*/  LEA.HI.X.SX32 R19, R59, R0, 0x2, P1 ;  /* 0x000000003b137211 */ /* 0x000fe200008f16ff */
[----:B------:R-:W-:Y:S01]  /*e7b0*/  IMAD R66, R66, UR4, RZ ;  /* 0x0000000442427c24 */ /* 0x000fe2000f8e02ff */
[----:B------:R-:W-:Y:S01]  /*e7c0*/  LEA R10, P4, R62, R238, 0x2 ;  /* 0x000000ee3e0a7211 */ /* 0x000fe200078810ff */
[----:B------:R-:W-:Y:S01]  /*e7d0*/  STL.64 [R1+0x298], R28 ;  /* 0x0002981c01007387 */ /* 0x000fe20000100a00 */
[----:B------:R-:W-:Y:S01]  /*e7e0*/  LEA.HI.X.SX32 R21, R60, R0, 0x2, P2 ;  /* 0x000000003c157211 */ /* 0x000fe200010f16ff */
[----:B------:R-:W-:Y:S01]  /*e7f0*/  IMAD R67, R67, UR4, RZ ;  /* 0x0000000443437c24 */ /* 0x000fe2000f8e02ff */
[-C--:B------:R-:W-:Y:S01]  /*e800*/  LEA R12, P5, R63, R238.reuse, 0x2 ;  /* 0x000000ee3f0c7211 */ /* 0x080fe200078a10ff */
[----:B------:R-:W-:Y:S01]  /*e810*/  STL.64 [R1+0x290], R26 ;  /* 0x0002901a01007387 */ /* 0x000fe20000100a00 */
[----:B------:R-:W-:Y:S01]  /*e820*/  IMAD R68, R68, UR4, RZ ;  /* 0x0000000444447c24 */ /* 0x000fe2000f8e02ff */
[----:B------:R-:W-:-:S02]  /*e830*/  LEA R14, P6, R64, R238, 0x2 ;  /* 0x000000ee400e7211 */ /* 0x000fc400078c10ff */
[----:B-1----:R-:W-:Y:S01]  /*e840*/  LEA R22, P3, R61, R238, 0x2 ;  /* 0x000000ee3d167211 */ /* 0x002fe200078610ff */
[----:B------:R1:W-:Y:S01]  /*e850*/  STL.64 [R1+0x280], R16 ;  /* 0x0002801001007387 */ /* 0x0003e20000100a00 */
[----:B------:R-:W-:-:S03]  /*e860*/  LEA.HI.X.SX32 R11, R62, R0, 0x2, P4 ;  /* 0x000000003e0b7211 */ /* 0x000fc600020f16ff */
[----:B------:R-:W-:Y:S01]  /*e870*/  STL.64 [R1+0x288], R24 ;  /* 0x0002881801007387 */ /* 0x000fe20000100a00 */
[-C--:B------:R-:W-:Y:S01]  /*e880*/  LEA.HI.X.SX32 R23, R61, R0.reuse, 0x2, P3 ;  /* 0x000000003d177211 */ /* 0x080fe200018f16ff */
[----:B------:R-:W-:Y:S02]  /*e890*/  IMAD R69, R69, UR4, RZ ;  /* 0x0000000445457c24 */ /* 0x000fe4000f8e02ff */
[----:B------:R1:W-:Y:S01]  /*e8a0*/  STL.64 [R1+0x278], R18 ;  /* 0x0002781201007387 */ /* 0x0003e20000100a00 */
[----:B------:R-:W-:Y:S02]  /*e8b0*/  LEA.HI.X.SX32 R13, R63, R0, 0x2, P5 ;  /* 0x000000003f0d7211 */ /* 0x000fe400028f16ff */
[-C--:B-1----:R-:W-:Y:S01]  /*e8c0*/  LEA R16, P0, R65, R238.reuse, 0x2 ;  /* 0x000000ee41107211 */ /* 0x082fe200078010ff */
[----:B------:R1:W-:Y:S01]  /*e8d0*/  STL.64 [R1+0x270], R20 ;  /* 0x0002701401007387 */ /* 0x0003e20000100a00 */
[----:B------:R-:W-:Y:S01]  /*e8e0*/  IMAD R70, R70, UR4, RZ ;  /* 0x0000000446467c24 */ /* 0x000fe2000f8e02ff */
[----:B------:R-:W-:Y:S01]  /*e8f0*/  LEA R2, P3, R68, R238, 0x2 ;  /* 0x000000ee44027211 */ /* 0x000fe200078610ff */
[----:B------:R-:W-:Y:S01]  /*e900*/  IMAD R71, R71, UR4, RZ ;  /* 0x0000000447477c24 */ /* 0x000fe2000f8e02ff */
[----:B------:R-:W-:-:S02]  /*e910*/  LEA.HI.X.SX32 R15, R64, R0, 0x2, P6 ;  /* 0x00000000400f7211 */ /* 0x000fc400030f16ff */
[----:B------:R-:W-:Y:S01]  /*e920*/  LEA R18, P1, R66, R238, 0x2 ;  /* 0x000000ee42127211 */ /* 0x000fe200078210ff */
[----:B------:R-:W-:Y:S01]  /*e930*/  IMAD R72, R72, UR4, RZ ;  /* 0x0000000448487c24 */ /* 0x000fe2000f8e02ff */
[----:B------:R-:W-:Y:S02]  /*e940*/  LEA.HI.X.SX32 R17, R65, R0, 0x2, P0 ;  /* 0x0000000041117211 */ /* 0x000fe400000f16ff */
[----:B-1----:R-:W-:Y:S01]  /*e950*/  LEA R20, P2, R67, R238, 0x2 ;  /* 0x000000ee43147211 */ /* 0x002fe200078410ff */
[----:B------:R1:W-:Y:S01]  /*e960*/  STL.64 [R1+0x260], R10 ;  /* 0x0002600a01007387 */ /* 0x0003e20000100a00 */
[-C--:B------:R-:W-:Y:S01]  /*e970*/  LEA.HI.X.SX32 R19, R66, R0.reuse, 0x2, P1 ;  /* 0x0000000042137211 */ /* 0x080fe200008f16ff */
[----:B------:R-:W-:Y:S01]  /*e980*/  IMAD R73, R73, UR4, RZ ;  /* 0x0000000449497c24 */ /* 0x000fe2000f8e02ff */
[-C--:B------:R-:W-:Y:S01]  /*e990*/  LEA.HI.X.SX32 R21, R67, R0.reuse, 0x2, P2 ;  /* 0x0000000043157211 */ /* 0x080fe200010f16ff */
[----:B------:R-:W-:Y:S01]  /*e9a0*/  STL.64 [R1+0x268], R22 ;  /* 0x0002681601007387 */ /* 0x000fe20000100a00 */
[----:B------:R-:W-:Y:S01]  /*e9b0*/  IMAD R74, R74, UR4, RZ ;  /* 0x000000044a4a7c24 */ /* 0x000fe2000f8e02ff */
[----:B------:R-:W-:Y:S01]  /*e9c0*/  LEA.HI.X.SX32 R3, R68, R0, 0x2, P3 ;  /* 0x0000000044037211 */ /* 0x000fe200018f16ff */
[----:B------:R-:W-:Y:S01]  /*e9d0*/  IMAD R75, R75, UR4, RZ ;  /* 0x000000044b4b7c24 */ /* 0x000fe2000f8e02ff */
[----:B------:R4:W-:Y:S01]  /*e9e0*/  STL.64 [R1+0x258], R12 ;  /* 0x0002580c01007387 */ /* 0x0009e20000100a00 */
[----:B-1----:R-:W-:-:S03]  /*e9f0*/  LEA R10, P4, R69, R238, 0x2 ;  /* 0x000000ee450a7211 */ /* 0x002fc600078810ff */
[----:B------:R1:W-:Y:S01]  /*ea00*/  STL.64 [R1+0x250], R14 ;  /* 0x0002500e01007387 */ /* 0x0003e20000100a00 */
[----:B------:R-:W-:-:S03]  /*ea10*/  IMAD R76, R76, UR4, RZ ;  /* 0x000000044c4c7c24 */ /* 0x000fc6000f8e02ff */
[----:B------:R3:W-:Y:S01]  /*ea20*/  STL.64 [R1+0x248], R16 ;  /* 0x0002481001007387 */ /* 0x0007e20000100a00 */
[----:B----4-:R-:W-:-:S03]  /*ea30*/  LEA R12, P5, R70, R238, 0x2 ;  /* 0x000000ee460c7211 */ /* 0x010fc600078a10ff */
[----:B------:R4:W-:Y:S01]  /*ea40*/  STL.64 [R1+0x240], R18 ;  /* 0x0002401201007387 */ /* 0x0009e20000100a00 */
[----:B------:R-:W-:Y:S02]  /*ea50*/  LEA.HI.X.SX32 R11, R69, R0, 0x2, P4 ;  /* 0x00000000450b7211 */ /* 0x000fe400020f16ff */
[----:B-1----:R-:W-:Y:S01]  /*ea60*/  LEA R14, P6, R71, R238, 0x2 ;  /* 0x000000ee470e7211 */ /* 0x002fe200078c10ff */
[----:B------:R1:W-:Y:S01]  /*ea70*/  STL.64 [R1+0x238], R20 ;  /* 0x0002381401007387 */ /* 0x0003e20000100a00 */
[----:B------:R-:W-:Y:S02]  /*ea80*/  LEA.HI.X.SX32 R13, R70, R0, 0x2, P5 ;  /* 0x00000000460d7211 */ /* 0x000fe400028f16ff */
[-C--:B---3--:R-:W-:Y:S01]  /*ea90*/  LEA R16, P0, R72, R238.reuse, 0x2 ;  /* 0x000000ee48107211 */ /* 0x088fe200078010ff */
[----:B------:R3:W-:Y:S01]  /*eaa0*/  STL.64 [R1+0x230], R2 ;  /* 0x0002300201007387 */ /* 0x0007e20000100a00 */
[----:B------:R-:W-:Y:S01]  /*eab0*/  IMAD R77, R77, UR4, RZ ;  /* 0x000000044d4d7c24 */ /* 0x000fe2000f8e02ff */
[----:B----4-:R-:W-:Y:S01]  /*eac0*/  LEA R18, P1, R73, R238, 0x2 ;  /* 0x000000ee49127211 */ /* 0x010fe200078210ff */
[----:B------:R-:W-:Y:S01]  /*ead0*/  IMAD R78, R78, UR4, RZ ;  /* 0x000000044e4e7c24 */ /* 0x000fe2000f8e02ff */
[----:B------:R-:W-:-:S02]  /*eae0*/  LEA.HI.X.SX32 R15, R71, R0, 0x2, P6 ;  /* 0x00000000470f7211 */ /* 0x000fc400030f16ff */
[----:B-1----:R-:W-:Y:S01]  /*eaf0*/  LEA R20, P2, R74, R238, 0x2 ;  /* 0x000000ee4a147211 */ /* 0x002fe200078410ff */
[----:B------:R-:W-:Y:S01]  /*eb00*/  IMAD R79, R79, UR4, RZ ;  /* 0x000000044f4f7c24 */ /* 0x000fe2000f8e02ff */
[----:B------:R-:W-:Y:S02]  /*eb10*/  LEA.HI.X.SX32 R17, R72, R0, 0x2, P0 ;  /* 0x0000000048117211 */ /* 0x000fe400000f16ff */
[----:B---3--:R-:W-:Y:S01]  /*eb20*/  LEA R2, P3, R75, R238, 0x2 ;  /* 0x000000ee4b027211 */ /* 0x008fe200078610ff */
[----:B------:R-:W-:Y:S01]  /*eb30*/  IMAD R80, R80, UR4, RZ ;  /* 0x0000000450507c24 */ /* 0x000fe2000f8e02ff */
[-C--:B------:R-:W-:Y:S01]  /*eb40*/  LEA.HI.X.SX32 R19, R73, R0.reuse, 0x2, P1 ;  /* 0x0000000049137211 */ /* 0x080fe200008f16ff */
[----:B------:R1:W-:Y:S01]  /*eb50*/  STL.64 [R1+0x228], R10 ;  /* 0x0002280a01007387 */ /* 0x0003e20000100a00 */
[-C--:B------:R-:W-:Y:S01]  /*eb60*/  LEA.HI.X.SX32 R21, R74, R0.reuse, 0x2, P2 ;  /* 0x000000004a157211 */ /* 0x080fe200010f16ff */
[----:B------:R-:W-:Y:S01]  /*eb70*/  IMAD R81, R81, UR4, RZ ;  /* 0x0000000451517c24 */ /* 0x000fe2000f8e02ff */
[----:B------:R-:W-:Y:S01]  /*eb80*/  LEA.HI.X.SX32 R3, R75, R0, 0x2, P3 ;  /* 0x000000004b037211 */ /* 0x000fe200018f16ff */
[----:B------:R3:W-:Y:S01]  /*eb90*/  STL.64 [R1+0x220], R12 ;  /* 0x0002200c01007387 */ /* 0x0007e20000100a00 */
[----:B------:R-:W-:-:S03]  /*eba0*/  IMAD R82, R82, UR4, RZ ;  /* 0x0000000452527c24 */ /* 0x000fc6000f8e02ff */
[----:B------:R4:W-:Y:S01]  /*ebb0*/  STL.64 [R1+0x218], R14 ;  /* 0x0002180e01007387 */ /* 0x0009e20000100a00 */
[----:B-1----:R-:W-:-:S03]  /*ebc0*/  LEA R10, P4, R76, R238, 0x2 ;  /* 0x000000ee4c0a7211 */ /* 0x002fc600078810ff */
[----:B------:R1:W-:Y:S01]  /*ebd0*/  STL.64 [R1+0x210], R16 ;  /* 0x0002101001007387 */ /* 0x0003e20000100a00 */
[----:B---3--:R-:W-:-:S03]  /*ebe0*/  LEA R12, P5, R77, R238, 0x2 ;  /* 0x000000ee4d0c7211 */ /* 0x008fc600078a10ff */
[----:B------:R3:W-:Y:S01]  /*ebf0*/  STL.64 [R1+0x208], R18 ;  /* 0x0002081201007387 */ /* 0x0007e20000100a00 */
[----:B------:R-:W-:Y:S02]  /*ec00*/  LEA.HI.X.SX32 R11, R76, R0, 0x2, P4 ;  /* 0x000000004c0b7211 */ /* 0x000fe400020f16ff */
[----:B----4-:R-:W-:Y:S01]  /*ec10*/  LEA R14, P6, R78, R238, 0x2 ;  /* 0x000000ee4e0e7211 */ /* 0x010fe200078c10ff */
[----:B------:R4:W-:Y:S01]  /*ec20*/  STL.64 [R1+0x200], R20 ;  /* 0x0002001401007387 */ /* 0x0009e20000100a00 */
[----:B------:R-:W-:Y:S01]  /*ec30*/  IMAD R83, R83, UR4, RZ ;  /* 0x0000000453537c24 */ /* 0x000fe2000f8e02ff */
[----:B------:R-:W-:Y:S02]  /*ec40*/  LEA.HI.X.SX32 R13, R77, R0, 0x2, P5 ;  /* 0x000000004d0d7211 */ /* 0x000fe400028f16ff */
[-C--:B-1----:R-:W-:Y:S01]  /*ec50*/  LEA R16, P0, R79, R238.reuse, 0x2 ;  /* 0x000000ee4f107211 */ /* 0x082fe200078010ff */
[----:B------:R1:W-:Y:S01]  /*ec60*/  STL.64 [R1+0x1f8], R2 ;  /* 0x0001f80201007387 */ /* 0x0003e20000100a00 */
[----:B------:R-:W-:Y:S01]  /*ec70*/  IMAD R84, R84, UR4, RZ ;  /* 0x0000000454547c24 */ /* 0x000fe2000f8e02ff */
[----:B---3--:R-:W-:Y:S01]  /*ec80*/  LEA R18, P1, R80, R238, 0x2 ;  /* 0x000000ee50127211 */ /* 0x008fe200078210ff */
[----:B------:R-:W-:Y:S01]  /*ec90*/  IMAD R85, R85, UR4, RZ ;  /* 0x0000000455557c24 */ /* 0x000fe2000f8e02ff */
[----:B------:R-:W-:-:S02]  /*eca0*/  LEA.HI.X.SX32 R15, R78, R0, 0x2, P6 ;  /* 0x000000004e0f7211 */ /* 0x000fc400030f16ff */
[----:B----4-:R-:W-:Y:S01]  /*ecb0*/  LEA R20, P2, R81, R238, 0x2 ;  /* 0x000000ee51147211 */ /* 0x010fe200078410ff */
[----:B------:R-:W-:Y:S01]  /*ecc0*/  IMAD R86, R86, UR4, RZ ;  /* 0x0000000456567c24 */ /* 0x000fe2000f8e02ff */
[----:B------:R-:W-:Y:S02]  /*ecd0*/  LEA.HI.X.SX32 R17, R79, R0, 0x2, P0 ;  /* 0x000000004f117211 */ /* 0x000fe400000f16ff */
[----:B-1----:R-:W-:Y:S01]  /*ece0*/  LEA R2, P3, R82, R238, 0x2 ;  /* 0x000000ee52027211 */ /* 0x002fe200078610ff */
        /* <DEDUP_REMOVED lines=210> */
[C---:B----4-:R-:W-:Y:S01]  /*fa10*/  LEA R14, P6, R134.reuse, R238, 0x2 ;  /* 0x000000ee860e7211 */ /* 0x050fe200078c10ff */
[----:B------:R4:W-:Y:S01]  /*fa20*/  STL.64 [R1+0x40], R20 ;  /* 0x0000401401007387 */ /* 0x0009e20000100a00 */
[----:B------:R-:W-:Y:S02]  /*fa30*/  LEA.HI.X.SX32 R13, R133, R0, 0x2, P5 ;  /* 0x00000000850d7211 */ /* 0x000fe400028f16ff */
[----:B-1----:R-:W-:Y:S01]  /*fa40*/  LEA R16, P0, R135, R238, 0x2 ;  /* 0x000000ee87107211 */ /* 0x002fe200078010ff */
[----:B------:R1:W-:Y:S01]  /*fa50*/  STL.64 [R1+0x38], R2 ;  /* 0x0000380201007387 */ /* 0x0003e20000100a00 */
[----:B------:R-:W-:Y:S02]  /*fa60*/  LEA.HI.X.SX32 R15, R134, R0, 0x2, P6 ;  /* 0x00000000860f7211 */ /* 0x000fe400030f16ff */
[----:B---3--:R-:W-:-:S02]  /*fa70*/  LEA R18, P1, R136, R238, 0x2 ;  /* 0x000000ee88127211 */ /* 0x008fc400078210ff */
[----:B------:R-:W-:Y:S02]  /*fa80*/  LEA.HI.X.SX32 R17, R135, R0, 0x2, P0 ;  /* 0x0000000087117211 */ /* 0x000fe400000f16ff */
[C---:B----4-:R-:W-:Y:S01]  /*fa90*/  LEA R20, P2, R137.reuse, R238, 0x2 ;  /* 0x000000ee89147211 */ /* 0x050fe200078410ff */
[----:B------:R3:W-:Y:S01]  /*faa0*/  STL.64 [R1+0x30], R10 ;  /* 0x0000300a01007387 */ /* 0x0007e20000100a00 */
[----:B------:R-:W-:Y:S02]  /*fab0*/  LEA.HI.X.SX32 R19, R136, R0, 0x2, P1 ;  /* 0x0000000088137211 */ /* 0x000fe400008f16ff */
[C---:B-1----:R-:W-:Y:S01]  /*fac0*/  LEA R2, P3, R138.reuse, R238, 0x2 ;  /* 0x000000ee8a027211 */ /* 0x042fe200078610ff */
[----:B------:R1:W-:Y:S01]  /*fad0*/  STL.64 [R1+0x28], R12 ;  /* 0x0000280c01007387 */ /* 0x0003e20000100a00 */
[-C--:B------:R-:W-:Y:S02]  /*fae0*/  LEA.HI.X.SX32 R21, R137, R0.reuse, 0x2, P2 ;  /* 0x0000000089157211 */ /* 0x080fe400010f16ff */
[----:B------:R-:W-:Y:S01]  /*faf0*/  LEA.HI.X.SX32 R3, R138, R0, 0x2, P3 ;  /* 0x000000008a037211 */ /* 0x000fe200018f16ff */
[----:B------:R4:W-:Y:S04]  /*fb00*/  STL.64 [R1+0x20], R14 ;  /* 0x0000200e01007387 */ /* 0x0009e80000100a00 */
[----:B------:R2:W-:Y:S04]  /*fb10*/  STL.64 [R1+0x18], R16 ;  /* 0x0000181001007387 */ /* 0x0005e80000100a00 */
[----:B------:R2:W-:Y:S04]  /*fb20*/  STL.64 [R1+0x10], R18 ;  /* 0x0000101201007387 */ /* 0x0005e80000100a00 */
[----:B------:R2:W-:Y:S04]  /*fb30*/  STL.64 [R1+0x8], R20 ;  /* 0x0000081401007387 */ /* 0x0005e80000100a00 */
[----:B------:R-:W-:Y:S01]  /*fb40*/  STL.64 [R1], R2 ;  /* 0x0000000201007387 */ /* 0x000fe20000100a00 */
[----:B------:R-:W-:-:S02]  /*fb50*/  IMAD R139, R139, UR5, RZ ;  /* 0x000000058b8b7c24 */ /* 0x000fc4000f8e02ff */
[----:B------:R-:W-:Y:S02]  /*fb60*/  IMAD R140, R140, UR6, RZ ;  /* 0x000000068c8c7c24 */ /* 0x000fe4000f8e02ff */
[----:B------:R-:W-:Y:S02]  /*fb70*/  IMAD R141, R141, UR7, RZ ;  /* 0x000000078d8d7c24 */ /* 0x000fe4000f8e02ff */
[----:B------:R-:W-:Y:S02]  /*fb80*/  IMAD R142, R142, UR8, RZ ;  /* 0x000000088e8e7c24 */ /* 0x000fe4000f8e02ff */
[----:B------:R-:W-:Y:S02]  /*fb90*/  IMAD R143, R143, UR9, RZ ;  /* 0x000000098f8f7c24 */ /* 0x000fe4000f8e02ff */
[----:B------:R-:W-:Y:S01]  /*fba0*/  IMAD R144, R144, UR10, RZ ;  /* 0x0000000a90907c24 */ /* 0x000fe2000f8e02ff */
[-C--:B---3--:R-:W-:Y:S01]  /*fbb0*/  LEA R10, P4, R139, R238.reuse, 0x2 ;  /* 0x000000ee8b0a7211 */ /* 0x088fe200078810ff */
[----:B------:R-:W-:Y:S01]  /*fbc0*/  IMAD R145, R145, UR11, RZ ;  /* 0x0000000b91917c24 */ /* 0x000fe2000f8e02ff */
[-C--:B-1----:R-:W-:Y:S01]  /*fbd0*/  LEA R12, P5, R140, R238.reuse, 0x2 ;  /* 0x000000ee8c0c7211 */ /* 0x082fe200078a10ff */
[----:B------:R-:W-:Y:S01]  /*fbe0*/  IMAD R146, R146, UR12, RZ ;  /* 0x0000000c92927c24 */ /* 0x000fe2000f8e02ff */
[-C--:B----4-:R-:W-:Y:S01]  /*fbf0*/  LEA R14, P6, R141, R238.reuse, 0x2 ;  /* 0x000000ee8d0e7211 */ /* 0x090fe200078c10ff */
[----:B------:R-:W-:Y:S01]  /*fc00*/  IMAD R147, R147, UR13, RZ ;  /* 0x0000000d93937c24 */ /* 0x000fe2000f8e02ff */
[-C--:B--2---:R-:W-:Y:S01]  /*fc10*/  LEA R16, P0, R142, R238.reuse, 0x2 ;  /* 0x000000ee8e107211 */ /* 0x084fe200078010ff */
[----:B------:R-:W-:Y:S01]  /*fc20*/  IMAD R148, R148, UR14, RZ ;  /* 0x0000000e94947c24 */ /* 0x000fe2000f8e02ff */
[-C--:B------:R-:W-:Y:S01]  /*fc30*/  LEA R18, P1, R143, R238.reuse, 0x2 ;  /* 0x000000ee8f127211 */ /* 0x080fe200078210ff */
[----:B------:R-:W-:Y:S01]  /*fc40*/  IMAD R149, R149, UR15, RZ ;  /* 0x0000000f95957c24 */ /* 0x000fe2000f8e02ff */
[----:B------:R-:W-:Y:S01]  /*fc50*/  LEA R20, P2, R144, R238, 0x2 ;  /* 0x000000ee90147211 */ /* 0x000fe200078410ff */
[----:B------:R-:W-:-:S02]  /*fc60*/  IMAD R150, R150, UR16, RZ ;  /* 0x0000001096967c24 */ /* 0x000fc4000f8e02ff */
[----:B------:R-:W-:Y:S01]  /*fc70*/  IMAD R151, R151, UR17, RZ ;  /* 0x0000001197977c24 */ /* 0x000fe2000f8e02ff */
[-C--:B------:R-:W-:Y:S02]  /*fc80*/  LEA.HI.X.SX32 R11, R139, R0.reuse, 0x2, P4 ;  /* 0x000000008b0b7211 */ /* 0x080fe400020f16ff */
[-C--:B------:R-:W-:Y:S02]  /*fc90*/  LEA.HI.X.SX32 R13, R140, R0.reuse, 0x2, P5 ;  /* 0x000000008c0d7211 */ /* 0x080fe400028f16ff */
[-C--:B------:R-:W-:Y:S02]  /*fca0*/  LEA.HI.X.SX32 R15, R141, R0.reuse, 0x2, P6 ;  /* 0x000000008d0f7211 */ /* 0x080fe400030f16ff */
[-C--:B------:R-:W-:Y:S02]  /*fcb0*/  LEA.HI.X.SX32 R17, R142, R0.reuse, 0x2, P0 ;  /* 0x000000008e117211 */ /* 0x080fe400000f16ff */
[-C--:B------:R-:W-:Y:S02]  /*fcc0*/  LEA.HI.X.SX32 R19, R143, R0.reuse, 0x2, P1 ;  /* 0x000000008f137211 */ /* 0x080fe400008f16ff */
[----:B------:R-:W-:-:S02]  /*fcd0*/  LEA.HI.X.SX32 R21, R144, R0, 0x2, P2 ;  /* 0x0000000090157211 */ /* 0x000fc400010f16ff */
[-C--:B------:R-:W-:Y:S02]  /*fce0*/  LEA R22, P3, R145, R238.reuse, 0x2 ;  /* 0x000000ee91167211 */ /* 0x080fe400078610ff */
[-C--:B------:R-:W-:Y:S02]  /*fcf0*/  LEA R24, P4, R146, R238.reuse, 0x2 ;  /* 0x000000ee92187211 */ /* 0x080fe400078810ff */
[-C--:B------:R-:W-:Y:S02]  /*fd00*/  LEA R26, P5, R147, R238.reuse, 0x2 ;  /* 0x000000ee931a7211 */ /* 0x080fe400078a10ff */
[-C--:B------:R-:W-:Y:S02]  /*fd10*/  LEA R28, P6, R148, R238.reuse, 0x2 ;  /* 0x000000ee941c7211 */ /* 0x080fe400078c10ff */
[-C--:B------:R-:W-:Y:S02]  /*fd20*/  LEA R30, P0, R149, R238.reuse, 0x2 ;  /* 0x000000ee951e7211 */ /* 0x080fe400078010ff */
[----:B------:R-:W-:-:S02]  /*fd30*/  LEA R32, P1, R150, R238, 0x2 ;  /* 0x000000ee96207211 */ /* 0x000fc400078210ff */
[----:B------:R-:W-:Y:S02]  /*fd40*/  LEA R34, P2, R151, R238, 0x2 ;  /* 0x000000ee97227211 */ /* 0x000fe400078410ff */
[-C--:B------:R-:W-:Y:S02]  /*fd50*/  LEA.HI.X.SX32 R23, R145, R0.reuse, 0x2, P3 ;  /* 0x0000000091177211 */ /* 0x080fe400018f16ff */
[-C--:B------:R-:W-:Y:S02]  /*fd60*/  LEA.HI.X.SX32 R25, R146, R0.reuse, 0x2, P4 ;  /* 0x0000000092197211 */ /* 0x080fe400020f16ff */
[-C--:B------:R-:W-:Y:S02]  /*fd70*/  LEA.HI.X.SX32 R27, R147, R0.reuse, 0x2, P5 ;  /* 0x00000000931b7211 */ /* 0x080fe400028f16ff */
[-C--:B------:R-:W-:Y:S02]  /*fd80*/  LEA.HI.X.SX32 R29, R148, R0.reuse, 0x2, P6 ;  /* 0x00000000941d7211 */ /* 0x080fe400030f16ff */
[----:B------:R-:W-:-:S02]  /*fd90*/  LEA.HI.X.SX32 R31, R149, R0, 0x2, P0 ;  /* 0x00000000951f7211 */ /* 0x000fc400000f16ff */
[-C--:B------:R-:W-:Y:S02]  /*fda0*/  LEA.HI.X.SX32 R33, R150, R0.reuse, 0x2, P1 ;  /* 0x0000000096217211 */ /* 0x080fe400008f16ff */
[----:B------:R-:W-:Y:S01]  /*fdb0*/  LEA.HI.X.SX32 R35, R151, R0, 0x2, P2 ;  /* 0x0000000097237211 */ /* 0x000fe200010f16ff */
[----:B------:R-:W2:Y:S01]  /*fdc0*/  LDL.LU R55, [R1+0x470] ;  /* 0x0004700001377983 */ /* 0x000ea20000300800 */
[----:B------:R-:W-:Y:S01]  /*fdd0*/  ULDC UR17, c[0x0][0x240] ;  /* 0x0000900000117ab9 */ /* 0x000fe20000000800 */
[----:B------:R-:W-:Y:S01]  /*fde0*/  ULDC UR18, c[0x0][0x240] ;  /* 0x0000900000127ab9 */ /* 0x000fe20000000800 */
[----:B------:R-:W-:Y:S01]  /*fdf0*/  ULDC UR19, c[0x0][0x240] ;  /* 0x0000900000137ab9 */ /* 0x000fe20000000800 */
[----:B------:R-:W3:Y:S01]  /*fe00*/  LDL.LU R53, [R1+0x474] ;  /* 0x0004740001357983 */ /* 0x000ee20000300800 */
[----:B------:R-:W-:Y:S01]  /*fe10*/  ULDC UR20, c[0x0][0x240] ;  /* 0x0000900000147ab9 */ /* 0x000fe20000000800 */
[----:B------:R-:W-:Y:S01]  /*fe20*/  ULDC UR21, c[0x0][0x240] ;  /* 0x0000900000157ab9 */ /* 0x000fe20000000800 */
[----:B------:R-:W-:Y:S01]  /*fe30*/  ULDC UR22, c[0x0][0x240] ;  /* 0x0000900000167ab9 */ /* 0x000fe20000000800 */
[----:B------:R-:W4:Y:S01]  /*fe40*/  LDL.LU R47, [R1+0x488] ;  /* 0x00048800012f7983 */ /* 0x000f220000300800 */
        /* <DEDUP_REMOVED lines=67> */
[----:B------:R-:W4:Y:S04]  /*10280*/  LDL.LU R56, [R1+0x4a0] ;  /* 0x0004a00001387983 */ /* 0x000f280000300800 */
        /* <DEDUP_REMOVED lines=8> */
[----:B------:R-:W4:Y:S01]  /*10310*/  LDL.LU R45, [R1+0x4d8] ;  /* 0x0004d800012d7983 */ /* 0x000f220000300800 */
[----:B------:R-:W-:Y:S01]  /*10320*/  IMAD R61, R163, UR28, RZ ;  /* 0x0000001ca33d7c24 */ /* 0x000fe2000f8e02ff */
[----:B------:R-:W-:Y:S01]  /*10330*/  ULDC UR28, c[0x0][0x240] ;  /* 0x00009000001c7ab9 */ /* 0x000fe20000000800 */
        /* <DEDUP_REMOVED lines=53> */
[----:B------:R1:W-:Y:S01]  /*10690*/  STL.64 [R1+0x1e30], R10 ;  /* 0x001e300a01007387 */ /* 0x0003e20000100a00 */
[----:B------:R-:W-:Y:S01]  /*106a0*/  IMAD R117, R191, UR56, RZ ;  /* 0x00000038bf757c24 */ /* 0x000fe2000f8e02ff */
[----:B------:R-:W-:Y:S01]  /*106b0*/  ULDC UR55, c[0x0][0x240] ;  /* 0x0000900000377ab9 */ /* 0x000fe20000000800 */
[----:B------:R-:W-:Y:S01]  /*106c0*/  IMAD R119, R192, UR57, RZ ;  /* 0x00000039c0777c24 */ /* 0x000fe2000f8e02ff */
[----:B------:R-:W-:Y:S01]  /*106d0*/  STL.64 [R1+0x1e28], R18 ;  /* 0x001e281201007387 */ /* 0x000fe20000100a00 */
[----:B------:R-:W-:Y:S01]  /*106e0*/  IMAD R121, R193, UR58, RZ ;  /* 0x0000003ac1797c24 */ /* 0x000fe2000f8e02ff */
[----:B------:R-:W-:Y:S01]  /*106f0*/  ULDC UR56, c[0x0][0x240] ;  /* 0x0000900000387ab9 */ /* 0x000fe20000000800 */
[----:B------:R-:W-:Y:S01]  /*10700*/  IMAD R123, R194, UR59, RZ ;  /* 0x0000003bc27b7c24 */ /* 0x000fe2000f8e02ff */
[----:B------:R-:W-:Y:S01]  /*10710*/  STL.64 [R1+0x1e20], R26 ;  /* 0x001e201a01007387 */ /* 0x000fe20000100a00 */
        /* <DEDUP_REMOVED lines=9> */
[----:B------:R-:W-:Y:S01]  /*107b0*/  STL.64 [R1+0x1e18], R34 ;  /* 0x001e182201007387 */ /* 0x000fe20000100a00 */
[----:B------:R-:W-:Y:S01]  /*107c0*/  IMAD R183, R224, UR32, RZ ;  /* 0x00000020e0b77c24 */ /* 0x000fe2000f8e02ff */
[----:B-1----:R-:W-:Y:S01]  /*107d0*/  LOP3.LUT R11, R251, 0x3f, RZ, 0xc0, !PT ;  /* 0x0000003ffb0b7812 */ /* 0x002fe200078ec0ff */
[----:B------:R-:W-:Y:S01]  /*107e0*/  IMAD R185, R200, UR33, RZ ;  /* 0x00000021c8b97c24 */ /* 0x000fe2000f8e02ff */
[----:B------:R-:W-:Y:S01]  /*107f0*/  STL.64 [R1+0x1e10], R12 ;  /* 0x001e100c01007387 */ /* 0x000fe20000100a00 */
[----:B------:R-:W-:-:S02]  /*10800*/  IMAD R187, R226, UR34, RZ ;  /* 0x00000022e2bb7c24 */ /* 0x000fc4000f8e02ff */
[----:B------:R-:W-:Y:S01]  /*10810*/  IMAD R189, R198, UR35, RZ ;  /* 0x00000023c6bd7c24 */ /* 0x000fe2000f8e02ff */
[----:B------:R-:W-:Y:S01]  /*10820*/  STL.64 [R1+0x1e08], R20 ;  /* 0x001e081401007387 */ /* 0x000fe20000100a00 */
[----:B------:R-:W-:Y:S02]  /*10830*/  IMAD R191, R228, UR36, RZ ;  /* 0x00000024e4bf7c24 */ /* 0x000fe4000f8e02ff */
[----:B------:R-:W-:Y:S01]  /*10840*/  IMAD R193, R196, UR37, RZ ;  /* 0x00000025c4c17c24 */ /* 0x000fe2000f8e02ff */
[----:B------:R-:W-:Y:S01]  /*10850*/  STL.64 [R1+0x1e00], R28 ;  /* 0x001e001c01007387 */ /* 0x000fe20000100a00 */
[----:B------:R-:W-:Y:S02]  /*10860*/  IMAD R195, R230, UR38, RZ ;  /* 0x00000026e6c37c24 */ /* 0x000fe4000f8e02ff */
        /* <DEDUP_REMOVED lines=10> */
[----:B------:R1:W-:Y:S01]  /*10910*/  STL [R1+0x1de0], R7 ;  /* 0x001de00701007387 */ /* 0x0003e20000100800 */
[----:B------:R-:W-:-:S02]  /*10920*/  IMAD R211, R211, UR46, RZ ;  /* 0x0000002ed3d37c24 */ /* 0x000fc4000f8e02ff */
[----:B------:R-:W-:Y:S01]  /*10930*/  IMAD R213, R213, UR47, RZ ;  /* 0x0000002fd5d57c24 */ /* 0x000fe2000f8e02ff */
[----:B------:R1:W-:Y:S01]  /*10940*/  STL.64 [R1+0x1c40], R8 ;  /* 0x001c400801007387 */ /* 0x0003e20000100a00 */
        /* <DEDUP_REMOVED lines=13> */
[C---:B-1----:R-:W-:Y:S01]  /*10a20*/  IMAD.SHL.U32 R7, R251.reuse, 0x10, RZ ;  /* 0x00000010fb077824 */ /* 0x042fe200078e00ff */
[----:B------:R-:W-:Y:S01]  /*10a30*/  LOP3.LUT R251, R251, 0x7f, RZ, 0xc0, !PT ;  /* 0x0000007ffbfb7812 */ /* 0x000fe200078ec0ff */
[----:B------:R-:W-:-:S04]  /*10a40*/  IMAD.WIDE R12, R4, 0x4, R242 ;  /* 0x00000004040c7825 */ /* 0x000fc800078e02f2 */
[----:B------:R-:W-:-:S04]  /*10a50*/  IMAD.WIDE R8, R4, 0x4, R240 ;  /* 0x0000000404087825 */ /* 0x000fc800078e02f0 */
[----:B--2---:R-:W-:Y:S01]  /*10a60*/  IMAD R55, R55, UR25, RZ ;  /* 0x0000001937377c24 */ /* 0x004fe2000f8e02ff */
[----:B------:R-:W-:Y:S02]  /*10a70*/  ULDC UR25, c[0x0][0x240] ;  /* 0x0000900000197ab9 */ /* 0x000fe40000000800 */
[----:B------:R-:W-:Y:S02]  /*10a80*/  IMAD R169, R208, UR25, RZ ;  /* 0x00000019d0a97c24 */ /* 0x000fe4000f8e02ff */
[----:B---3--:R-:W-:Y:S01]  /*10a90*/  IMAD R53, R53, UR24, RZ ;  /* 0x0000001835357c24 */ /* 0x008fe2000f8e02ff */
[----:B------:R-:W-:Y:S01]  /*10aa0*/  ULDC UR24, c[0x0][0x240] ;  /* 0x0000900000187ab9 */ /* 0x000fe20000000800 */
[----:B----4-:R-:W-:Y:S01]  /*10ab0*/  IMAD R6, R47, UR19, RZ ;  /* 0x000000132f067c24 */ /* 0x010fe2000f8e02ff */
[----:B------:R-:W-:Y:S01]  /*10ac0*/  ULDC UR19, c[0x0][0x240] ;  /* 0x0000900000137ab9 */ /* 0x000fe20000000800 */
[----:B------:R-:W-:Y:S02]  /*10ad0*/  IMAD R167, R216, UR24, RZ ;  /* 0x00000018d8a77c24 */ /* 0x000fe4000f8e02ff */
[----:B------:R-:W-:Y:S01]  /*10ae0*/  IMAD R51, R51, UR23, RZ ;  /* 0x0000001733337c24 */ /* 0x000fe2000f8e02ff */
[----:B------:R-:W-:Y:S01]  /*10af0*/  LEA R42, P3, R6, R238, 0x2 ;  /* 0x000000ee062a7211 */ /* 0x000fe200078610ff */
[----:B------:R-:W-:-:S02]  /*10b00*/  ULDC UR23, c[0x0][0x240] ;  /* 0x0000900000177ab9 */ /* 0x000fc40000000800 */
[----:B------:R-:W-:Y:S01]  /*10b10*/  IMAD R165, R210, UR23, RZ ;  /* 0x00000017d2a57c24 */ /* 0x000fe2000f8e02ff */
[----:B------:R-:W-:Y:S02]  /*10b20*/  LEA.HI.X.SX32 R43, R6, R0, 0x2, P3 ;  /* 0x00000000062b7211 */ /* 0x000fe400018f16ff */
[----:B------:R-:W1:Y:S01]  /*10b30*/  LDC R6, c[0x0][0x230] ;  /* 0x00008c00ff067b82 */ /* 0x000e620000000800 */
[----:B------:R-:W-:Y:S01]  /*10b40*/  IMAD R5, R46, UR18, RZ ;  /* 0x000000122e057c24 */ /* 0x000fe2000f8e02ff */
[----:B------:R-:W-:Y:S01]  /*10b50*/  ULDC UR18, c[0x0][0x240] ;  /* 0x0000900000127ab9 */ /* 0x000fe20000000800 */
[----:B------:R-:W-:-:S03]  /*10b60*/  IMAD R47, R49, UR21, RZ ;  /* 0x00000015312f7c24 */ /* 0x000fc6000f8e02ff */
[-C--:B------:R-:W-:Y:S01]  /*10b70*/  LEA R40, P2, R5, R238.reuse, 0x2 ;  /* 0x000000ee05287211 */ /* 0x080fe200078410ff */
[----:B------:R-:W-:Y:S01]  /*10b80*/  IMAD R49, R50, UR22, RZ ;  /* 0x0000001632317c24 */ /* 0x000fe2000f8e02ff */
[----:B------:R-:W-:Y:S01]  /*10b90*/  ULDC UR21, c[0x0][0x240] ;  /* 0x0000900000157ab9 */ /* 0x000fe20000000800 */
[----:B------:R-:W-:Y:S01]  /*10ba0*/  IMAD R127, R152, UR61, RZ ;  /* 0x0000003d987f7c24 */ /* 0x000fe2000f8e02ff */
[----:B------:R-:W-:Y:S01]  /*10bb0*/  LEA R46, P5, R47, R238, 0x2 ;  /* 0x000000ee2f2e7211 */ /* 0x000fe200078a10ff */
[----:B------:R-:W-:Y:S01]  /*10bc0*/  ULDC UR22, c[0x0][0x240] ;  /* 0x0000900000167ab9 */ /* 0x000fe20000000800 */
[-C--:B------:R-:W-:Y:S01]  /*10bd0*/  LEA.HI.X.SX32 R41, R5, R0.reuse, 0x2, P2 ;  /* 0x0000000005297211 */ /* 0x080fe200010f16ff */
[----:B------:R-:W-:Y:S01]  /*10be0*/  IMAD R129, R153, UR7, RZ ;  /* 0x0000000799817c24 */ /* 0x000fe2000f8e02ff */
[----:B------:R-:W-:Y:S01]  /*10bf0*/  LEA.HI.X.SX32 R47, R47, R0, 0x2, P5 ;  /* 0x000000002f2f7211 */ /* 0x000fe200028f16ff */
[----:B------:R-:W-:Y:S01]  /*10c00*/  IMAD R163, R214, UR22, RZ ;  /* 0x00000016d6a37c24 */ /* 0x000fe2000f8e02ff */
[----:B------:R-:W-:Y:S01]  /*10c10*/  ULDC UR7, c[0x0][0x230] ;  /* 0x00008c0000077ab9 */ /* 0x000fe20000000800 */
[----:B------:R-:W-:Y:S01]  /*10c20*/  IMAD R131, R154, UR5, RZ ;  /* 0x000000059a837c24 */ /* 0x000fe2000f8e02ff */
[----:B------:R-:W-:Y:S01]  /*10c30*/  UIADD3 UR7, UR7, 0x3f, URZ ;  /* 0x0000003f07077890 */ /* 0x000fe2000fffe03f */
[----:B------:R-:W2:Y:S01]  /*10c40*/  LDC R5, c[0x0][0x230] ;  /* 0x00008c00ff057b82 */ /* 0x000ea20000000800 */
[----:B------:R-:W-:Y:S01]  /*10c50*/  ULDC UR5, c[0x0][0x230] ;  /* 0x00008c0000057ab9 */ /* 0x000fe20000000800 */
[----:B------:R-:W-:Y:S01]  /*10c60*/  IMAD R133, R155, UR6, RZ ;  /* 0x000000069b857c24 */ /* 0x000fe2000f8e02ff */
[----:B------:R-:W-:Y:S01]  /*10c70*/  UISETP.GT.AND UP0, UPT, UR7, 0x3f, UPT ;  /* 0x0000003f0700788c */ /* 0x000fe2000bf04270 */
[----:B------:R-:W-:Y:S01]  /*10c80*/  ISETP.GE.AND P0, PT, R11, UR5, PT ;  /* 0x000000050b007c0c */ /* 0x000fe2000bf06270 */
[----:B-1----:R-:W-:Y:S01]  /*10c90*/  VIADD R6, R6, 0xfffffffb ;  /* 0xfffffffb06067836 */ /* 0x002fe20000000000 */
[----:B------:R-:W-:Y:S01]  /*10ca0*/  ULDC UR6, c[0x0][0x230] ;  /* 0x00008c0000067ab9 */ /* 0x000fe20000000800 */
[----:B------:R-:W-:Y:S01]  /*10cb0*/  IMAD R135, R156, UR8, RZ ;  /* 0x000000089c877c24 */ /* 0x000fe2000f8e02ff */
[----:B------:R-:W-:Y:S01]  /*10cc0*/  USEL UR4, URZ, 0x4, !UP0 ;  /* 0x000000043f047887 */ /* 0x000fe2000c000000 */
[----:B------:R-:W-:Y:S01]  /*10cd0*/  IMAD R137, R157, UR9, RZ ;  /* 0x000000099d897c24 */ /* 0x000fe2000f8e02ff */
[----:B------:R-:W-:Y:S01]  /*10ce0*/  UISETP.GT.AND UP0, UPT, UR7, 0x7f, UPT ;  /* 0x0000007f0700788c */ /* 0x000fe2000bf04270 */
        /* <DEDUP_REMOVED lines=11> */
[-C--:B------:R-:W-:Y:S01]  /*10da0*/  LEA R52, P2, R53, R238.reuse, 0x2 ;  /* 0x000000ee35347211 */ /* 0x080fe200078410ff */
[----:B------:R-:W-:Y:S01]  /*10db0*/  ULDC UR27, c[0x0][0x240] ;  /* 0x00009000001b7ab9 */ /* 0x000fe20000000800 */
[----:B------:R-:W-:Y:S01]  /*10dc0*/  IMAD R2, R54, UR60, RZ ;  /* 0x0000003c36027c24 */ /* 0x000fe2000f8e02ff */
[-C--:B------:R-:W-:Y:S01]  /*10dd0*/  LEA R54, P3, R55, R238.reuse, 0x2 ;  /* 0x000000ee37367211 */ /* 0x080fe200078610ff */
[----:B------:R-:W-:Y:S01]  /*10de0*/  IMAD R173, R206, UR27, RZ ;  /* 0x0000001bcead7c24 */ /* 0x000fe2000f8e02ff */
[-C--:B------:R-:W-:Y:S01]  /*10df0*/  LEA R58, P5, R59, R238.reuse, 0x2 ;  /* 0x000000ee3b3a7211 */ /* 0x080fe200078a10ff */
[----:B------:R-:W-:Y:S01]  /*10e00*/  IMAD R57, R57, UR26, RZ ;  /* 0x0000001a39397c24 */ /* 0x000fe2000f8e02ff */
[----:B------:R-:W-:Y:S01]  /*10e10*/  LEA R36, P1, R2, R238, 0x2 ;  /* 0x000000ee02247211 */ /* 0x000fe200078210ff */
[----:B------:R-:W-:Y:S01]  /*10e20*/  ULDC UR26, c[0x0][0x240] ;  /* 0x00009000001a7ab9 */ /* 0x000fe20000000800 */
[-C--:B------:R-:W-:Y:S01]  /*10e30*/  LEA.HI.X.SX32 R53, R53, R0.reuse, 0x2, P2 ;  /* 0x0000000035357211 */ /* 0x080fe200010f16ff */
[----:B------:R-:W-:Y:S01]  /*10e40*/  IMAD R171, R218, UR26, RZ ;  /* 0x0000001adaab7c24 */ /* 0x000fe2000f8e02ff */
[-C--:B------:R-:W-:Y:S01]  /*10e50*/  LEA.HI.X.SX32 R37, R2, R0.reuse, 0x2, P1 ;  /* 0x0000000002257211 */ /* 0x080fe200008f16ff */
[----:B------:R-:W1:Y:S01]  /*10e60*/  S2UR UR60, SR_CgaCtaId ;  /* 0x00000000003c79c3 */ /* 0x000e620000008800 */
[----:B------:R-:W-:Y:S01]  /*10e70*/  LEA.HI.X.SX32 R55, R55, R0, 0x2, P3 ;  /* 0x0000000037377211 */ /* 0x000fe200018f16ff */
[----:B------:R-:W-:Y:S01]  /*10e80*/  IMAD R3, R45, UR17, RZ ;  /* 0x000000112d037c24 */ /* 0x000fe2000f8e02ff */
[-C--:B------:R-:W-:Y:S01]  /*10e90*/  LEA R64, P2, R65, R238.reuse, 0x2 ;  /* 0x000000ee41407211 */ /* 0x080fe200078410ff */
[----:B------:R-:W-:Y:S01]  /*10ea0*/  IMAD R45, R48, UR20, RZ ;  /* 0x00000014302d7c24 */ /* 0x000fe2000f8e02ff */
[-C--:B------:R-:W-:Y:S01]  /*10eb0*/  LEA R48, P6, R49, R238.reuse, 0x2 ;  /* 0x000000ee31307211 */ /* 0x080fe200078c10ff */
[----:B------:R-:W-:Y:S01]  /*10ec0*/  ULDC UR17, c[0x0][0x240] ;  /* 0x0000900000117ab9 */ /* 0x000fe20000000800 */
[-C--:B------:R-:W-:Y:S01]  /*10ed0*/  LEA R38, P1, R3, R238.reuse, 0x2 ;  /* 0x000000ee03267211 */ /* 0x080fe200078210ff */
[----:B------:R-:W-:Y:S01]  /*10ee0*/  IMAD R153, R252, UR17, RZ ;  /* 0x00000011fc997c24 */ /* 0x000fe2000f8e02ff */
[----:B------:R-:W-:Y:S01]  /*10ef0*/  LEA R44, P4, R45, R238, 0x2 ;  /* 0x000000ee2d2c7211 */ /* 0x000fe200078810ff */
[----:B------:R-:W-:Y:S01]  /*10f00*/  ULDC UR20, c[0x0][0x240] ;  /* 0x0000900000147ab9 */ /* 0x000fe20000000800 */
[-C--:B------:R-:W-:Y:S01]  /*10f10*/  LEA.HI.X.SX32 R39, R3, R0.reuse, 0x2, P1 ;  /* 0x0000000003277211 */ /* 0x080fe200008f16ff */
[----:B------:R-:W-:Y:S01]  /*10f20*/  IMAD R159, R232, UR20, RZ ;  /* 0x00000014e89f7c24 */ /* 0x000fe2000f8e02ff */
[----:B------:R-:W-:Y:S01]  /*10f30*/  LEA.HI.X.SX32 R45, R45, R0, 0x2, P4 ;  /* 0x000000002d2d7211 */ /* 0x000fe200020f16ff */
[----:B------:R-:W-:Y:S01]  /*10f40*/  IMAD.U32 R2, RZ, RZ, UR4 ;  /* 0x00000004ff027e24 */ /* 0x000fe2000f8e00ff */
[-C--:B------:R-:W-:Y:S01]  /*10f50*/  LEA R50, P1, R51, R238.reuse, 0x2 ;  /* 0x000000ee33327211 */ /* 0x080fe200078210ff */
[----:B------:R-:W-:Y:S01]  /*10f60*/  UMOV UR4, 0x400 ;  /* 0x0000040000047882 */ /* 0x000fe20000000000 */
[----:B------:R-:W-:Y:S01]  /*10f70*/  LEA R56, P4, R57, R238, 0x2 ;  /* 0x000000ee39387211 */ /* 0x000fe200078810ff */
[----:B------:R-:W-:Y:S01]  /*10f80*/  STL.64 [R1+0x1e38], R36 ;  /* 0x001e382401007387 */ /* 0x000fe20000100a00 */
[-C--:B------:R-:W-:Y:S01]  /*10f90*/  LEA.HI.X.SX32 R49, R49, R0.reuse, 0x2, P6 ;  /* 0x0000000031317211 */ /* 0x080fe200030f16ff */
[----:B------:R-:W-:Y:S01]  /*10fa0*/  VIADD R3, R246, 0xfffffffd ;  /* 0xfffffffdf6037836 */ /* 0x000fe20000000000 */
[-C--:B------:R-:W-:Y:S01]  /*10fb0*/  LEA.HI.X.SX32 R51, R51, R0.reuse, 0x2, P1 ;  /* 0x0000000033337211 */ /* 0x080fe200008f16ff */
[----:B------:R-:W-:Y:S01]  /*10fc0*/  STL.64 [R1+0x1e40], R38 ;  /* 0x001e402601007387 */ /* 0x000fe20000100a00 */
[----:B------:R-:W-:Y:S01]  /*10fd0*/  LEA.HI.X.SX32 R57, R57, R0, 0x2, P4 ;  /* 0x0000000039397211 */ /* 0x000fe200020f16ff */
[----:B-1----:R-:W-:Y:S01]  /*10fe0*/  ULEA UR60, UR60, UR4, 0x18 ;  /* 0x000000043c3c7291 */ /* 0x002fe2000f8ec03f */
[-C--:B------:R-:W-:Y:S01]  /*10ff0*/  LEA R60, P6, R61, R238.reuse, 0x2 ;  /* 0x000000ee3d3c7211 */ /* 0x080fe200078c10ff */
[----:B------:R-:W-:Y:S01]  /*11000*/  STL.64 [R1+0x1e48], R40 ;  /* 0x001e482801007387 */ /* 0x000fe20000100a00 */
[-C--:B------:R-:W-:Y:S01]  /*11010*/  LEA R62, P1, R63, R238.reuse, 0x2 ;  /* 0x000000ee3f3e7211 */ /* 0x080fe200078210ff */
[----:B------:R-:W-:Y:S01]  /*11020*/  ULDC.64 UR4, c[0x0][0x208] ;  /* 0x0000820000047ab9 */ /* 0x000fe20000000a00 */
[-C--:B------:R-:W-:Y:S01]  /*11030*/  LEA R66, P3, R67, R238.reuse, 0x2 ;  /* 0x000000ee43427211 */ /* 0x080fe200078610ff */
[----:B------:R-:W-:Y:S01]  /*11040*/  STL.64 [R1+0x1e50], R44 ;  /* 0x001e502c01007387 */ /* 0x000fe20000100a00 */
[----:B------:R-:W-:Y:S01]  /*11050*/  LEA R68, P4, R69, R238, 0x2 ;  /* 0x000000ee45447211 */ /* 0x000fe200078810ff */
[----:B------:R-:W1:Y:S01]  /*11060*/  LDC R246, c[0x0][0x230] ;  /* 0x00008c00fff67b82 */ /* 0x000e620000000800 */
[----:B------:R-:W-:Y:S01]  /*11070*/  LEA.HI.X.SX32 R59, R59, R0, 0x2, P5 ;  /* 0x000000003b3b7211 */ /* 0x000fe200028f16ff */
[----:B------:R-:W-:Y:S01]  /*11080*/  STL.64 [R1+0x1e58], R46 ;  /* 0x001e582e01007387 */ /* 0x000fe20000100a00 */
[----:B------:R-:W-:-:S02]  /*11090*/  LEA R70, P5, R71, R238, 0x2 ;  /* 0x000000ee47467211 */ /* 0x000fc400078a10ff */
[-C--:B------:R-:W-:Y:S01]  /*110a0*/  LEA.HI.X.SX32 R61, R61, R0.reuse, 0x2, P6 ;  /* 0x000000003d3d7211 */ /* 0x080fe200030f16ff */
[----:B------:R-:W-:Y:S01]  /*110b0*/  STL.64 [R1+0x1e60], R48 ;  /* 0x001e603001007387 */ /* 0x000fe20000100a00 */
[-C--:B------:R-:W-:Y:S02]  /*110c0*/  LEA.HI.X.SX32 R63, R63, R0.reuse, 0x2, P1 ;  /* 0x000000003f3f7211 */ /* 0x080fe400008f16ff */
[-C--:B------:R-:W-:Y:S01]  /*110d0*/  LEA.HI.X.SX32 R65, R65, R0.reuse, 0x2, P2 ;  /* 0x0000000041417211 */ /* 0x080fe200010f16ff */
[----:B------:R-:W-:Y:S01]  /*110e0*/  STL.64 [R1+0x1e68], R52 ;  /* 0x001e683401007387 */ /* 0x000fe20000100a00 */
[-C--:B------:R-:W-:Y:S02]  /*110f0*/  LEA.HI.X.SX32 R67, R67, R0.reuse, 0x2, P3 ;  /* 0x0000000043437211 */ /* 0x080fe400018f16ff */
[----:B------:R-:W-:Y:S01]  /*11100*/  LEA.HI.X.SX32 R69, R69, R0, 0x2, P4 ;  /* 0x0000000045457211 */ /* 0x000fe200020f16ff */
[----:B------:R-:W-:Y:S01]  /*11110*/  STL.64 [R1+0x1e70], R54 ;  /* 0x001e703601007387 */ /* 0x000fe20000100a00 */
[----:B------:R-:W-:-:S02]  /*11120*/  LEA R72, P6, R73, R238, 0x2 ;  /* 0x000000ee49487211 */ /* 0x000fc400078c10ff */
[-C--:B------:R-:W-:Y:S01]  /*11130*/  LEA R74, P1, R75, R238.reuse, 0x2 ;  /* 0x000000ee4b4a7211 */ /* 0x080fe200078210ff */
[----:B------:R-:W-:Y:S01]  /*11140*/  STL.64 [R1+0x1e78], R56 ;  /* 0x001e783801007387 */ /* 0x000fe20000100a00 */
[-C--:B------:R-:W-:Y:S02]  /*11150*/  LEA R76, P2, R77, R238.reuse, 0x2 ;  /* 0x000000ee4d4c7211 */ /* 0x080fe400078410ff */
[-C--:B------:R-:W-:Y:S01]  /*11160*/  LEA R78, P3, R79, R238.reuse, 0x2 ;  /* 0x000000ee4f4e7211 */ /* 0x080fe200078610ff */
[----:B------:R-:W-:Y:S01]  /*11170*/  STL.64 [R1+0x1e80], R60 ;  /* 0x001e803c01007387 */ /* 0x000fe20000100a00 */
[----:B------:R-:W-:Y:S02]  /*11180*/  LEA R80, P4, R81, R238, 0x2 ;  /* 0x000000ee51507211 */ /* 0x000fe400078810ff */
        /* <DEDUP_REMOVED lines=34> */
[----:B------:R3:W-:Y:S01]  /*113b0*/  STL.64 [R1+0x808], R12 ;  /* 0x0008080c01007387 */ /* 0x0007e20000100a00 */
[----:B------:R-:W-:Y:S02]  /*113c0*/  LEA R104, P4, R105, R238, 0x2 ;  /* 0x000000ee69687211 */ /* 0x000fe400078810ff */
[----:B------:R-:W-:Y:S01]  /*113d0*/  LEA.HI.X.SX32 R95, R95, R0, 0x2, P5 ;  /* 0x000000005f5f7211 */ /* 0x000fe200028f16ff */
[----:B------:R4:W-:Y:S01]  /*113e0*/  STL.64 [R1+0x800], R8 ;  /* 0x0008000801007387 */ /* 0x0009e20000100a00 */
[----:B------:R-:W-:-:S02]  /*113f0*/  LEA R106, P5, R107, R238, 0x2 ;  /* 0x000000ee6b6a7211 */ /* 0x000fc400078a10ff */
[-C--:B------:R-:W-:Y:S02]  /*11400*/  LEA.HI.X.SX32 R97, R97, R0.reuse, 0x2, P6 ;  /* 0x0000000061617211 */ /* 0x080fe400030f16ff */
[-C--:B------:R-:W-:Y:S02]  /*11410*/  LEA.HI.X.SX32 R99, R99, R0.reuse, 0x2, P1 ;  /* 0x0000000063637211 */ /* 0x080fe400008f16ff */
[-C--:B------:R-:W-:Y:S02]  /*11420*/  LEA.HI.X.SX32 R101, R101, R0.reuse, 0x2, P2 ;  /* 0x0000000065657211 */ /* 0x080fe400010f16ff */
[-C--:B------:R-:W-:Y:S02]  /*11430*/  LEA.HI.X.SX32 R103, R103, R0.reuse, 0x2, P3 ;  /* 0x0000000067677211 */ /* 0x080fe400018f16ff */
[----:B------:R-:W-:Y:S02]  /*11440*/  LEA.HI.X.SX32 R105, R105, R0, 0x2, P4 ;  /* 0x0000000069697211 */ /* 0x000fe400020f16ff */
[----:B------:R-:W-:-:S02]  /*11450*/  LEA R108, P6, R109, R238, 0x2 ;  /* 0x000000ee6d6c7211 */ /* 0x000fc400078c10ff */
[-C--:B------:R-:W-:Y:S02]  /*11460*/  LEA R110, P1, R111, R238.reuse, 0x2 ;  /* 0x000000ee6f6e7211 */ /* 0x080fe400078210ff */
[-C--:B------:R-:W-:Y:S02]  /*11470*/  LEA R112, P2, R113, R238.reuse, 0x2 ;  /* 0x000000ee71707211 */ /* 0x080fe400078410ff */
[-C--:B------:R-:W-:Y:S02]  /*11480*/  LEA R114, P3, R115, R238.reuse, 0x2 ;  /* 0x000000ee73727211 */ /* 0x080fe400078610ff */
[----:B------:R-:W-:Y:S02]  /*11490*/  LEA R116, P4, R117, R238, 0x2 ;  /* 0x000000ee75747211 */ /* 0x000fe400078810ff */
[----:B------:R-:W-:Y:S02]  /*114a0*/  LEA.HI.X.SX32 R107, R107, R0, 0x2, P5 ;  /* 0x000000006b6b7211 */ /* 0x000fe400028f16ff */
        /* <DEDUP_REMOVED lines=124> */
[----:B------:R-:W-:Y:S02]  /*11c70*/  SEL R2, R2, RZ, !P0 ;  /* 0x000000ff02027207 */ /* 0x000fe40004000000 */
[-C--:B------:R-:W-:Y:S02]  /*11c80*/  LEA.HI.X.SX32 R235, R235, R0.reuse, 0x2, P3 ;  /* 0x00000000ebeb7211 */ /* 0x080fe400018f16ff */
[----:B------:R-:W-:-:S02]  /*11c90*/  LEA.HI.X.SX32 R237, R237, R0, 0x2, P4 ;  /* 0x00000000eded7211 */ /* 0x000fc400020f16ff */
[----:B------:R-:W-:Y:S01]  /*11ca0*/  LEA.HI.X.SX32 R239, R239, R0, 0x2, P5 ;  /* 0x00000000efef7211 */ /* 0x000fe200028f16ff */
[----:B------:R-:W-:Y:S01]  /*11cb0*/  VIADD R0, R248, 0xffffffdf ;  /* 0xffffffdff8007836 */ /* 0x000fe20000000000 */
[----:B------:R-:W-:Y:S01]  /*11cc0*/  LOP3.LUT R252, R7, 0x70, RZ, 0xc0, !PT ;  /* 0x0000007007fc7812 */ /* 0x000fe200078ec0ff */
[----:B------:R-:W1:Y:S01]  /*11cd0*/  LDC R248, c[0x0][0x230] ;  /* 0x00008c00fff87b82 */ /* 0x000e620000000800 */
[----:B------:R-:W-:Y:S02]  /*11ce0*/  ISETP.GE.U32.AND P4, PT, R245, 0x7fffffc0, PT ;  /* 0x7fffffc0f500780c */ /* 0x000fe40003f86070 */
[----:B------:R-:W-:Y:S01]  /*11cf0*/  ISETP.NE.U32.AND P0, PT, R2, RZ, PT ;  /* 0x000000ff0200720c */ /* 0x000fe20003f05070 */
[----:B------:R-:W-:Y:S01]  /*11d00*/  VIADD R2, R247, 0xfffffffc ;  /* 0xfffffffcf7027836 */ /* 0x000fe20000000000 */
[----:B------:R-:W-:Y:S01]  /*11d10*/  ISETP.GE.U32.AND P2, PT, R0, 0x7fffffa0, PT ;  /* 0x7fffffa00000780c */ /* 0x000fe20003f46070 */
[----:B------:R-:W-:Y:S01]  /*11d20*/  VIADD R0, R249, 0xffffffde ;  /* 0xffffffdef9007836 */ /* 0x000fe20000000000 */
[----:B------:R-:W-:Y:S01]  /*11d30*/  ISETP.GE.U32.AND P5, PT, R244, 0x7fffffbf, PT ;  /* 0x7fffffbff400780c */ /* 0x000fe20003fa6070 */
[----:B------:R-:W-:Y:S01]  /*11d40*/  IMAD R252, R251, 0x80, R252 ;  /* 0x00000080fbfc7824 */ /* 0x000fe200078e02fc */
[----:B------:R-:W-:Y:S01]  /*11d50*/  ISETP.GE.U32.AND P1, PT, R2, 0x7fffffbd, PT ;  /* 0x7fffffbd0200780c */ /* 0x000fe20003f26070 */
[----:B------:R-:W1:Y:S01]  /*11d60*/  LDC R244, c[0x0][0x230] ;  /* 0x00008c00fff47b82 */ /* 0x000e620000000800 */
[----:B------:R-:W-:Y:S01]  /*11d70*/  ISETP.GE.U32.AND P3, PT, R0, 0x7fffff9f, PT ;  /* 0x7fffff9f0000780c */ /* 0x000fe20003f66070 */
[----:B------:R-:W-:Y:S01]  /*11d80*/  VIADD R2, R252, UR60 ;  /* 0x0000003cfc027c36 */ /* 0x000fe20008000000 */
[----:B------:R-:W-:Y:S01]  /*11d90*/  ISETP.GE.U32.AND P6, PT, R3, 0x7fffffbe, PT ;  /* 0x7fffffbe0300780c */ /* 0x000fe20003fc6070 */
[----:B------:R-:W-:-:S02]  /*11da0*/  VIADD R0, R250, 0xffffffdd ;  /* 0xffffffddfa007836 */ /* 0x000fc40000000000 */
[----:B------:R-:W-:Y:S01]  /*11db0*/  IMAD R3, R4, 0x3, RZ ;  /* 0x0000000304037824 */ /* 0x000fe200078e02ff */
[----:B------:R-:W-:Y:S01]  /*11dc0*/  @!PT LDS RZ, [RZ] ;  /* 0x00000000fffff984 */ /* 0x000fe20000000800 */
[----:B------:R-:W-:Y:S01]  /*11dd0*/  @!PT LDS RZ, [RZ] ;  /* 0x00000000fffff984 */ /* 0x000fe20000000800 */
[----:B------:R-:W-:Y:S01]  /*11de0*/  @!PT LDS RZ, [RZ] ;  /* 0x00000000fffff984 */ /* 0x000fe20000000800 */
[----:B------:R-:W-:Y:S01]  /*11df0*/  LDGSTS.E [R2+0x60000], desc[UR4][R242.64], !P4 ;  /* 0x60000000f2027fae */ /* 0x000fe2000e121844 */
[----:B------:R-:W1:Y:S03]  /*11e00*/  LDC R245, c[0x0][0x230] ;  /* 0x00008c00fff57b82 */ /* 0x000e660000000800 */
[----:B------:R-:W-:Y:S01]  /*11e10*/  LDGSTS.E [R2+0x64000], desc[UR4][R240.64], !P4 ;  /* 0x64000000f0027fae */ /* 0x000fe2000e121844 */
[----:B------:R-:W-:Y:S01]  /*11e20*/  ISETP.GE.U32.AND P4, PT, R0, 0x7fffff9e, PT ;  /* 0x7fffff9e0000780c */ /* 0x000fe20003f86070 */
[----:B--2---:R-:W-:Y:S02]  /*11e30*/  VIADD R0, R5, 0xffffffdc ;  /* 0xffffffdc05007836 */ /* 0x004fe40000000000 */
[----:B------:R3:W-:Y:S01]  /*11e40*/  LDGSTS.E [R2+0x60004], desc[UR4][R12.64], !P5 ;  /* 0x600040000c027fae */ /* 0x0007e2000e921844 */
[----:B------:R-:W2:Y:S01]  /*11e50*/  LDC R247, c[0x0][0x230] ;  /* 0x00008c00fff77b82 */ /* 0x000ea20000000800 */
[----:B------:R-:W-:-:S02]  /*11e60*/  IMAD.SHL.U32 R5, R4, 0x20, RZ ;  /* 0x0000002004057824 */ /* 0x000fc400078e00ff */
[----:B------:R4:W-:Y:S01]  /*11e70*/  LDGSTS.E [R2+0x64004], desc[UR4][R8.64], !P5 ;  /* 0x6400400008027fae */ /* 0x0009e2000e921844 */
[----:B------:R-:W-:Y:S01]  /*11e80*/  ISETP.GE.U32.AND P5, PT, R0, 0x7fffff9d, PT ;  /* 0x7fffff9d0000780c */ /* 0x000fe20003fa6070 */
[----:B------:R-:W-:-:S03]  /*11e90*/  IMAD.SHL.U32 R0, R4, 0x2, RZ ;  /* 0x0000000204007824 */ /* 0x000fc600078e00ff */
[----:B------:R-:W2:Y:S01]  /*11ea0*/  LDC R249, c[0x0][0x230] ;  /* 0x00008c00fff97b82 */ /* 0x000ea20000000800 */
[----:B------:R-:W-:-:S04]  /*11eb0*/  IMAD.WIDE R18, R0, 0x4, R242 ;  /* 0x0000000400127825 */ /* 0x000fc800078e02f2 */
[----:B------:R-:W-:Y:S01]  /*11ec0*/  IMAD.WIDE R14, R0, 0x4, R240 ;  /* 0x00000004000e7825 */ /* 0x000fe200078e02f0 */
[----:B------:R-:W-:Y:S02]  /*11ed0*/  STL.64 [R1+0x7f8], R18 ;  /* 0x0007f81201007387 */ /* 0x000fe40000100a00 */
[----:B------:R-:W2:Y:S01]  /*11ee0*/  LDC R250, c[0x0][0x230] ;  /* 0x00008c00fffa7b82 */ /* 0x000ea20000000800 */
[C---:B---3--:R-:W-:Y:S01]  /*11ef0*/  IMAD.WIDE R12, R3.reuse, 0x4, R242 ;  /* 0x00000004030c7825 */ /* 0x048fe200078e02f2 */
[----:B------:R-:W-:Y:S03]  /*11f00*/  LDGSTS.E [R2+0x60008], desc[UR4][R18.64], !P6 ;  /* 0x6000800012027fae */ /* 0x000fe6000f121844 */
[--C-:B----4-:R-:W-:Y:S01]  /*11f10*/  IMAD.WIDE R8, R3, 0x4, R240.reuse ;  /* 0x0000000403087825 */ /* 0x110fe200078e02f0 */
[----:B------:R-:W-:Y:S02]  /*11f20*/  STL.64 [R1+0x7f0], R14 ;  /* 0x0007f00e01007387 */ /* 0x000fe40000100a00 */
[----:B------:R-:W3:Y:S01]  /*11f30*/  LDC R251, c[0x0][0x230] ;  /* 0x00008c00fffb7b82 */ /* 0x000ee20000000800 */
[----:B-1----:R-:W-:Y:S01]  /*11f40*/  VIADD R0, R244, 0xfffffffa ;  /* 0xfffffffaf4007836 */ /* 0x002fe20000000000 */
[----:B------:R-:W-:Y:S01]  /*11f50*/  LDGSTS.E [R2+0x64008], desc[UR4][R14.64], !P6 ;  /* 0x640080000e027fae */ /* 0x000fe2000f121844 */
[----:B------:R-:W-:Y:S01]  /*11f60*/  ISETP.GE.U32.AND P6, PT, R6, 0x7fffffbc, PT ;  /* 0x7fffffbc0600780c */ /* 0x000fe20003fc6070 */
[----:B------:R-:W-:-:S02]  /*11f70*/  IMAD.WIDE R6, R5, 0x4, R240 ;  /* 0x0000000405067825 */ /* 0x000fc400078e02f0 */
[----:B------:R1:W-:Y:S02]  /*11f80*/  STL.64 [R1+0x7e8], R12 ;  /* 0x0007e80c01007387 */ /* 0x0003e40000100a00 */
[----:B------:R-:W-:Y:S01]  /*11f90*/  VIADD R3, R245, 0xfffffff9 ;  /* 0xfffffff9f5037836 */ /* 0x000fe20000000000 */
[----:B------:R-:W4:Y:S01]  /*11fa0*/  LDC R244, c[0x0][0x230] ;  /* 0x00008c00fff47b82 */ /* 0x000f220000000800 */
[----:B------:R1:W-:Y:S04]  /*11fb0*/  LDGSTS.E [R2+0x6000c], desc[UR4][R12.64], !P1 ;  /* 0x6000c0000c027fae */ /* 0x0003e8000c921844 */
[----:B------:R1:W-:Y:S04]  /*11fc0*/  STL.64 [R1+0x7e0], R8 ;  /* 0x0007e00801007387 */ /* 0x0003e80000100a00 */
[----:B------:R2:W-:Y:S01]  /*11fd0*/  LDGSTS.E [R2+0x6400c], desc[UR4][R8.64], !P1 ;  /* 0x6400c00008027fae */ /* 0x0005e2000c921844 */
[----:B------:R-:W-:Y:S01]  /*11fe0*/  ISETP.GE.U32.AND P1, PT, R0, 0x7fffffbb, PT ;  /* 0x7fffffbb0000780c */ /* 0x000fe20003f26070 */
[----:B------:R-:W-:-:S04]  /*11ff0*/  IMAD R0, R4, 0x21, RZ ;  /* 0x0000002104007824 */ /* 0x000fc800078e02ff */
[----:B-1----:R-:W-:-:S04]  /*12000*/  IMAD.WIDE R12, R0, 0x4, R242 ;  /* 0x00000004000c7825 */ /* 0x002fc800078e02f2 */
[----:B--2---:R-:W-:Y:S02]  /*12010*/  IMAD.WIDE R8, R5, 0x4, R242 ;  /* 0x0000000405087825 */ /* 0x004fe400078e02f2 */
[----:B------:R-:W1:Y:S03]  /*12020*/  LDC R5, c[0x0][0x230] ;  /* 0x00008c00ff057b82 */ /* 0x000e660000000800 */
[----:B------:R2:W-:Y:S04]  /*12030*/  STL.64 [R1+0x648], R8 ;  /* 0x0006480801007387 */ /* 0x0005e80000100a00 */
[----:B------:R2:W-:Y:S04]  /*12040*/  LDGSTS.E [R2+0x68000], desc[UR4][R8.64], !P2 ;  /* 0x6800000008027fae */ /* 0x0005e8000d121844 */
[----:B------:R3:W-:Y:S04]  /*12050*/  STL.64 [R1+0x640], R6 ;  /* 0x0006400601007387 */ /* 0x0007e80000100a00 */
[----:B------:R3:W-:Y:S01]  /*12060*/  LDGSTS.E [R2+0x6c000], desc[UR4][R6.64], !P2 ;  /* 0x6c00000006027fae */ /* 0x0007e2000d121844 */
[----:B------:R-:W-:Y:S01]  /*12070*/  ISETP.GE.U32.AND P2, PT, R3, 0x7fffffba, PT ;  /* 0x7fffffba0300780c */ /* 0x000fe20003f46070 */
[----:B------:R-:W-:-:S02]  /*12080*/  VIADD R3, R246, 0xfffffff8 ;  /* 0xfffffff8f6037836 */ /* 0x000fc40000000000 */
[----:B--2---:R-:W-:Y:S01]  /*12090*/  IMAD.WIDE R8, R0, 0x4, R240 ;  /* 0x0000000400087825 */ /* 0x004fe200078e02f0 */
[----:B------:R2:W-:Y:S01]  /*120a0*/  STL.64 [R1+0x638], R12 ;  /* 0x0006380c01007387 */ /* 0x0005e20000100a00 */
[----:B------:R-:W4:Y:S02]  /*120b0*/  LDC R246, c[0x0][0x230] ;  /* 0x00008c00fff67b82 */ /* 0x000f240000000800 */
[----:B------:R-:W-:Y:S01]  /*120c0*/  IMAD R0, R4, 0x22, RZ ;  /* 0x0000002204007824 */ /* 0x000fe200078e02ff */
[----:B------:R2:W-:Y:S01]  /*120d0*/  LDGSTS.E [R2+0x68004], desc[UR4][R12.64], !P3 ;  /* 0x680040000c027fae */ /* 0x0005e2000d921844 */
[----:B---3--:R-:W-:-:S03]  /*120e0*/  LOP3.LUT R7, R252, 0x10, RZ, 0x3c, !PT ;  /* 0x00000010fc077812 */ /* 0x008fc600078e3cff */
[----:B------:R3:W-:Y:S01]  /*120f0*/  STL.64 [R1+0x630], R8 ;  /* 0x0006300801007387 */ /* 0x0007e20000100a00 */
[----:B------:R-:W4:Y:S03]  /*12100*/  LDC R6, c[0x0][0x230] ;  /* 0x00008c00ff067b82 */ /* 0x000f260000000800 */
[----:B------:R3:W-:Y:S01]  /*12110*/  LDGSTS.E [R2+0x6c004], desc[UR4][R8.64], !P3 ;  /* 0x6c00400008027fae */ /* 0x0007e2000d921844 */
[----:B------:R-:W-:Y:S01]  /*12120*/  ISETP.GE.U32.AND P3, PT, R3, 0x7fffffb9, PT ;  /* 0x7fffffb90300780c */ /* 0x000fe20003f66070 */
[----:B------:R-:W-:Y:S02]  /*12130*/  VIADD R3, R247, 0xffffffdb ;  /* 0xffffffdbf7037836 */ /* 0x000fe40000000000 */
[----:B--2---:R-:W-:Y:S01]  /*12140*/  IMAD.WIDE R12, R0, 0x4, R242 ;  /* 0x00000004000c7825 */ /* 0x004fe200078e02f2 */
[----:B------:R-:W2:Y:S03]  /*12150*/  LDC R247, c[0x0][0x230] ;  /* 0x00008c00fff77b82 */ /* 0x000ea60000000800 */
[----:B------:R-:W-:Y:S01]  /*12160*/  VIADD R245, R7, UR60 ;  /* 0x0000003c07f57c36 */ /* 0x000fe20008000000 */
[----:B------:R1:W-:Y:S01]  /*12170*/  LDGSTS.E [R2+0x68008], desc[UR4][R12.64], !P4 ;  /* 0x680080000c027fae */ /* 0x0003e2000e121844 */
[----:B------:R-:W-:Y:S01]  /*12180*/  LOP3.LUT R7, R252, 0x20, RZ, 0x3c, !PT ;  /* 0x00000020fc077812 */ /* 0x000fe200078e3cff */
[----:B---3--:R-:W-:-:S02]  /*12190*/  IMAD.WIDE R8, R0, 0x4, R240 ;  /* 0x0000000400087825 */ /* 0x008fc400078e02f0 */
[----:B------:R3:W-:Y:S02]  /*121a0*/  STL.64 [R1+0x628], R12 ;  /* 0x0006280c01007387 */ /* 0x0007e40000100a00 */
[----:B------:R-:W-:Y:S02]  /*121b0*/  IMAD R0, R4, 0x23, RZ ;  /* 0x0000002304007824 */ /* 0x000fe400078e02ff */
[----:B------:R3:W-:Y:S01]  /*121c0*/  LDGSTS.E [R2+0x6c008], desc[UR4][R8.64], !P4 ;  /* 0x6c00800008027fae */ /* 0x0007e2000e121844 */
[----:B------:R-:W-:Y:S01]  /*121d0*/  ISETP.GE.U32.AND P4, PT, R3, 0x7fffff9c, PT ;  /* 0x7fffff9c0300780c */ /* 0x000fe20003f86070 */
[----:B-1----:R-:W-:Y:S02]  /*121e0*/  VIADD R3, R5, 0xffffffda ;  /* 0xffffffda05037836 */ /* 0x002fe40000000000 */
[----:B------:R1:W-:Y:S01]  /*121f0*/  STL.64 [R1+0x620], R8 ;  /* 0x0006200801007387 */ /* 0x0003e20000100a00 */
[----:B------:R-:W2:Y:S01]  /*12200*/  LDC R5, c[0x0][0x230] ;  /* 0x00008c00ff057b82 */ /* 0x000ea20000000800 */
[----:B---3--:R-:W-:-:S05]  /*12210*/  IMAD.WIDE R12, R0, 0x4, R242 ;  /* 0x00000004000c7825 */ /* 0x008fca00078e02f2 */
[----:B------:R3:W-:Y:S01]  /*12220*/  STL.64 [R1+0x618], R12 ;  /* 0x0006180c01007387 */ /* 0x0007e20000100a00 */
[----:B-1----:R-:W-:-:S03]  /*12230*/  IMAD.WIDE R8, R0, 0x4, R240 ;  /* 0x0000000400087825 */ /* 0x002fc600078e02f0 */
[----:B------:R3:W-:Y:S01]  /*12240*/  LDGSTS.E [R2+0x6800c], desc[UR4][R12.64], !P5 ;  /* 0x6800c0000c027fae */ /* 0x0007e2000e921844 */
[----:B------:R-:W-:-:S03]  /*12250*/  IMAD.SHL.U32 R0, R4, 0x4, RZ ;  /* 0x0000000404007824 */ /* 0x000fc600078e00ff */
[----:B------:R1:W-:Y:S04]  /*12260*/  STL.64 [R1+0x610], R8 ;  /* 0x0006100801007387 */ /* 0x0003e80000100a00 */
[----:B------:R1:W-:Y:S01]  /*12270*/  LDGSTS.E [R2+0x6c00c], desc[UR4][R8.64], !P5 ;  /* 0x6c00c00008027fae */ /* 0x0003e2000e921844 */
[----:B------:R-:W-:Y:S01]  /*12280*/  ISETP.GE.U32.AND P5, PT, R3, 0x7fffff9b, PT ;  /* 0x7fffff9b0300780c */ /* 0x000fe20003fa6070 */
[----:B----4-:R-:W-:Y:S02]  /*12290*/  VIADD R3, R6, 0xffffffd9 ;  /* 0xffffffd906037836 */ /* 0x010fe40000000000 */
[C---:B---3--:R-:W-:Y:S01]  /*122a0*/  IMAD.WIDE R12, R0.reuse, 0x4, R242 ;  /* 0x00000004000c7825 */ /* 0x048fe200078e02f2 */
[----:B------:R-:W3:Y:S04]  /*122b0*/  LDC R6, c[0x0][0x230] ;  /* 0x00008c00ff067b82 */ /* 0x000ee80000000800 */
[----:B------:R4:W-:Y:S01]  /*122c0*/  STL.64 [R1+0x7d8], R12 ;  /* 0x0007d80c01007387 */ /* 0x0009e20000100a00 */
[----:B-1----:R-:W-:-:S03]  /*122d0*/  IMAD.WIDE R8, R0, 0x4, R240 ;  /* 0x0000000400087825 */ /* 0x002fc600078e02f0 */
[----:B------:R4:W-:Y:S01]  /*122e0*/  LDGSTS.E [R245+0x60000], desc[UR4][R12.64], !P6 ;  /* 0x600000000cf57fae */ /* 0x0009e2000f121844 */
[----:B------:R-:W-:-:S03]  /*122f0*/  IMAD R0, R4, 0x5, RZ ;  /* 0x0000000504007824 */ /* 0x000fc600078e02ff */
[----:B------:R1:W-:Y:S04]  /*12300*/  STL.64 [R1+0x7d0], R8 ;  /* 0x0007d00801007387 */ /* 0x0003e80000100a00 */
[----:B------:R1:W-:Y:S01]  /*12310*/  LDGSTS.E [R245+0x64000], desc[UR4][R8.64], !P6 ;  /* 0x6400000008f57fae */ /* 0x0003e2000f121844 */
[----:B------:R-:W-:Y:S01]  /*12320*/  ISETP.GE.U32.AND P6, PT, R3, 0x7fffff9a, PT ;  /* 0x7fffff9a0300780c */ /* 0x000fe20003fc6070 */
[----:B------:R-:W-:Y:S02]  /*12330*/  VIADD R3, R244, 0xffffffd8 ;  /* 0xffffffd8f4037836 */ /* 0x000fe40000000000 */
[C---:B----4-:R-:W-:Y:S01]  /*12340*/  IMAD.WIDE R12, R0.reuse, 0x4, R242 ;  /* 0x00000004000c7825 */ /* 0x050fe200078e02f2 */
[----:B------:R-:W4:Y:S04]  /*12350*/  LDC R244, c[0x0][0x230] ;  /* 0x00008c00fff47b82 */ /* 0x000f280000000800 */
        /* <DEDUP_REMOVED lines=8> */
[C---:B--2---:R-:W-:Y:S01]  /*123e0*/  IMAD.WIDE R12, R0.reuse, 0x4, R242 ;  /* 0x00000004000c7825 */ /* 0x044fe200078e02f2 */
[----:B------:R-:W2:Y:S04]  /*123f0*/  LDC R246, c[0x0][0x230] ;  /* 0x00008c00fff67b82 */ /* 0x000ea80000000800 */
[----:B------:R3:W-:Y:S01]  /*12400*/  LDGSTS.E [R245+0x60008], desc[UR4][R12.64], !P2 ;  /* 0x600080000cf57fae */ /* 0x0007e2000d121844 */
[----:B-1----:R-:W-:-:S03]  /*12410*/  IMAD.WIDE R8, R0, 0x4, R240 ;  /* 0x0000000400087825 */ /* 0x002fc600078e02f0 */
[----:B------:R3:W-:Y:S01]  /*12420*/  STL.64 [R1+0x7b8], R12 ;  /* 0x0007b80c01007387 */ /* 0x0007e20000100a00 */
[----:B------:R-:W-:-:S03]  /*12430*/  IMAD R0, R4, 0x7, RZ ;  /* 0x0000000704007824 */ /* 0x000fc600078e02ff */
[----:B------:R1:W-:Y:S01]  /*12440*/  LDGSTS.E [R245+0x64008], desc[UR4][R8.64], !P2 ;  /* 0x6400800008f57fae */ /* 0x0003e2000d121844 */
[----:B------:R-:W-:Y:S01]  /*12450*/  ISETP.GE.U32.AND P2, PT, R3, 0x7fffffb8, PT ;  /* 0x7fffffb80300780c */ /* 0x000fe20003f46070 */
[----:B------:R-:W-:Y:S02]  /*12460*/  VIADD R3, R5, 0xfffffff6 ;  /* 0xfffffff605037836 */ /* 0x000fe40000000000 */
[----:B------:R1:W-:Y:S01]  /*12470*/  STL.64 [R1+0x7b0], R8 ;  /* 0x0007b00801007387 */ /* 0x0003e20000100a00 */
[----:B------:R-:W2:Y:S01]  /*12480*/  LDC R5, c[0x0][0x230] ;  /* 0x00008c00ff057b82 */ /* 0x000ea20000000800 */
[----:B---3--:R-:W-:-:S05]  /*12490*/  IMAD.WIDE R12, R0, 0x4, R242 ;  /* 0x00000004000c7825 */ /* 0x008fca00078e02f2 */
        /* <DEDUP_REMOVED lines=17> */
[----:B----4-:R-:W-:Y:S02]  /*125b0*/  VIADD R3, R244, 0xfffffff4 ;  /* 0xfffffff4f4037836 */ /* 0x010fe40000000000 */
[C---:B-1----:R-:W-:Y:S01]  /*125c0*/  IMAD.WIDE R12, R0.reuse, 0x4, R242 ;  /* 0x00000004000c7825 */ /* 0x042fe200078e02f2 */
[----:B------:R-:W1:Y:S04]  /*125d0*/  LDC R244, c[0x0][0x230] ;  /* 0x00008c00fff47b82 */ /* 0x000e680000000800 */
[----:B------:R4:W-:Y:S01]  /*125e0*/  STL.64 [R1+0x5f8], R12 ;  /* 0x0005f80c01007387 */ /* 0x0009e20000100a00 */
[----:B--2---:R-:W-:-:S03]  /*125f0*/  IMAD.WIDE R8, R0, 0x4, R240 ;  /* 0x0000000400087825 */ /* 0x004fc600078e02f0 */
[----:B------:R4:W-:Y:S01]  /*12600*/  LDGSTS.E [R245+0x68004], desc[UR4][R12.64], !P5 ;  /* 0x680040000cf57fae */ /* 0x0009e2000e921844 */
[----:B------:R-:W-:-:S03]  /*12610*/  IMAD R0, R4, 0x26, RZ ;  /* 0x0000002604007824 */ /* 0x000fc600078e02ff */
[----:B------:R2:W-:Y:S04]  /*12620*/  STL.64 [R1+0x5f0], R8 ;  /* 0x0005f00801007387 */ /* 0x0005e80000100a00 */
[----:B------:R2:W-:Y:S01]  /*12630*/  LDGSTS.E [R245+0x6c004], desc[UR4][R8.64], !P5 ;  /* 0x6c00400008f57fae */ /* 0x0005e2000e921844 */
[----:B------:R-:W-:Y:S01]  /*12640*/  ISETP.GE.U32.AND P5, PT, R3, 0x7fffffb5, PT ;  /* 0x7fffffb50300780c */ /* 0x000fe20003fa6070 */
[----:B------:R-:W-:Y:S02]  /*12650*/  VIADD R3, R246, 0xffffffd7 ;  /* 0xffffffd7f6037836 */ /* 0x000fe40000000000 */
[----:B----4-:R-:W-:-:S04]  /*12660*/  IMAD.WIDE R12, R0, 0x4, R242 ;  /* 0x00000004000c7825 */ /* 0x010fc800078e02f2 */
[----:B------:R-:W-:Y:S01]  /*12670*/  VIADD R246, R7, UR60 ;  /* 0x0000003c07f67c36 */ /* 0x000fe20008000000 */
[----:B------:R4:W-:Y:S01]  /*12680*/  LDGSTS.E [R245+0x68008], desc[UR4][R12.64], !P6 ;  /* 0x680080000cf57fae */ /* 0x0009e2000f121844 */
[----:B------:R-:W-:Y:S01]  /*12690*/  LOP3.LUT R7, R252, 0x30, RZ, 0x3c, !PT ;  /* 0x00000030fc077812 */ /* 0x000fe200078e3cff */
[----:B--2---:R-:W-:Y:S02]  /*126a0*/  IMAD.WIDE R8, R0, 0x4, R240 ;  /* 0x0000000400087825 */ /* 0x004fe400078e02f0 */
[----:B------:R4:W-:Y:S02]  /*126b0*/  STL.64 [R1+0x5e8], R12 ;  /* 0x0005e80c01007387 */ /* 0x0009e40000100a00 */
[----:B------:R-:W-:Y:S02]  /*126c0*/  IMAD R0, R4, 0x27, RZ ;  /* 0x0000002704007824 */ /* 0x000fe400078e02ff */
[----:B------:R2:W-:Y:S01]  /*126d0*/  LDGSTS.E [R245+0x6c008], desc[UR4][R8.64], !P6 ;  /* 0x6c00800008f57fae */ /* 0x0005e2000f121844 */
[----:B------:R-:W-:Y:S01]  /*126e0*/  ISETP.GE.U32.AND P6, PT, R3, 0x7fffff98, PT ;  /* 0x7fffff980300780c */ /* 0x000fe20003fc6070 */
[----:B------:R-:W-:-:S02]  /*126f0*/  VIADD R3, R5, 0xffffffd6 ;  /* 0xffffffd605037836 */ /* 0x000fc40000000000 */
[----:B------:R2:W-:Y:S01]  /*12700*/  STL.64 [R1+0x5e0], R8 ;  /* 0x0005e00801007387 */ /* 0x0005e20000100a00 */
[----:B------:R-:W1:Y:S01]  /*12710*/  LDC R5, c[0x0][0x230] ;  /* 0x00008c00ff057b82 */ /* 0x000e620000000800 */
[----:B----4-:R-:W-:-:S05]  /*12720*/  IMAD.WIDE R12, R0, 0x4, R242 ;  /* 0x00000004000c7825 */ /* 0x010fca00078e02f2 */
[----:B------:R4:W-:Y:S01]  /*12730*/  STL.64 [R1+0x5d8], R12 ;  /* 0x0005d80c01007387 */ /* 0x0009e20000100a00 */
[----:B--2---:R-:W-:-:S03]  /*12740*/  IMAD.WIDE R8, R0, 0x4, R240 ;  /* 0x0000000400087825 */ /* 0x004fc600078e02f0 */
[----:B------:R4:W-:Y:S01]  /*12750*/  LDGSTS.E [R245+0x6800c], desc[UR4][R12.64], !P1 ;  /* 0x6800c0000cf57fae */ /* 0x0009e2000c921844 */
[----:B------:R-:W-:-:S03]  /*12760*/  IMAD.SHL.U32 R0, R4, 0x8, RZ ;  /* 0x0000000804007824 */ /* 0x000fc600078e00ff */
[----:B------:R2:W-:Y:S04]  /*12770*/  STL.64 [R1+0x5d0], R8 ;  /* 0x0005d00801007387 */ /* 0x0005e80000100a00 */
[----:B------:R2:W-:Y:S01]  /*12780*/  LDGSTS.E [R245+0x6c00c], desc[UR4][R8.64], !P1 ;  /* 0x6c00c00008f57fae */ /* 0x0005e2000c921844 */
[----:B------:R-:W-:Y:S01]  /*12790*/  ISETP.GE.U32.AND P1, PT, R3, 0x7fffff97, PT ;  /* 0x7fffff970300780c */ /* 0x000fe20003f26070 */
[----:B---3--:R-:W-:Y:S02]  /*127a0*/  VIADD R3, R6, 0xffffffd5 ;  /* 0xffffffd506037836 */ /* 0x008fe40000000000 */
[C---:B----4-:R-:W-:Y:S01]  /*127b0*/  IMAD.WIDE R12, R0.reuse, 0x4, R242 ;  /* 0x00000004000c7825 */ /* 0x050fe200078e02f2 */
[----:B------:R-:W3:Y:S04]  /*127c0*/  LDC R6, c[0x0][0x230] ;  /* 0x00008c00ff067b82 */ /* 0x000ee80000000800 */
[----:B------:R4:W-:Y:S01]  /*127d0*/  STL.64 [R1+0x798], R12 ;  /* 0x0007980c01007387 */ /* 0x0009e20000100a00 */
[----:B--2---:R-:W-:-:S03]  /*127e0*/  IMAD.WIDE R8, R0, 0x4, R240 ;  /* 0x0000000400087825 */ /* 0x004fc600078e02f0 */
[----:B------:R4:W-:Y:S01]  /*127f0*/  LDGSTS.E [R246+0x60000], desc[UR4][R12.64], !P2 ;  /* 0x600000000cf67fae */ /* 0x0009e2000d121844 */
[----:B------:R-:W-:-:S03]  /*12800*/  IMAD R0, R4, 0x9, RZ ;  /* 0x0000000904007824 */ /* 0x000fc600078e02ff */
[----:B------:R2:W-:Y:S04]  /*12810*/  STL.64 [R1+0x790], R8 ;  /* 0x0007900801007387 */ /* 0x0005e80000100a00 */
[----:B------:R2:W-:Y:S01]  /*12820*/  LDGSTS.E [R246+0x64000], desc[UR4][R8.64], !P2 ;  /* 0x6400000008f67fae */ /* 0x0005e2000d121844 */
[----:B------:R-:W-:Y:S01]  /*12830*/  ISETP.GE.U32.AND P2, PT, R3, 0x7fffff96, PT ;  /* 0x7fffff960300780c */ /* 0x000fe20003f46070 */
[----:B-1----:R-:W-:Y:S02]  /*12840*/  VIADD R3, R244, 0xffffffd4 ;  /* 0xffffffd4f4037836 */ /* 0x002fe40000000000 */
[C---:B----4-:R-:W-:Y:S01]  /*12850*/  IMAD.WIDE R12, R0.reuse, 0x4, R242 ;  /* 0x00000004000c7825 */ /* 0x050fe200078e02f2 */
        /* <DEDUP_REMOVED lines=11> */
[----:B------:R3:W-:Y:S01]  /*12910*/  LDGSTS.E [R246+0x60008], desc[UR4][R12.64], !P4 ;  /* 0x600080000cf67fae */ /* 0x0007e2000e121844 */
[----:B--2---:R-:W-:-:S03]  /*12920*/  IMAD.WIDE R8, R0, 0x4, R240 ;  /* 0x0000000400087825 */ /* 0x004fc600078e02f0 */
[----:B------:R3:W-:Y:S01]  /*12930*/  STL.64 [R1+0x778], R12 ;  /* 0x0007780c01007387 */ /* 0x0007e20000100a00 */
[----:B------:R-:W-:-:S03]  /*12940*/  IMAD R0, R4, 0xb, RZ ;  /* 0x0000000b04007824 */ /* 0x000fc600078e02ff */
[----:B------:R2:W-:Y:S01]  /*12950*/  LDGSTS.E [R246+0x64008], desc[UR4][R8.64], !P4 ;  /* 0x6400800008f67fae */ /* 0x0005e2000e121844 */
[----:B------:R-:W-:Y:S01]  /*12960*/  ISETP.GE.U32.AND P4, PT, R3, 0x7fffffb4, PT ;  /* 0x7fffffb40300780c */ /* 0x000fe20003f86070 */
[----:B------:R-:W-:Y:S02]  /*12970*/  VIADD R3, R5, 0xfffffff2 ;  /* 0xfffffff205037836 */ /* 0x000fe40000000000 */
[----:B------:R2:W-:Y:S01]  /*12980*/  STL.64 [R1+0x770], R8 ;  /* 0x0007700801007387 */ /* 0x0005e20000100a00 */
[----:B------:R-:W4:Y:S01]  /*12990*/  LDC R5, c[0x0][0x230] ;  /* 0x00008c00ff057b82 */ /* 0x000f220000000800 */
[----:B---3--:R-:W-:-:S05]  /*129a0*/  IMAD.WIDE R12, R0, 0x4, R242 ;  /* 0x00000004000c7825 */ /* 0x008fca00078e02f2 */
        /* <DEDUP_REMOVED lines=18> */
[C---:B--2---:R-:W-:Y:S01]  /*12ad0*/  IMAD.WIDE R12, R0.reuse, 0x4, R242 ;  /* 0x00000004000c7825 */ /* 0x044fe200078e02f2 */
[----:B------:R-:W1:Y:S04]  /*12ae0*/  LDC R244, c[0x0][0x230] ;  /* 0x00008c00fff47b82 */ /* 0x000e680000000800 */
[----:B------:R2:W-:Y:S01]  /*12af0*/  STL.64 [R1+0x5b8], R12 ;  /* 0x0005b80c01007387 */ /* 0x0005e20000100a00 */
[----:B----4-:R-:W-:-:S03]  /*12b00*/  IMAD.WIDE R8, R0, 0x4, R240 ;  /* 0x0000000400087825 */ /* 0x010fc600078e02f0 */
[----:B------:R2:W-:Y:S01]  /*12b10*/  LDGSTS.E [R246+0x68004], desc[UR4][R12.64], !P1 ;  /* 0x680040000cf67fae */ /* 0x0005e2000c921844 */
[----:B------:R-:W-:-:S03]  /*12b20*/  IMAD R0, R4, 0x2a, RZ ;  /* 0x0000002a04007824 */ /* 0x000fc600078e02ff */
[----:B------:R4:W-:Y:S04]  /*12b30*/  STL.64 [R1+0x5b0], R8 ;  /* 0x0005b00801007387 */ /* 0x0009e80000100a00 */
[----:B------:R4:W-:Y:S01]  /*12b40*/  LDGSTS.E [R246+0x6c004], desc[UR4][R8.64], !P1 ;  /* 0x6c00400008f67fae */ /* 0x0009e2000c921844 */
[----:B------:R-:W-:Y:S01]  /*12b50*/  ISETP.GE.U32.AND P1, PT, R3, 0x7fffffb1, PT ;  /* 0x7fffffb10300780c */ /* 0x000fe20003f26070 */
[----:B------:R-:W-:Y:S02]  /*12b60*/  VIADD R3, R247, 0xffffffd3 ;  /* 0xffffffd3f7037836 */ /* 0x000fe40000000000 */
[----:B--2---:R-:W-:-:S04]  /*12b70*/  IMAD.WIDE R12, R0, 0x4, R242 ;  /* 0x00000004000c7825 */ /* 0x004fc800078e02f2 */
[----:B------:R-:W-:Y:S01]  /*12b80*/  VIADD R247, R7, UR60 ;  /* 0x0000003c07f77c36 */ /* 0x000fe20008000000 */
[----:B------:R2:W-:Y:S01]  /*12b90*/  LDGSTS.E [R246+0x68008], desc[UR4][R12.64], !P2 ;  /* 0x680080000cf67fae */ /* 0x0005e2000d121844 */
[----:B------:R-:W-:Y:S01]  /*12ba0*/  LOP3.LUT R7, R252, 0x40, RZ, 0x3c, !PT ;  /* 0x00000040fc077812 */ /* 0x000fe200078e3cff */
[----:B----4-:R-:W-:Y:S02]  /*12bb0*/  IMAD.WIDE R8, R0, 0x4, R240 ;  /* 0x0000000400087825 */ /* 0x010fe400078e02f0 */
[----:B------:R2:W-:Y:S02]  /*12bc0*/  STL.64 [R1+0x5a8], R12 ;  /* 0x0005a80c01007387 */ /* 0x0005e40000100a00 */
[----:B------:R-:W-:Y:S02]  /*12bd0*/  IMAD R0, R4, 0x2b, RZ ;  /* 0x0000002b04007824 */ /* 0x000fe400078e02ff */
[----:B------:R4:W-:Y:S01]  /*12be0*/  LDGSTS.E [R246+0x6c008], desc[UR4][R8.64], !P2 ;  /* 0x6c00800008f67fae */ /* 0x0009e2000d121844 */
[----:B------:R-:W-:Y:S01]  /*12bf0*/  ISETP.GE.U32.AND P2, PT, R3, 0x7fffff94, PT ;  /* 0x7fffff940300780c */ /* 0x000fe20003f46070 */
[----:B------:R-:W-:-:S02]  /*12c00*/  VIADD R3, R5, 0xffffffd2 ;  /* 0xffffffd205037836 */ /* 0x000fc40000000000 */
[----:B------:R4:W-:Y:S01]  /*12c10*/  STL.64 [R1+0x5a0], R8 ;  /* 0x0005a00801007387 */ /* 0x0009e20000100a00 */
[----:B------:R-:W1:Y:S01]  /*12c20*/  LDC R5, c[0x0][0x230] ;  /* 0x00008c00ff057b82 */ /* 0x000e620000000800 */
[----:B--2---:R-:W-:-:S05]  /*12c30*/  IMAD.WIDE R12, R0, 0x4, R242 ;  /* 0x00000004000c7825 */ /* 0x004fca00078e02f2 */
[----:B------:R2:W-:Y:S01]  /*12c40*/  STL.64 [R1+0x598], R12 ;  /* 0x0005980c01007387 */ /* 0x0005e20000100a00 */
[----:B----4-:R-:W-:-:S03]  /*12c50*/  IMAD.WIDE R8, R0, 0x4, R240 ;  /* 0x0000000400087825 */ /* 0x010fc600078e02f0 */
[----:B------:R2:W-:Y:S01]  /*12c60*/  LDGSTS.E [R246+0x6800c], desc[UR4][R12.64], !P3 ;  /* 0x6800c0000cf67fae */ /* 0x0005e2000d921844 */
[----:B------:R-:W-:-:S03]  /*12c70*/  IMAD R0, R4, 0xc, RZ ;  /* 0x0000000c04007824 */ /* 0x000fc600078e02ff */
[----:B------:R4:W-:Y:S04]  /*12c80*/  STL.64 [R1+0x590], R8 ;  /* 0x0005900801007387 */ /* 0x0009e80000100a00 */
[----:B------:R4:W-:Y:S01]  /*12c90*/  LDGSTS.E [R246+0x6c00c], desc[UR4][R8.64], !P3 ;  /* 0x6c00c00008f67fae */ /* 0x0009e2000d921844 */
[----:B------:R-:W-:Y:S01]  /*12ca0*/  ISETP.GE.U32.AND P3, PT, R3, 0x7fffff93, PT ;  /* 0x7fffff930300780c */ /* 0x000fe20003f66070 */
[----:B---3--:R-:W-:Y:S02]  /*12cb0*/  VIADD R3, R6, 0xffffffd1 ;  /* 0xffffffd106037836 */ /* 0x008fe40000000000 */
[C---:B--2---:R-:W-:Y:S01]  /*12cc0*/  IMAD.WIDE R12, R0.reuse, 0x4, R242 ;  /* 0x00000004000c7825 */ /* 0x044fe200078e02f2 */
[----:B------:R-:W2:Y:S04]  /*12cd0*/  LDC R6, c[0x0][0x230] ;  /* 0x00008c00ff067b82 */ /* 0x000ea80000000800 */
[----:B------:R3:W-:Y:S01]  /*12ce0*/  STL.64 [R1+0x758], R12 ;  /* 0x0007580c01007387 */ /* 0x0007e20000100a00 */
[----:B----4-:R-:W-:-:S03]  /*12cf0*/  IMAD.WIDE R8, R0, 0x4, R240 ;  /* 0x0000000400087825 */ /* 0x010fc600078e02f0 */
[----:B------:R3:W-:Y:S01]  /*12d00*/  LDGSTS.E [R247+0x60000], desc[UR4][R12.64], !P4 ;  /* 0x600000000cf77fae */ /* 0x0007e2000e121844 */
[----:B------:R-:W-:-:S03]  /*12d10*/  IMAD R0, R4, 0xd, RZ ;  /* 0x0000000d04007824 */ /* 0x000fc600078e02ff */
[----:B------:R4:W-:Y:S04]  /*12d20*/  STL.64 [R1+0x750], R8 ;  /* 0x0007500801007387 */ /* 0x0009e80000100a00 */
[----:B------:R4:W-:Y:S01]  /*12d30*/  LDGSTS.E [R247+0x64000], desc[UR4][R8.64], !P4 ;  /* 0x6400000008f77fae */ /* 0x0009e2000e121844 */
[----:B------:R-:W-:Y:S01]  /*12d40*/  ISETP.GE.U32.AND P4, PT, R3, 0x7fffff92, PT ;  /* 0x7fffff920300780c */ /* 0x000fe20003f86070 */
[----:B-1----:R-:W-:Y:S02]  /*12d50*/  VIADD R3, R244, 0xffffffd0 ;  /* 0xffffffd0f4037836 */ /* 0x002fe40000000000 */
[C---:B---3--:R-:W-:Y:S01]  /*12d60*/  IMAD.WIDE R12, R0.reuse, 0x4, R242 ;  /* 0x00000004000c7825 */ /* 0x048fe200078e02f2 */
        /* <DEDUP_REMOVED lines=11> */
[----:B------:R2:W-:Y:S01]  /*12e20*/  LDGSTS.E [R247+0x60008], desc[UR4][R12.64], !P6 ;  /* 0x600080000cf77fae */ /* 0x0005e2000f121844 */
[----:B----4-:R-:W-:-:S03]  /*12e30*/  IMAD.WIDE R8, R0, 0x4, R240 ;  /* 0x0000000400087825 */ /* 0x010fc600078e02f0 */
[----:B------:R2:W-:Y:S01]  /*12e40*/  STL.64 [R1+0x738], R12 ;  /* 0x0007380c01007387 */ /* 0x0005e20000100a00 */
[----:B------:R-:W-:-:S03]  /*12e50*/  IMAD R0, R4, 0xf, RZ ;  /* 0x0000000f04007824 */ /* 0x000fc600078e02ff */
[----:B------:R4:W-:Y:S01]  /*12e60*/  LDGSTS.E [R247+0x64008], desc[UR4][R8.64], !P6 ;  /* 0x6400800008f77fae */ /* 0x0009e2000f121844 */
[----:B------:R-:W-:Y:S01]  /*12e70*/  ISETP.GE.U32.AND P6, PT, R3, 0x7fffffb0, PT ;  /* 0x7fffffb00300780c */ /* 0x000fe20003fc6070 */
[----:B------:R-:W-:Y:S02]  /*12e80*/  VIADD R3, R5, 0xffffffee ;  /* 0xffffffee05037836 */ /* 0x000fe40000000000 */
[----:B------:R4:W-:Y:S01]  /*12e90*/  STL.64 [R1+0x730], R8 ;  /* 0x0007300801007387 */ /* 0x0009e20000100a00 */
[----:B------:R-:W3:Y:S01]  /*12ea0*/  LDC R5, c[0x0][0x230] ;  /* 0x00008c00ff057b82 */ /* 0x000ee20000000800 */
        /* <DEDUP_REMOVED lines=22> */
[----:B---3--:R-:W-:-:S03]  /*13010*/  IMAD.WIDE R8, R0, 0x4, R240 ;  /* 0x0000000400087825 */ /* 0x008fc600078e02f0 */
        /* <DEDUP_REMOVED lines=10> */
[----:B---3--:R-:W-:Y:S02]  /*130c0*/  IMAD.WIDE R8, R0, 0x4, R240 ;  /* 0x0000000400087825 */ /* 0x008fe400078e02f0 */
        /* <DEDUP_REMOVED lines=9> */
[----:B---3--:R-:W-:-:S03]  /*13160*/  IMAD.WIDE R8, R0, 0x4, R240 ;  /* 0x0000000400087825 */ /* 0x008fc600078e02f0 */
[----:B------:R4:W-:Y:S01]  /*13170*/  LDGSTS.E [R247+0x6800c], desc[UR4][R12.64], !P5 ;  /* 0x6800c0000cf77fae */ /* 0x0009e2000e921844 */
[----:B------:R-:W-:-:S03]  /*13180*/  IMAD.SHL.U32 R0, R4, 0x10, RZ ;  /* 0x0000001004007824 */ /* 0x000fc600078e00ff */
[----:B------:R3:W-:Y:S04]  /*13190*/  STL.64 [R1+0x550], R8 ;  /* 0x0005500801007387 */ /* 0x0007e80000100a00 */
[----:B------:R3:W-:Y:S01]  /*131a0*/  LDGSTS.E [R247+0x6c00c], desc[UR4][R8.64], !P5 ;  /* 0x6c00c00008f77fae */ /* 0x0007e2000e921844 */
[----:B------:R-:W-:Y:S01]  /*131b0*/  ISETP.GE.U32.AND P5, PT, R3, 0x7fffff8f, PT ;  /* 0x7fffff8f0300780c */ /* 0x000fe20003fa6070 */
[----:B--2---:R-:W-:Y:S02]  /*131c0*/  VIADD R3, R6, 0xffffffcd ;  /* 0xffffffcd06037836 */ /* 0x004fe40000000000 */
[C---:B----4-:R-:W-:Y:S01]  /*131d0*/  IMAD.WIDE R12, R0.reuse, 0x4, R242 ;  /* 0x00000004000c7825 */ /* 0x050fe200078e02f2 */
[----:B------:R-:W2:Y:S04]  /*131e0*/  LDC R6, c[0x0][0x230] ;  /* 0x00008c00ff067b82 */ /* 0x000ea80000000800 */
[----:B------:R4:W-:Y:S01]  /*131f0*/  STL.64 [R1+0x718], R12 ;  /* 0x0007180c01007387 */ /* 0x0009e20000100a00 */
[----:B---3--:R-:W-:-:S03]  /*13200*/  IMAD.WIDE R8, R0, 0x4, R240 ;  /* 0x0000000400087825 */ /* 0x008fc600078e02f0 */
        /* <DEDUP_REMOVED lines=8> */
[----:B------:R4:W-:Y:S01]  /*13290*/  LDGSTS.E [R248+0x60004], desc[UR4][R12.64], !P1 ;  /* 0x600040000cf87fae */ /* 0x0009e2000c921844 */
[----:B---3--:R-:W-:-:S03]  /*132a0*/  IMAD.WIDE R8, R0, 0x4, R240 ;  /* 0x0000000400087825 */ /* 0x008fc600078e02f0 */
[----:B------:R4:W-:Y:S01]  /*132b0*/  STL.64 [R1+0x708], R12 ;  /* 0x0007080c01007387 */ /* 0x0009e20000100a00 */
[----:B------:R-:W-:-:S03]  /*132c0*/  IMAD R0, R4, 0x12, RZ ;  /* 0x0000001204007824 */ /* 0x000fc600078e02ff */
[----:B------:R3:W-:Y:S01]  /*132d0*/  LDGSTS.E [R248+0x64004], desc[UR4][R8.64], !P1 ;  /* 0x6400400008f87fae */ /* 0x0007e2000c921844 */
[----:B------:R-:W-:Y:S01]  /*132e0*/  ISETP.GE.U32.AND P1, PT, R3, 0x7fffff8d, PT ;  /* 0x7fffff8d0300780c */ /* 0x000fe20003f26070 */
[----:B------:R-:W-:Y:S02]  /*132f0*/  IMAD R3, R4, 0x13, RZ ;  /* 0x0000001304037824 */ /* 0x000fe400078e02ff */
[C---:B------:R-:W-:Y:S01]  /*13300*/  IMAD.WIDE R18, R0.reuse, 0x4, R242 ;  /* 0x0000000400127825 */ /* 0x040fe200078e02f2 */
[----:B------:R3:W-:Y:S03]  /*13310*/  STL.64 [R1+0x700], R8 ;  /* 0x0007000801007387 */ /* 0x0007e60000100a00 */
[----:B------:R-:W-:Y:S01]  /*13320*/  IMAD.WIDE R14, R0, 0x4, R240 ;  /* 0x00000004000e7825 */ /* 0x000fe200078e02f0 */
[----:B------:R1:W-:Y:S03]  /*13330*/  LDGSTS.E [R248+0x60008], desc[UR4][R18.64], !P2 ;  /* 0x6000800012f87fae */ /* 0x0003e6000d121844 */
[----:B------:R-:W-:Y:S01]  /*13340*/  VIADD R0, R249, 0xffffffeb ;  /* 0xffffffebf9007836 */ /* 0x000fe20000000000 */
[----:B------:R1:W-:Y:S01]  /*13350*/  LDGSTS.E [R248+0x64008], desc[UR4][R14.64], !P2 ;  /* 0x640080000ef87fae */ /* 0x0003e2000d121844 */
[C---:B----4-:R-:W-:Y:S01]  /*13360*/  IMAD.WIDE R12, R3.reuse, 0x4, R242 ;  /* 0x00000004030c7825 */ /* 0x050fe200078e02f2 */
[----:B------:R-:W4:Y:S02]  /*13370*/  LDC R249, c[0x0][0x230] ;  /* 0x00008c00fff97b82 */ /* 0x000f240000000800 */
[----:B------:R-:W-:Y:S01]  /*13380*/  ISETP.GE.U32.AND P2, PT, R0, 0x7fffffac, PT ;  /* 0x7fffffac0000780c */ /* 0x000fe20003f46070 */
[----:B---3--:R-:W-:Y:S01]  /*13390*/  IMAD.WIDE R8, R3, 0x4, R240 ;  /* 0x0000000403087825 */ /* 0x008fe200078e02f0 */
[----:B------:R3:W-:Y:S03]  /*133a0*/  LDGSTS.E [R248+0x6000c], desc[UR4][R12.64], !P3 ;  /* 0x6000c0000cf87fae */ /* 0x0007e6000d921844 */
[----:B------:R-:W-:Y:S01]  /*133b0*/  VIADD R0, R5, 0xffffffea ;  /* 0xffffffea05007836 */ /* 0x000fe20000000000 */
[----:B------:R3:W-:Y:S01]  /*133c0*/  LDGSTS.E [R248+0x6400c], desc[UR4][R8.64], !P3 ;  /* 0x6400c00008f87fae */ /* 0x0007e2000d921844 */
[----:B------:R-:W-:-:S02]  /*133d0*/  IMAD R3, R4, 0x31, RZ ;  /* 0x0000003104037824 */ /* 0x000fc400078e02ff */
[----:B--2---:R-:W-:Y:S01]  /*133e0*/  VIADD R5, R6, 0xffffffe9 ;  /* 0xffffffe906057836 */ /* 0x004fe20000000000 */
[----:B------:R-:W-:Y:S01]  /*133f0*/  ISETP.GE.U32.AND P3, PT, R0, 0x7fffffab, PT ;  /* 0x7fffffab0000780c */ /* 0x000fe20003f66070 */
[----:B------:R-:W-:Y:S01]  /*13400*/  IMAD R0, R4, 0x30, RZ ;  /* 0x0000003004007824 */ /* 0x000fe200078e02ff */
[----:B------:R1:W-:Y:S01]  /*13410*/  STL.64 [R1+0x6f8], R18 ;  /* 0x0006f81201007387 */ /* 0x0003e20000100a00 */
[----:B------:R-:W2:Y:S03]  /*13420*/  LDC R6, c[0x0][0x230] ;  /* 0x00008c00ff067b82 */ /* 0x000ea60000000800 */
[----:B------:R3:W-:Y:S04]  /*13430*/  STL.64 [R1+0x6f0], R14 ;  /* 0x0006f00e01007387 */ /* 0x0007e80000100a00 */
[----:B------:R3:W-:Y:S01]  /*13440*/  STL.64 [R1+0x6e8], R12 ;  /* 0x0006e80c01007387 */ /* 0x0007e20000100a00 */
[----:B-1----:R-:W-:-:S03]  /*13450*/  IMAD.WIDE R18, R0, 0x4, R242 ;  /* 0x0000000400127825 */ /* 0x002fc600078e02f2 */
[----:B------:R1:W-:Y:S01]  /*13460*/  STL.64 [R1+0x6e0], R8 ;  /* 0x0006e00801007387 */ /* 0x0003e20000100a00 */
[----:B---3--:R-:W-:-:S03]  /*13470*/  IMAD.WIDE R14, R0, 0x4, R240 ;  /* 0x00000004000e7825 */ /* 0x008fc600078e02f0 */
[----:B------:R3:W-:Y:S01]  /*13480*/  LDGSTS.E [R248+0x68000], desc[UR4][R18.64], !P4 ;  /* 0x6800000012f87fae */ /* 0x0007e2000e121844 */
[----:B------:R-:W-:-:S03]  /*13490*/  IMAD.WIDE R12, R3, 0x4, R242 ;  /* 0x00000004030c7825 */ /* 0x000fc600078e02f2 */
[----:B------:R4:W-:Y:S01]  /*134a0*/  LDGSTS.E [R248+0x6c000], desc[UR4][R14.64], !P4 ;  /* 0x6c0000000ef87fae */ /* 0x0009e2000e121844 */
[----:B------:R-:W-:Y:S01]  /*134b0*/  ISETP.GE.U32.AND P4, PT, R5, 0x7fffffaa, PT ;  /* 0x7fffffaa0500780c */ /* 0x000fe20003f86070 */
[----:B------:R-:W-:Y:S02]  /*134c0*/  VIADD R0, R250, 0xffffffe8 ;  /* 0xffffffe8fa007836 */ /* 0x000fe40000000000 */
[----:B------:R4:W-:Y:S01]  /*134d0*/  LDGSTS.E [R248+0x68004], desc[UR4][R12.64], !P5 ;  /* 0x680040000cf87fae */ /* 0x0009e2000e921844 */
[----:B-1----:R-:W-:Y:S01]  /*134e0*/  IMAD.WIDE R8, R3, 0x4, R240 ;  /* 0x0000000403087825 */ /* 0x002fe200078e02f0 */
[----:B------:R-:W1:Y:S02]  /*134f0*/  LDC R5, c[0x0][0x230] ;  /* 0x00008c00ff057b82 */ /* 0x000e640000000800 */
[----:B------:R3:W-:Y:S01]  /*13500*/  STL.64 [R1+0x548], R18 ;  /* 0x0005481201007387 */ /* 0x0007e20000100a00 */
[----:B------:R-:W-:-:S03]  /*13510*/  IMAD R3, R4, 0x33, RZ ;  /* 0x0000003304037824 */ /* 0x000fc600078e02ff */
[----:B------:R2:W-:Y:S01]  /*13520*/  LDGSTS.E [R248+0x6c004], desc[UR4][R8.64], !P5 ;  /* 0x6c00400008f87fae */ /* 0x0005e2000e921844 */
[----:B------:R-:W-:Y:S01]  /*13530*/  ISETP.GE.U32.AND P5, PT, R0, 0x7fffffa9, PT ;  /* 0x7fffffa90000780c */ /* 0x000fe20003fa6070 */
[----:B------:R-:W-:Y:S01]  /*13540*/  IMAD R0, R4, 0x32, RZ ;  /* 0x0000003204007824 */ /* 0x000fe200078e02ff */
[----:B------:R-:W1:Y:S01]  /*13550*/  LDC R250, c[0x0][0x230] ;  /* 0x00008c00fffa7b82 */ /* 0x000e620000000800 */
[----:B------:R4:W-:Y:S02]  /*13560*/  STL.64 [R1+0x540], R14 ;  /* 0x0005400e01007387 */ /* 0x0009e40000100a00 */
[C---:B---3--:R-:W-:Y:S02]  /*13570*/  IMAD.WIDE R18, R0.reuse, 0x4, R242 ;  /* 0x0000000400127825 */ /* 0x048fe400078e02f2 */
[----:B------:R3:W-:Y:S04]  /*13580*/  STL.64 [R1+0x538], R12 ;  /* 0x0005380c01007387 */ /* 0x0007e80000100a00 */
[----:B------:R2:W-:Y:S01]  /*13590*/  LDGSTS.E [R248+0x68008], desc[UR4][R18.64], !P6 ;  /* 0x6800800012f87fae */ /* 0x0005e2000f121844 */
[----:B----4-:R-:W-:-:S03]  /*135a0*/  IMAD.WIDE R14, R0, 0x4, R240 ;  /* 0x00000004000e7825 */ /* 0x010fc600078e02f0 */
[----:B------:R2:W-:Y:S01]  /*135b0*/  STL.64 [R1+0x530], R8 ;  /* 0x0005300801007387 */ /* 0x0005e20000100a00 */
[----:B------:R-:W-:-:S03]  /*135c0*/  VIADD R0, R244, 0xffffffcb ;  /* 0xffffffcbf4007836 */ /* 0x000fc60000000000 */
[----:B------:R4:W-:Y:S01]  /*135d0*/  LDGSTS.E [R248+0x6c008], desc[UR4][R14.64], !P6 ;  /* 0x6c0080000ef87fae */ /* 0x0009e2000f121844 */
[----:B---3--:R-:W-:Y:S01]  /*135e0*/  IMAD.WIDE R12, R3, 0x4, R242 ;  /* 0x00000004030c7825 */ /* 0x008fe200078e02f2 */
[----:B------:R-:W3:Y:S01]  /*135f0*/  LDC R244, c[0x0][0x230] ;  /* 0x00008c00fff47b82 */ /* 0x000ee20000000800 */
[----:B------:R-:W-:Y:S02]  /*13600*/  ISETP.GE.U32.AND P6, PT, R0, 0x7fffff8c, PT ;  /* 0x7fffff8c0000780c */ /* 0x000fe40003fc6070 */
[----:B------:R-:W-:Y:S01]  /*13610*/  VIADD R0, R249, 0xffffffca ;  /* 0xffffffcaf9007836 */ /* 0x000fe20000000000 */
[----:B------:R1:W-:Y:S01]  /*13620*/  LDGSTS.E [R248+0x6800c], desc[UR4][R12.64], !P1 ;  /* 0x6800c0000cf87fae */ /* 0x0003e2000c921844 */
[----:B------:R-:W-:Y:S02]  /*13630*/  VIADD R249, R7, UR60 ;  /* 0x0000003c07f97c36 */ /* 0x000fe40008000000 */
[----:B--2---:R-:W-:Y:S01]  /*13640*/  IMAD.WIDE R8, R3, 0x4, R240 ;  /* 0x0000000403087825 */ /* 0x004fe200078e02f0 */
[----:B------:R2:W-:Y:S01]  /*13650*/  STL.64 [R1+0x528], R18 ;  /* 0x0005281201007387 */ /* 0x0005e20000100a00 */
[----:B------:R-:W3:Y:S02]  /*13660*/  LDC R7, c[0x0][0x230] ;  /* 0x00008c00ff077b82 */ /* 0x000ee40000000800 */
[----:B------:R-:W-:Y:S01]  /*13670*/  IMAD R3, R4, 0x15, RZ ;  /* 0x0000001504037824 */ /* 0x000fe200078e02ff */
[----:B------:R1:W-:Y:S01]  /*13680*/  LDGSTS.E [R248+0x6c00c], desc[UR4][R8.64], !P1 ;  /* 0x6c00c00008f87fae */ /* 0x0003e2000c921844 */
[----:B------:R-:W-:Y:S01]  /*13690*/  ISETP.GE.U32.AND P1, PT, R0, 0x7fffff8b, PT ;  /* 0x7fffff8b0000780c */ /* 0x000fe20003f26070 */
[----:B------:R-:W-:-:S02]  /*136a0*/  IMAD R0, R4, 0x14, RZ ;  /* 0x0000001404007824 */ /* 0x000fc400078e02ff */
[----:B------:R4:W-:Y:S02]  /*136b0*/  STL.64 [R1+0x520], R14 ;  /* 0x0005200e01007387 */ /* 0x0009e40000100a00 */
[C---:B--2---:R-:W-:Y:S02]  /*136c0*/  IMAD.WIDE R18, R0.reuse, 0x4, R242 ;  /* 0x0000000400127825 */ /* 0x044fe400078e02f2 */
[----:B------:R2:W-:Y:S04]  /*136d0*/  STL.64 [R1+0x518], R12 ;  /* 0x0005180c01007387 */ /* 0x0005e80000100a00 */
[----:B------:R-:W-:Y:S01]  /*136e0*/  LDGSTS.E [R249+0x60000], desc[UR4][R18.64], !P2 ;  /* 0x6000000012f97fae */ /* 0x000fe2000d121844 */
[----:B----4-:R-:W-:-:S03]  /*136f0*/  IMAD.WIDE R14, R0, 0x4, R240 ;  /* 0x00000004000e7825 */ /* 0x010fc600078e02f0 */
[----:B------:R4:W-:Y:S01]  /*13700*/  STL.64 [R1+0x510], R8 ;  /* 0x0005100801007387 */ /* 0x0009e20000100a00 */
[----:B-1----:R-:W-:-:S03]  /*13710*/  VIADD R0, R5, 0xffffffc9 ;  /* 0xffffffc905007836 */ /* 0x002fc60000000000 */
[----:B------:R-:W-:Y:S01]  /*13720*/  LDGSTS.E [R249+0x64000], desc[UR4][R14.64], !P2 ;  /* 0x640000000ef97fae */ /* 0x000fe2000d121844 */
[----:B--2---:R-:W-:Y:S01]  /*13730*/  IMAD.WIDE R12, R3, 0x4, R242 ;  /* 0x00000004030c7825 */ /* 0x004fe200078e02f2 */
[----:B------:R-:W-:-:S03]  /*13740*/  ISETP.GE.U32.AND P2, PT, R0, 0x7fffff8a, PT ;  /* 0x7fffff8a0000780c */ /* 0x000fc60003f46070 */
[----:B------:R-:W-:Y:S01]  /*13750*/  IMAD R0, R4, 0x16, RZ ;  /* 0x0000001604007824 */ /* 0x000fe200078e02ff */
[----:B------:R-:W-:Y:S01]  /*13760*/  STL.64 [R1+0x6d8], R18 ;  /* 0x0006d81201007387 */ /* 0x000fe20000100a00 */
[----:B------:R-:W-:Y:S02]  /*13770*/  VIADD R5, R250, 0xffffffe6 ;  /* 0xffffffe6fa057836 */ /* 0x000fe40000000000 */
[----:B----4-:R-:W-:Y:S01]  /*13780*/  IMAD.WIDE R8, R3, 0x4, R240 ;  /* 0x0000000403087825 */ /* 0x010fe200078e02f0 */
[----:B------:R-:W-:Y:S03]  /*13790*/  STL.64 [R1+0x6d0], R14 ;  /* 0x0006d00e01007387 */ /* 0x000fe60000100a00 */
[----:B------:R-:W-:Y:S01]  /*137a0*/  VIADD R3, R6, 0xffffffc8 ;  /* 0xffffffc806037836 */ /* 0x000fe20000000000 */
[----:B------:R1:W-:Y:S01]  /*137b0*/  STL.64 [R1+0x6c8], R12 ;  /* 0x0006c80c01007387 */ /* 0x0003e20000100a00 */
[----:B------:R-:W2:Y:S03]  /*137c0*/  LDC R6, c[0x0][0x230] ;  /* 0x00008c00ff067b82 */ /* 0x000ea60000000800 */
[----:B------:R1:W-:Y:S04]  /*137d0*/  LDGSTS.E [R249+0x60004], desc[UR4][R12.64], !P3 ;  /* 0x600040000cf97fae */ /* 0x0003e8000d921844 */
[----:B------:R4:W-:Y:S04]  /*137e0*/  STL.64 [R1+0x6c0], R8 ;  /* 0x0006c00801007387 */ /* 0x0009e80000100a00 */
[----:B------:R4:W-:Y:S01]  /*137f0*/  LDGSTS.E [R249+0x64004], desc[UR4][R8.64], !P3 ;  /* 0x6400400008f97fae */ /* 0x0009e2000d921844 */
[----:B------:R-:W-:Y:S01]  /*13800*/  ISETP.GE.U32.AND P3, PT, R3, 0x7fffff89, PT ;  /* 0x7fffff890300780c */ /* 0x000fe20003f66070 */
[----:B------:R-:W-:-:S02]  /*13810*/  IMAD R3, R4, 0x34, RZ ;  /* 0x0000003404037824 */ /* 0x000fc400078e02ff */
[----:B-1----:R-:W-:-:S05]  /*13820*/  IMAD.WIDE R12, R0, 0x4, R242 ;  /* 0x00000004000c7825 */ /* 0x002fca00078e02f2 */
[----:B------:R1:W-:Y:S01]  /*13830*/  LDGSTS.E [R249+0x60008], desc[UR4][R12.64], !P4 ;  /* 0x600080000cf97fae */ /* 0x0003e2000e121844 */
[----:B----4-:R-:W-:-:S03]  /*13840*/  IMAD.WIDE R8, R0, 0x4, R240 ;  /* 0x0000000400087825 */ /* 0x010fc600078e02f0 */
[----:B------:R1:W-:Y:S01]  /*13850*/  STL.64 [R1+0x6b8], R12 ;  /* 0x0006b80c01007387 */ /* 0x0003e20000100a00 */
[----:B---3--:R-:W-:-:S03]  /*13860*/  VIADD R0, R244, 0xffffffe7 ;  /* 0xffffffe7f4007836 */ /* 0x008fc60000000000 */
[----:B------:R3:W-:Y:S01]  /*13870*/  LDGSTS.E [R249+0x64008], desc[UR4][R8.64], !P4 ;  /* 0x6400800008f97fae */ /* 0x0007e2000e121844 */
[----:B------:R-:W4:Y:S01]  /*13880*/  LDC R244, c[0x0][0x230] ;  /* 0x00008c00fff47b82 */ /* 0x000f220000000800 */
[----:B------:R-:W-:Y:S01]  /*13890*/  ISETP.GE.U32.AND P4, PT, R0, 0x7fffffa8, PT ;  /* 0x7fffffa80000780c */ /* 0x000fe20003f86070 */
[----:B------:R-:W-:Y:S01]  /*138a0*/  IMAD R0, R4, 0x17, RZ ;  /* 0x0000001704007824 */ /* 0x000fe200078e02ff */
[----:B------:R3:W-:Y:S01]  /*138b0*/  STL.64 [R1+0x6b0], R8 ;  /* 0x0006b00801007387 */ /* 0x0007e20000100a00 */
[----:B-1----:R-:W-:-:S04]  /*138c0*/  IMAD.WIDE R12, R3, 0x4, R242 ;  /* 0x00000004030c7825 */ /* 0x002fc800078e02f2 */
[----:B------:R-:W-:-:S04]  /*138d0*/  IMAD.WIDE R18, R0, 0x4, R242 ;  /* 0x0000000400127825 */ /* 0x000fc800078e02f2 */
[--C-:B------:R-:W-:Y:S01]  /*138e0*/  IMAD.WIDE R14, R0, 0x4, R240.reuse ;  /* 0x00000004000e7825 */ /* 0x100fe200078e02f0 */
[----:B------:R1:W-:Y:S03]  /*138f0*/  LDGSTS.E [R249+0x6000c], desc[UR4][R18.64], !P5 ;  /* 0x6000c00012f97fae */ /* 0x0003e6000e921844 */
[----:B---3--:R-:W-:Y:S01]  /*13900*/  IMAD.WIDE R8, R3, 0x4, R240 ;  /* 0x0000000403087825 */ /* 0x008fe200078e02f0 */
[----:B------:R3:W-:Y:S01]  /*13910*/  LDGSTS.E [R249+0x6400c], desc[UR4][R14.64], !P5 ;  /* 0x6400c0000ef97fae */ /* 0x0007e2000e921844 */
[----:B------:R-:W-:Y:S02]  /*13920*/  ISETP.GE.U32.AND P5, PT, R5, 0x7fffffa7, PT ;  /* 0x7fffffa70500780c */ /* 0x000fe40003fa6070 */
[----:B------:R-:W-:Y:S01]  /*13930*/  VIADD R0, R251, 0xffffffe5 ;  /* 0xffffffe5fb007836 */ /* 0x000fe20000000000 */
[----:B------:R3:W-:Y:S01]  /*13940*/  LDGSTS.E [R249+0x68000], desc[UR4][R12.64], !P6 ;  /* 0x680000000cf97fae */ /* 0x0007e2000f121844 */
[----:B------:R-:W4:Y:S01]  /*13950*/  LDC R251, c[0x0][0x230] ;  /* 0x00008c00fffb7b82 */ /* 0x000f220000000800 */
[----:B------:R-:W-:-:S02]  /*13960*/  IMAD R3, R4, 0x36, RZ ;  /* 0x0000003604037824 */ /* 0x000fc400078e02ff */
[----:B------:R4:W-:Y:S01]  /*13970*/  LDGSTS.E [R249+0x6c000], desc[UR4][R8.64], !P6 ;  /* 0x6c00000008f97fae */ /* 0x0009e2000f121844 */
[----:B------:R-:W-:Y:S01]  /*13980*/  ISETP.GE.U32.AND P6, PT, R0, 0x7fffffa6, PT ;  /* 0x7fffffa60000780c */ /* 0x000fe20003fc6070 */
[----:B------:R-:W-:Y:S02]  /*13990*/  IMAD R0, R4, 0x35, RZ ;  /* 0x0000003504007824 */ /* 0x000fe400078e02ff */
[----:B------:R1:W-:Y:S01]  /*139a0*/  STL.64 [R1+0x6a8], R18 ;  /* 0x0006a81201007387 */ /* 0x0003e20000100a00 */
[----:B--2---:R-:W-:Y:S02]  /*139b0*/  VIADD R5, R6, 0xffffffe4 ;  /* 0xffffffe406057836 */ /* 0x004fe40000000000 */
[----:B------:R-:W2:Y:S01]  /*139c0*/  LDC R6, c[0x0][0x230] ;  /* 0x00008c00ff067b82 */ /* 0x000ea20000000800 */
        /* <DEDUP_REMOVED lines=9> */
[----:B----4-:R-:W-:Y:S02]  /*13a60*/  VIADD R0, R244, 0xffffffc7 ;  /* 0xffffffc7f4007836 */ /* 0x010fe40000000000 */
[----:B------:R4:W-:Y:S01]  /*13a70*/  LDGSTS.E [R249+0x68008], desc[UR4][R12.64], !P2 ;  /* 0x680080000cf97fae */ /* 0x0009e2000d121844 */
[----:B-1----:R-:W-:Y:S01]  /*13a80*/  IMAD.WIDE R8, R3, 0x4, R240 ;  /* 0x0000000403087825 */ /* 0x002fe200078e02f0 */
[----:B------:R-:W1:Y:S02]  /*13a90*/  LDC R244, c[0x0][0x230] ;  /* 0x00008c00fff47b82 */ /* 0x000e640000000800 */
[----:B------:R3:W-:Y:S01]  /*13aa0*/  STL.64 [R1+0x4f8], R18 ;  /* 0x0004f81201007387 */ /* 0x0007e20000100a00 */
[----:B------:R-:W-:Y:S01]  /*13ab0*/  VIADD R5, R7, 0xffffffc6 ;  /* 0xffffffc607057836 */ /* 0x000fe20000000000 */
[----:B------:R-:W-:Y:S01]  /*13ac0*/  LOP3.LUT R7, R252, 0x60, RZ, 0x3c, !PT ;  /* 0x00000060fc077812 */ /* 0x000fe200078e3cff */
[----:B------:R-:W-:Y:S01]  /*13ad0*/  IMAD R3, R4, 0x18, RZ ;  /* 0x0000001804037824 */ /* 0x000fe200078e02ff */
[----:B------:R2:W-:Y:S01]  /*13ae0*/  LDGSTS.E [R249+0x6c008], desc[UR4][R8.64], !P2 ;  /* 0x6c00800008f97fae */ /* 0x0005e2000d121844 */
[----:B------:R-:W-:Y:S01]  /*13af0*/  ISETP.GE.U32.AND P2, PT, R0, 0x7fffff88, PT ;  /* 0x7fffff880000780c */ /* 0x000fe20003f46070 */
[----:B------:R-:W-:-:S02]  /*13b00*/  IMAD R0, R4, 0x37, RZ ;  /* 0x0000003704007824 */ /* 0x000fc400078e02ff */
[----:B------:R4:W-:Y:S01]  /*13b10*/  STL.64 [R1+0x4f0], R14 ;  /* 0x0004f00e01007387 */ /* 0x0009e20000100a00 */
[----:B------:R-:W-:Y:S02]  /*13b20*/  VIADD R250, R7, UR60 ;  /* 0x0000003c07fa7c36 */ /* 0x000fe40008000000 */
[----:B------:R-:W1:Y:S01]  /*13b30*/  LDC R7, c[0x0][0x230] ;  /* 0x00008c00ff077b82 */ /* 0x000e620000000800 */
[C---:B---3--:R-:W-:Y:S01]  /*13b40*/  IMAD.WIDE R18, R0.reuse, 0x4, R242 ;  /* 0x0000000400127825 */ /* 0x048fe200078e02f2 */
[----:B------:R3:W-:Y:S04]  /*13b50*/  STL.64 [R1+0x4e8], R12 ;  /* 0x0004e80c01007387 */ /* 0x0007e80000100a00 */
[----:B------:R2:W-:Y:S01]  /*13b60*/  LDGSTS.E [R249+0x6800c], desc[UR4][R18.64], !P3 ;  /* 0x6800c00012f97fae */ /* 0x0005e2000d921844 */
[----:B----4-:R-:W-:-:S03]  /*13b70*/  IMAD.WIDE R14, R0, 0x4, R240 ;  /* 0x00000004000e7825 */ /* 0x010fc600078e02f0 */
[----:B------:R2:W-:Y:S01]  /*13b80*/  STL.64 [R1+0x4e0], R8 ;  /* 0x0004e00801007387 */ /* 0x0005e20000100a00 */
[----:B------:R-:W-:-:S03]  /*13b90*/  VIADD R0, R251, 0xffffffc5 ;  /* 0xffffffc5fb007836 */ /* 0x000fc60000000000 */
[----:B------:R4:W-:Y:S01]  /*13ba0*/  LDGSTS.E [R249+0x6c00c], desc[UR4][R14.64], !P3 ;  /* 0x6c00c0000ef97fae */ /* 0x0009e2000d921844 */
[----:B---3--:R-:W-:Y:S01]  /*13bb0*/  IMAD.WIDE R12, R3, 0x4, R242 ;  /* 0x00000004030c7825 */ /* 0x008fe200078e02f2 */
[----:B------:R-:W-:Y:S01]  /*13bc0*/  ISETP.GE.U32.AND P3, PT, R5, 0x7fffff87, PT ;  /* 0x7fffff870500780c */ /* 0x000fe20003f66070 */
[----:B------:R-:W3:Y:S01]  /*13bd0*/  LDC R251, c[0x0][0x230] ;  /* 0x00008c00fffb7b82 */ /* 0x000ee20000000800 */
[----:B------:R4:W-:Y:S01]  /*13be0*/  STL.64 [R1+0x4d8], R18 ;  /* 0x0004d81201007387 */ /* 0x0009e20000100a00 */
[----:B--2---:R-:W-:-:S03]  /*13bf0*/  IMAD.WIDE R8, R3, 0x4, R240 ;  /* 0x0000000403087825 */ /* 0x004fc600078e02f0 */
[----:B------:R2:W-:Y:S03]  /*13c00*/  LDGSTS.E [R250+0x60000], desc[UR4][R12.64], !P4 ;  /* 0x600000000cfa7fae */ /* 0x0005e6000e121844 */
[----:B------:R-:W3:Y:S01]  /*13c10*/  LDC R5, c[0x0][0x230] ;  /* 0x00008c00ff057b82 */ /* 0x000ee20000000800 */
[----:B------:R-:W-:Y:S01]  /*13c20*/  IMAD R3, R4, 0x1a, RZ ;  /* 0x0000001a04037824 */ /* 0x000fe200078e02ff */
[----:B------:R1:W-:Y:S01]  /*13c30*/  LDGSTS.E [R250+0x64000], desc[UR4][R8.64], !P4 ;  /* 0x6400000008fa7fae */ /* 0x0003e2000e121844 */
[----:B------:R-:W-:Y:S01]  /*13c40*/  ISETP.GE.U32.AND P4, PT, R0, 0x7fffff86, PT ;  /* 0x7fffff860000780c */ /* 0x000fe20003f86070 */
[----:B------:R-:W-:Y:S02]  /*13c50*/  IMAD R0, R4, 0x19, RZ ;  /* 0x0000001904007824 */ /* 0x000fe400078e02ff */
[----:B------:R2:W-:Y:S02]  /*13c60*/  STL.64 [R1+0x4d0], R14 ;  /* 0x0004d00e01007387 */ /* 0x0005e40000100a00 */
[----:B----4-:R-:W-:-:S02]  /*13c70*/  IMAD.WIDE R18, R0, 0x4, R242 ;  /* 0x0000000400127825 */ /* 0x010fc400078e02f2 */
[----:B------:R4:W-:Y:S04]  /*13c80*/  STL.64 [R1+0x698], R12 ;  /* 0x0006980c01007387 */ /* 0x0009e80000100a00 */
[----:B------:R-:W-:Y:S01]  /*13c90*/  LDGSTS.E [R250+0x60004], desc[UR4][R18.64], !P5 ;  /* 0x6000400012fa7fae */ /* 0x000fe2000e921844 */
[----:B--2---:R-:W-:-:S03]  /*13ca0*/  IMAD.WIDE R14, R0, 0x4, R240 ;  /* 0x00000004000e7825 */ /* 0x004fc600078e02f0 */
[----:B------:R1:W-:Y:S01]  /*13cb0*/  STL.64 [R1+0x690], R8 ;  /* 0x0006900801007387 */ /* 0x0003e20000100a00 */
[----:B------:R-:W-:-:S03]  /*13cc0*/  VIADD R0, R6, 0xffffffc4 ;  /* 0xffffffc406007836 */ /* 0x000fc60000000000 */
[----:B------:R-:W-:Y:S01]  /*13cd0*/  LDGSTS.E [R250+0x64004], desc[UR4][R14.64], !P5 ;  /* 0x640040000efa7fae */ /* 0x000fe2000e921844 */
[C---:B----4-:R-:W-:Y:S01]  /*13ce0*/  IMAD.WIDE R12, R3.reuse, 0x4, R242 ;  /* 0x00000004030c7825 */ /* 0x050fe200078e02f2 */
[----:B------:R-:W2:Y:S01]  /*13cf0*/  LDC R6, c[0x0][0x230] ;  /* 0x00008c00ff067b82 */ /* 0x000ea20000000800 */
[----:B------:R-:W-:Y:S02]  /*13d00*/  ISETP.GE.U32.AND P5, PT, R0, 0x7fffff85, PT ;  /* 0x7fffff850000780c */ /* 0x000fe40003fa6070 */
[----:B------:R-:W-:Y:S01]  /*13d10*/  IMAD R0, R4, 0x1b, RZ ;  /* 0x0000001b04007824 */ /* 0x000fe200078e02ff */
[----:B------:R-:W-:Y:S01]  /*13d20*/  STL.64 [R1+0x688], R18 ;  /* 0x0006881201007387 */ /* 0x000fe20000100a00 */
[----:B-1----:R-:W-:-:S03]  /*13d30*/  IMAD.WIDE R8, R3, 0x4, R240 ;  /* 0x0000000403087825 */ /* 0x002fc600078e02f0 */
[----:B------:R-:W-:Y:S01]  /*13d40*/  STL.64 [R1+0x680], R14 ;  /* 0x0006800e01007387 */ /* 0x000fe20000100a00 */
[----:B------:R-:W-:-:S03]  /*13d50*/  VIADD R3, R244, 0xffffffe3 ;  /* 0xffffffe3f4037836 */ /* 0x000fc60000000000 */
[----:B------:R1:W-:Y:S01]  /*13d60*/  STL.64 [R1+0x678], R12 ;  /* 0x0006780c01007387 */ /* 0x0003e20000100a00 */
[----:B------:R-:W4:Y:S03]  /*13d70*/  LDC R244, c[0x0][0x230] ;  /* 0x00008c00fff47b82 */ /* 0x000f260000000800 */
[----:B------:R1:W-:Y:S04]  /*13d80*/  LDGSTS.E [R250+0x60008], desc[UR4][R12.64], !P6 ;  /* 0x600080000cfa7fae */ /* 0x0003e8000f121844 */
[----:B------:R1:W-:Y:S04]  /*13d90*/  STL.64 [R1+0x670], R8 ;  /* 0x0006700801007387 */ /* 0x0003e80000100a00 */
[----:B------:R1:W-:Y:S01]  /*13da0*/  LDGSTS.E [R250+0x64008], desc[UR4][R8.64], !P6 ;  /* 0x6400800008fa7fae */ /* 0x0003e2000f121844 */
[----:B------:R-:W-:Y:S01]  /*13db0*/  ISETP.GE.U32.AND P6, PT, R3, 0x7fffffa4, PT ;  /* 0x7fffffa40300780c */ /* 0x000fe20003fc6070 */
[----:B---3--:R-:W-:-:S02]  /*13dc0*/  VIADD R3, R5, 0xffffffe2 ;  /* 0xffffffe205037836 */ /* 0x008fc40000000000 */
[----:B-1----:R-:W-:-:S04]  /*13dd0*/  IMAD.WIDE R12, R0, 0x4, R242 ;  /* 0x00000004000c7825 */ /* 0x002fc800078e02f2 */
[----:B------:R-:W-:Y:S01]  /*13de0*/  VIADD R5, R251, 0xffffffe1 ;  /* 0xffffffe1fb057836 */ /* 0x000fe20000000000 */
[----:B------:R1:W-:Y:S01]  /*13df0*/  LDGSTS.E [R250+0x6000c], desc[UR4][R12.64], !P1 ;  /* 0x6000c0000cfa7fae */ /* 0x0003e2000c921844 */
[----:B------:R-:W3:Y:S01]  /*13e00*/  LDC R251, c[0x0][0x230] ;  /* 0x00008c00fffb7b82 */ /* 0x000ee20000000800 */
[----:B------:R-:W-:Y:S02]  /*13e10*/  IMAD.WIDE R8, R0, 0x4, R240 ;  /* 0x0000000400087825 */ /* 0x000fe400078e02f0 */
[----:B------:R1:W-:Y:S02]  /*13e20*/  STL.64 [R1+0x668], R12 ;  /* 0x0006680c01007387 */ /* 0x0003e40000100a00 */
[C---:B------:R-:W-:Y:S02]  /*13e30*/  IMAD R0, R4.reuse, 0x38, RZ ;  /* 0x0000003804007824 */ /* 0x040fe400078e02ff */
[----:B------:R2:W-:Y:S01]  /*13e40*/  LDGSTS.E [R250+0x6400c], desc[UR4][R8.64], !P1 ;  /* 0x6400c00008fa7fae */ /* 0x0005e2000c921844 */
[----:B------:R-:W-:Y:S01]  /*13e50*/  ISETP.GE.U32.AND P1, PT, R3, 0x7fffffa3, PT ;  /* 0x7fffffa30300780c */ /* 0x000fe20003f26070 */
[----:B------:R-:W-:-:S02]  /*13e60*/  IMAD R3, R4, 0x39, RZ ;  /* 0x0000003904037824 */ /* 0x000fc400078e02ff */
[C---:B------:R-:W-:Y:S01]  /*13e70*/  IMAD.WIDE R18, R0.reuse, 0x4, R242 ;  /* 0x0000000400127825 */ /* 0x040fe200078e02f2 */
[----:B------:R2:W-:Y:S03]  /*13e80*/  STL.64 [R1+0x660], R8 ;  /* 0x0006600801007387 */ /* 0x0005e60000100a00 */
[----:B------:R-:W-:Y:S01]  /*13e90*/  IMAD.WIDE R14, R0, 0x4, R240 ;  /* 0x00000004000e7825 */ /* 0x000fe200078e02f0 */
[----:B------:R4:W-:Y:S03]  /*13ea0*/  LDGSTS.E [R250+0x68000], desc[UR4][R18.64], !P2 ;  /* 0x6800000012fa7fae */ /* 0x0009e6000d121844 */
[----:B-1----:R-:W-:Y:S01]  /*13eb0*/  IMAD.WIDE R12, R3, 0x4, R242 ;  /* 0x00000004030c7825 */ /* 0x002fe200078e02f2 */
[----:B------:R1:W-:Y:S01]  /*13ec0*/  LDGSTS.E [R250+0x6c000], desc[UR4][R14.64], !P2 ;  /* 0x6c0000000efa7fae */ /* 0x0003e2000d121844 */
[----:B------:R-:W-:-:S02]  /*13ed0*/  ISETP.GE.U32.AND P2, PT, R5, 0x7fffffa2, PT ;  /* 0x7fffffa20500780c */ /* 0x000fc40003f46070 */
[----:B------:R-:W-:Y:S01]  /*13ee0*/  VIADD R0, R7, 0xffffffe0 ;  /* 0xffffffe007007836 */ /* 0x000fe20000000000 */
[----:B------:R1:W-:Y:S01]  /*13ef0*/  LDGSTS.E [R250+0x68004], desc[UR4][R12.64], !P3 ;  /* 0x680040000cfa7fae */ /* 0x0003e2000d921844 */
[----:B--2---:R-:W-:Y:S01]  /*13f00*/  IMAD.WIDE R8, R3, 0x4, R240 ;  /* 0x0000000403087825 */ /* 0x004fe200078e02f0 */
[----:B------:R-:W2:Y:S02]  /*13f10*/  LDC R7, c[0x0][0x230] ;  /* 0x00008c00ff077b82 */ /* 0x000ea40000000800 */
[----:B------:R4:W-:Y:S01]  /*13f20*/  STL.64 [R1+0x4c8], R18 ;  /* 0x0004c81201007387 */ /* 0x0009e20000100a00 */
[----:B------:R-:W-:Y:S02]  /*13f30*/  IMAD R3, R4, 0x3b, RZ ;  /* 0x0000003b04037824 */ /* 0x000fe400078e02ff */
[----:B------:R-:W-:Y:S01]  /*13f40*/  VIADD R5, R6, 0xffffffc3 ;  /* 0xffffffc306057836 */ /* 0x000fe20000000000 */
[----:B------:R3:W-:Y:S01]  /*13f50*/  LDGSTS.E [R250+0x6c004], desc[UR4][R8.64], !P3 ;  /* 0x6c00400008fa7fae */ /* 0x0007e2000d921844 */
[----:B------:R-:W-:Y:S01]  /*13f60*/  ISETP.GE.U32.AND P3, PT, R0, 0x7fffffa1, PT ;  /* 0x7fffffa10000780c */ /* 0x000fe20003f66070 */
[----:B------:R-:W-:-:S02]  /*13f70*/  IMAD R0, R4, 0x3a, RZ ;  /* 0x0000003a04007824 */ /* 0x000fc400078e02ff */
[----:B------:R1:W-:Y:S02]  /*13f80*/  STL.64 [R1+0x4c0], R14 ;  /* 0x0004c00e01007387 */ /* 0x0003e40000100a00 */
[C---:B------:R-:W-:Y:S02]  /*13f90*/  IMAD.WIDE R20, R0.reuse, 0x4, R242 ;  /* 0x0000000400147825 */ /* 0x040fe400078e02f2 */
[----:B------:R3:W-:Y:S02]  /*13fa0*/  STL.64 [R1+0x4b8], R12 ;  /* 0x0004b80c01007387 */ /* 0x0007e40000100a00 */
[----:B----4-:R-:W-:Y:S02]  /*13fb0*/  IMAD.WIDE R18, R0, 0x4, R240 ;  /* 0x0000000400127825 */ /* 0x010fe400078e02f0 */
[----:B------:R-:W-:Y:S02]  /*13fc0*/  LDGSTS.E [R250+0x68008], desc[UR4][R20.64], !P4 ;  /* 0x6800800014fa7fae */ /* 0x000fe4000e121844 */
[----:B------:R-:W-:-:S02]  /*13fd0*/  VIADD R0, R244, 0xffffffc2 ;  /* 0xffffffc2f4007836 */ /* 0x000fc40000000000 */
[----:B-1----:R-:W-:Y:S01]  /*13fe0*/  IMAD.WIDE R14, R3, 0x4, R242 ;  /* 0x00000004030e7825 */ /* 0x002fe200078e02f2 */
[----:B------:R-:W-:Y:S01]  /*13ff0*/  LDGSTS.E [R250+0x6c008], desc[UR4][R18.64], !P4 ;  /* 0x6c00800012fa7fae */ /* 0x000fe2000e121844 */
[----:B------:R-:W-:Y:S02]  /*14000*/  ISETP.GE.U32.AND P4, PT, R5, 0x7fffff84, PT ;  /* 0x7fffff840500780c */ /* 0x000fe40003f86070 */
[----:B---3--:R-:W-:Y:S01]  /*14010*/  IMAD.WIDE R12, R3, 0x4, R240 ;  /* 0x00000004030c7825 */ /* 0x008fe200078e02f0 */
[----:B------:R1:W-:Y:S01]  /*14020*/  LDGSTS.E [R250+0x6800c], desc[UR4][R14.64], !P5 ;  /* 0x6800c0000efa7fae */ /* 0x0003e2000e921844 */
[----:B------:R-:W-:Y:S02]  /*14030*/  LOP3.LUT R3, R252, 0x70, RZ, 0x3c, !PT ;  /* 0x00000070fc037812 */ /* 0x000fe400078e3cff */
[----:B------:R-:W-:Y:S01]  /*14040*/  VIADD R5, R251, 0xffffffc0 ;  /* 0xffffffc0fb057836 */ /* 0x000fe20000000000 */
[----:B------:R3:W-:Y:S01]  /*14050*/  LDGSTS.E [R250+0x6c00c], desc[UR4][R12.64], !P5 ;  /* 0x6c00c0000cfa7fae */ /* 0x0007e2000e921844 */
[----:B------:R-:W-:Y:S01]  /*14060*/  ISETP.GE.U32.AND P5, PT, R0, 0x7fffff83, PT ;  /* 0x7fffff830000780c */ /* 0x000fe20003fa6070 */
[----:B------:R-:W-:Y:S01]  /*14070*/  IMAD R0, R4, 0x1c, RZ ;  /* 0x0000001c04007824 */ /* 0x000fe200078e02ff */
[----:B------:R-:W4:Y:S01]  /*14080*/  LDC R251, c[0x0][0x230] ;  /* 0x00008c00fffb7b82 */ /* 0x000f220000000800 */
[----:B------:R1:W-:Y:S01]  /*14090*/  STL.64 [R1+0x4b0], R8 ;  /* 0x0004b00801007387 */ /* 0x0003e20000100a00 */
[----:B------:R-:W-:-:S02]  /*140a0*/  VIADD R244, R3, UR60 ;  /* 0x0000003c03f47c36 */ /* 0x000fc40008000000 */
[----:B------:R-:W-:Y:S01]  /*140b0*/  IMAD R3, R4, 0x1e, RZ ;  /* 0x0000001e04037824 */ /* 0x000fe200078e02ff */
[----:B------:R-:W-:Y:S04]  /*140c0*/  STL.64 [R1+0x4a8], R20 ;  /* 0x0004a81401007387 */ /* 0x000fe80000100a00 */
[----:B------:R-:W-:Y:S04]  /*140d0*/  STL.64 [R1+0x4a0], R18 ;  /* 0x0004a01201007387 */ /* 0x000fe80000100a00 */
[----:B------:R3:W-:Y:S01]  /*140e0*/  STL.64 [R1+0x498], R14 ;  /* 0x0004980e01007387 */ /* 0x0007e20000100a00 */
[----:B-1----:R-:W1:Y:S03]  /*140f0*/  LDC R9, c[0x0][0x230] ;  /* 0x00008c00ff097b82 */ /* 0x002e660000000800 */
[----:B------:R2:W-:Y:S05]  /*14100*/  STL.64 [R1+0x490], R12 ;  /* 0x0004900c01007387 */ /* 0x0005ea0000100a00 */
[----:B------:R-:W4:Y:S01]  /*14110*/  LDC R8, c[0x0][0x230] ;  /* 0x00008c00ff087b82 */ /* 0x000f220000000800 */
[----:B---3--:R-:W-:-:S04]  /*14120*/  IMAD.WIDE R14, R0, 0x4, R242 ;  /* 0x00000004000e7825 */ /* 0x008fc800078e02f2 */
[--C-:B--2---:R-:W-:Y:S01]  /*14130*/  IMAD.WIDE R12, R0, 0x4, R240.reuse ;  /* 0x00000004000c7825 */ /* 0x104fe200078e02f0 */
[----:B------:R2:W-:Y:S03]  /*14140*/  LDGSTS.E [R244+0x60000], desc[UR4][R14.64], !P6 ;  /* 0x600000000ef47fae */ /* 0x0005e6000f121844 */
[----:B------:R-:W-:Y:S01]  /*14150*/  IMAD R0, R4, 0x1d, RZ ;  /* 0x0000001d04007824 */ /* 0x000fe200078e02ff */
[----:B------:R2:W-:Y:S04]  /*14160*/  STL.64 [R1+0x658], R14 ;  /* 0x0006580e01007387 */ /* 0x0005e80000100a00 */
[----:B------:R3:W-:Y:S01]  /*14170*/  LDGSTS.E [R244+0x64000], desc[UR4][R12.64], !P6 ;  /* 0x640000000cf47fae */ /* 0x0007e2000f121844 */
[----:B------:R-:W-:Y:S01]  /*14180*/  ISETP.GE.AND P6, PT, R11, R5, PT ;  /* 0x000000050b00720c */ /* 0x000fe20003fc6270 */
[----:B------:R-:W-:-:S02]  /*14190*/  IMAD.WIDE R10, R0, 0x4, R240 ;  /* 0x00000004000a7825 */ /* 0x000fc400078e02f0 */
[----:B------:R3:W-:Y:S02]  /*141a0*/  STL.64 [R1+0x650], R12 ;  /* 0x0006500c01007387 */ /* 0x0007e40000100a00 */
[----:B-1----:R-:W-:Y:S02]  /*141b0*/  VIADD R6, R9, 0xffffffc1 ;  /* 0xffffffc109067836 */ /* 0x002fe40000000000 */
[--C-:B--2---:R-:W-:Y:S01]  /*141c0*/  IMAD.WIDE R14, R0, 0x4, R242.reuse ;  /* 0x00000004000e7825 */ /* 0x104fe200078e02f2 */
[----:B------:R-:W-:Y:S02]  /*141d0*/  SEL R0, RZ, 0x4, P6 ;  /* 0x00000004ff007807 */ /* 0x000fe40003000000 */
[----:B------:R-:W-:Y:S02]  /*141e0*/  PLOP3.LUT P6, PT, PT, PT, UP0, 0x80, 0x0 ;  /* 0x000000000000781c */ /* 0x000fe40003fcf008 */
[----:B------:R-:W-:Y:S02]  /*141f0*/  STL.64 [R1+0x858], R14 ;  /* 0x0008580e01007387 */ /* 0x000fe40000100a00 */
[----:B------:R-:W-:Y:S01]  /*14200*/  SEL R0, R0, RZ, P6 ;  /* 0x000000ff00007207 */ /* 0x000fe20003000000 */
[----:B---3--:R-:W-:Y:S01]  /*14210*/  IMAD.WIDE R12, R3, 0x4, R242 ;  /* 0x00000004030c7825 */ /* 0x008fe200078e02f2 */
[----:B------:R-:W-:Y:S01]  /*14220*/  LDGSTS.E [R244+0x60004], desc[UR4][R14.64], !P1 ;  /* 0x600040000ef47fae */ /* 0x000fe2000c921844 */
[----:B------:R-:W-:-:S02]  /*14230*/  ISETP.GE.U32.AND P6, PT, R5, 0x7fffff81, PT ;  /* 0x7fffff810500780c */ /* 0x000fc40003fc6070 */
[----:B------:R-:W1:Y:S01]  /*14240*/  LDC R5, c[0x0][0x230] ;  /* 0x00008c00ff057b82 */ /* 0x000e620000000800 */
[----:B------:R2:W-:Y:S04]  /*14250*/  STL.64 [R1+0x850], R10 ;  /* 0x0008500a01007387 */ /* 0x0005e80000100a00 */
[----:B------:R2:W-:Y:S01]  /*14260*/  LDGSTS.E [R244+0x64004], desc[UR4][R10.64], !P1 ;  /* 0x640040000af47fae */ /* 0x0005e2000c921844 */
[----:B------:R-:W-:Y:S02]  /*14270*/  ISETP.GE.U32.AND P1, PT, R6, 0x7fffff82, PT ;  /* 0x7fffff820600780c */ /* 0x000fe40003f26070 */
[----:B------:R-:W3:Y:S01]  /*14280*/  LDC R6, c[0x0][0x230] ;  /* 0x00008c00ff067b82 */ /* 0x000ee20000000800 */
[----:B------:R4:W-:Y:S04]  /*14290*/  LDGSTS.E [R244+0x60008], desc[UR4][R12.64], !P2 ;  /* 0x600080000cf47fae */ /* 0x0009e8000d121844 */
[----:B------:R4:W-:Y:S01]  /*142a0*/  STL.64 [R1+0x848], R12 ;  /* 0x0008480c01007387 */ /* 0x0009e20000100a00 */
[----:B--2---:R-:W-:-:S04]  /*142b0*/  IMAD.WIDE R10, R3, 0x4, R240 ;  /* 0x00000004030a7825 */ /* 0x004fc800078e02f0 */
[----:B------:R-:W-:Y:S01]  /*142c0*/  IMAD R3, R4, 0x3c, RZ ;  /* 0x0000003c04037824 */ /* 0x000fe200078e02ff */
[----:B------:R2:W-:Y:S01]  /*142d0*/  LDGSTS.E [R244+0x64008], desc[UR4][R10.64], !P2 ;  /* 0x640080000af47fae */ /* 0x0005e2000d121844 */
[----:B------:R-:W-:Y:S01]  /*142e0*/  ISETP.NE.U32.AND P2, PT, R0, RZ, PT ;  /* 0x000000ff0000720c */ /* 0x000fe20003f45070 */
[----:B------:R-:W-:Y:S02]  /*142f0*/  IMAD R0, R4, 0x1f, RZ ;  /* 0x0000001f04007824 */ /* 0x000fe400078e02ff */
[----:B------:R2:W-:Y:S02]  /*14300*/  STL.64 [R1+0x840], R10 ;  /* 0x0008400a01007387 */ /* 0x0005e40000100a00 */
[----:B------:R-:W-:-:S04]  /*14310*/  IMAD.WIDE R14, R0, 0x4, R242 ;  /* 0x00000004000e7825 */ /* 0x000fc800078e02f2 */
[----:B----4-:R-:W-:Y:S01]  /*14320*/  IMAD.WIDE R12, R0, 0x4, R240 ;  /* 0x00000004000c7825 */ /* 0x010fe200078e02f0 */
[----:B------:R-:W-:Y:S03]  /*14330*/  STL.64 [R1+0x838], R14 ;  /* 0x0008380e01007387 */ /* 0x000fe60000100a00 */
[----:B------:R-:W-:Y:S01]  /*14340*/  VIADD R0, R8, 0xffffffbf ;  /* 0xffffffbf08007836 */ /* 0x000fe20000000000 */
[----:B------:R-:W-:Y:S01]  /*14350*/  STL.64 [R1+0x830], R12 ;  /* 0x0008300c01007387 */ /* 0x000fe20000100a00 */
[----:B--2---:R-:W-:-:S03]  /*14360*/  IMAD.WIDE R10, R3, 0x4, R242 ;  /* 0x00000004030a7825 */ /* 0x004fc600078e02f2 */
[----:B------:R-:W-:Y:S01]  /*14370*/  LDGSTS.E [R244+0x6000c], desc[UR4][R14.64], !P3 ;  /* 0x6000c0000ef47fae */ /* 0x000fe2000d921844 */
[----:B------:R-:W-:-:S03]  /*14380*/  IMAD.WIDE R8, R3, 0x4, R240 ;  /* 0x0000000403087825 */ /* 0x000fc600078e02f0 */
[----:B------:R2:W-:Y:S01]  /*14390*/  STL.64 [R1+0x828], R10 ;  /* 0x0008280a01007387 */ /* 0x0005e20000100a00 */
[----:B------:R-:W-:-:S03]  /*143a0*/  VIADD R3, R7, 0xffffffbe ;  /* 0xffffffbe07037836 */ /* 0x000fc60000000000 */
[----:B------:R4:W-:Y:S04]  /*143b0*/  STL.64 [R1+0x820], R8 ;  /* 0x0008200801007387 */ /* 0x0009e80000100a00 */
[----:B------:R-:W3:Y:S04]  /*143c0*/  LDL R21, [R1+0x18b4] ;  /* 0x0018b40001157983 */ /* 0x000ee80000100800 */
[----:B------:R-:W-:Y:S01]  /*143d0*/  LDGSTS.E [R244+0x6400c], desc[UR4][R12.64], !P3 ;  /* 0x6400c0000cf47fae */ /* 0x000fe2000d921844 */
[----:B------:R-:W-:Y:S01]  /*143e0*/  ISETP.GE.U32.AND P3, PT, R0, 0x7fffff80, PT ;  /* 0x7fffff800000780c */ /* 0x000fe20003f66070 */
[----:B------:R-:W-:-:S02]  /*143f0*/  IMAD R0, R4, 0x3d, RZ ;  /* 0x0000003d04007824 */ /* 0x000fc400078e02ff */
[----:B------:R2:W-:Y:S04]  /*14400*/  LDGSTS.E [R244+0x68000], desc[UR4][R10.64], !P4 ;  /* 0x680000000af47fae */ /* 0x0005e8000e121844 */
[----:B------:R4:W-:Y:S01]  /*14410*/  LDGSTS.E [R244+0x6c000], desc[UR4][R8.64], !P4 ;  /* 0x6c00000008f47fae */ /* 0x0009e2000e121844 */
[----:B--2---:R-:W2:Y:S01]  /*14420*/  LDC.64 R10, c[0x0][0x238] ;  /* 0x00008e00ff0a7b82 */ /* 0x004ea20000000a00 */
[----:B------:R-:W-:-:S05]  /*14430*/  IMAD.WIDE R12, R0, 0x4, R242 ;  /* 0x00000004000c7825 */ /* 0x000fca00078e02f2 */
[----:B------:R1:W-:Y:S02]  /*14440*/  STL.64 [R1+0x818], R12 ;  /* 0x0008180c01007387 */ /* 0x0003e40000100a00 */
[----:B----4-:R-:W4:Y:S02]  /*14450*/  LDC R8, c[0x0][0x230] ;  /* 0x00008c00ff087b82 */ /* 0x010f240000000800 */
[----:B------:R-:W-:Y:S01]  /*14460*/  LDGSTS.E [R244+0x68004], desc[UR4][R12.64], !P5 ;  /* 0x680040000cf47fae */ /* 0x000fe2000e921844 */
[----:B--2---:R-:W-:Y:S02]  /*14470*/  IMAD.MOV.U32 R9, RZ, RZ, R10 ;  /* 0x000000ffff097224 */ /* 0x004fe400078e000a */
[----:B------:R-:W-:Y:S02]  /*14480*/  IMAD.MOV.U32 R7, RZ, RZ, R11 ;  /* 0x000000ffff077224 */ /* 0x000fe400078e000b */
[----:B------:R-:W-:-:S05]  /*14490*/  IMAD.WIDE R10, R0, 0x4, R240 ;  /* 0x00000004000a7825 */ /* 0x000fca00078e02f0 */
[----:B------:R2:W-:Y:S04]  /*144a0*/  STL.64 [R1+0x810], R10 ;  /* 0x0008100a01007387 */ /* 0x0005e80000100a00 */
[----:B-1----:R-:W4:Y:S04]  /*144b0*/  LDL.64 R12, [R1+0x460] ;  /* 0x00046000010c7983 */ /* 0x002f280000100a00 */
[----:B------:R-:W4:Y:S04]  /*144c0*/  LDL.64 R34, [R1+0x440] ;  /* 0x0004400001227983 */ /* 0x000f280000100a00 */
[----:B------:R-:W4:Y:S04]  /*144d0*/  LDL.64 R26, [R1+0x420] ;  /* 0x00042000011a7983 */ /* 0x000f280000100a00 */
[----:B------:R-:W-:Y:S04]  /*144e0*/  LDGSTS.E [R244+0x6c004], desc[UR4][R10.64], !P5 ;  /* 0x6c0040000af47fae */ /* 0x000fe8000e921844 */
[----:B------:R-:W4:Y:S04]  /*144f0*/  LDL.64 R18, [R1+0x400] ;  /* 0x0004000001127983 */ /* 0x000f280000100a00 */
[----:B--2---:R-:W2:Y:S01]  /*14500*/  LDL.64 R10, [R1+0x3e0] ;  /* 0x0003e000010a7983 */ /* 0x004ea20000100a00 */
[----:B------:R-:W-:Y:S01]  /*14510*/  ISETP.GE.U32.AND P4, PT, R3, 0x7fffff7f, PT ;  /* 0x7fffff7f0300780c */ /* 0x000fe20003f86070 */
[----:B---3--:R-:W-:-:S02]  /*14520*/  VIADD R3, R6, 0xffffffbd ;  /* 0xffffffbd06037836 */ /* 0x008fc40000000000 */
[C---:B------:R-:W-:Y:S02]  /*14530*/  IMAD R0, R4.reuse, 0x3e, RZ ;  /* 0x0000003e04007824 */ /* 0x040fe400078e02ff */
[----:B------:R-:W-:Y:S01]  /*14540*/  IMAD R4, R4, 0x3f, RZ ;  /* 0x0000003f04047824 */ /* 0x000fe200078e02ff */
[----:B------:R-:W-:Y:S01]  /*14550*/  ISETP.GE.U32.AND P5, PT, R3, 0x7fffff7e, PT ;  /* 0x7fffff7e0300780c */ /* 0x000fe20003fa6070 */
[----:B------:R-:W-:-:S04]  /*14560*/  IMAD.WIDE R30, R0, 0x4, R242 ;  /* 0x00000004001e7825 */ /* 0x000fc800078e02f2 */
[----:B------:R-:W-:Y:S01]  /*14570*/  IMAD.WIDE R28, R0, 0x4, R240 ;  /* 0x00000004001c7825 */ /* 0x000fe200078e02f0 */
[----:B------:R-:W-:Y:S03]  /*14580*/  LDGSTS.E [R244+0x68008], desc[UR4][R30.64], !P1 ;  /* 0x680080001ef47fae */ /* 0x000fe6000c921844 */
[----:B------:R-:W-:Y:S01]  /*14590*/  VIADD R3, R5, 0xffffffbc ;  /* 0xffffffbc05037836 */ /* 0x000fe20000000000 */
[----:B------:R-:W-:Y:S01]  /*145a0*/  LDGSTS.E [R244+0x6c008], desc[UR4][R28.64], !P1 ;  /* 0x6c0080001cf47fae */ /* 0x000fe2000c921844 */
[----:B------:R-:W-:-:S03]  /*145b0*/  IMAD.WIDE R22, R4, 0x4, R242 ;  /* 0x0000000404167825 */ /* 0x000fc600078e02f2 */
[----:B------:R-:W-:Y:S01]  /*145c0*/  ISETP.GE.U32.AND P1, PT, R3, 0x7fffff7d, PT ;  /* 0x7fffff7d0300780c */ /* 0x000fe20003f26070 */
[----:B------:R-:W-:Y:S01]  /*145d0*/  IMAD.WIDE R14, R4, 0x4, R240 ;  /* 0x00000004040e7825 */ /* 0x000fe200078e02f0 */
[----:B------:R1:W-:Y:S04]  /*145e0*/  STL.64 [R1+0x488], R30 ;  /* 0x0004881e01007387 */ /* 0x0003e80000100a00 */
[----:B------:R-:W-:Y:S01]  /*145f0*/  STL.64 [R1+0x480], R28 ;  /* 0x0004801c01007387 */ /* 0x000fe20000100a00 */
[----:B------:R-:W-:-:S03]  /*14600*/  VIADD R0, R251, 0xffffff9f ;  /* 0xffffff9ffb007836 */ /* 0x000fc60000000000 */
[----:B------:R3:W-:Y:S01]  /*14610*/  STL.64 [R1+0x478], R22 ;  /* 0x0004781601007387 */ /* 0x0007e20000100a00 */
[----:B------:R-:W-:-:S03]  /*14620*/  IMAD.SHL.U32 R4, R9, 0x40, RZ ;  /* 0x0000004009047824 */ /* 0x000fc600078e00ff */
[----:B------:R3:W-:Y:S01]  /*14630*/  STL.64 [R1+0x470], R14 ;  /* 0x0004700e01007387 */ /* 0x0007e20000100a00 */
[----:B----4-:R-:W-:-:S03]  /*14640*/  VIADD R251, R8, 0xffffff9e ;  /* 0xffffff9e08fb7836 */ /* 0x010fc60000000000 */
[----:B------:R-:W-:Y:S04]  /*14650*/  LDGSTS.E [R244+0x6800c], desc[UR4][R22.64], !P6 ;  /* 0x6800c00016f47fae */ /* 0x000fe8000f121844 */
[----:B------:R-:W-:Y:S01]  /*14660*/  LDGSTS.E [R244+0x6c00c], desc[UR4][R14.64], !P6 ;  /* 0x6c00c0000ef47fae */ /* 0x000fe2000f121844 */
[----:B------:R-:W-:-:S03]  /*14670*/  ISETP.GE.U32.AND P6, PT, R0, 0x7fffff60, PT ;  /* 0x7fffff600000780c */ /* 0x000fc60003fc6070 */
[----:B------:R-:W0:Y:S01]  /*14680*/  LDGDEPBAR ;  /* 0x00000000000079af */ /* 0x000e220000000000 */
[C---:B------:R-:W-:Y:S02]  /*14690*/  LOP3.LUT R3, R21.reuse, 0x20, RZ, 0x3c, !PT ;  /* 0x0000002015037812 */ /* 0x040fe400078e3cff */
[C---:B------:R-:W-:Y:S02]  /*146a0*/  LOP3.LUT R5, R21.reuse, 0x40, RZ, 0x3c, !PT ;  /* 0x0000004015057812 */ /* 0x040fe400078e3cff */
[C---:B------:R-:W-:Y:S01]  /*146b0*/  LOP3.LUT R6, R21.reuse, 0x60, RZ, 0x3c, !PT ;  /* 0x0000006015067812 */ /* 0x040fe200078e3cff */
[----:B------:R4:W-:Y:S04]  /*146c0*/  STL [R1+0x1c24], R3 ;  /* 0x001c240301007387 */ /* 0x0009e80000100800 */
[----:B------:R-:W-:Y:S04]  /*146d0*/  STL [R1+0x1c20], R5 ;  /* 0x001c200501007387 */ /* 0x000fe80000100800 */
[----:B------:R-:W-:Y:S04]  /*146e0*/  STL [R1+0x1c1c], R6 ;  /* 0x001c1c0601007387 */ /* 0x000fe80000100800 */
[----:B------:R-:W4:Y:S04]  /*146f0*/  LDL.LU.64 R8, [R1+0x8] ;  /* 0x0000080001087983 */ /* 0x000f280000300a00 */
[----:B------:R-:W4:Y:S04]  /*14700*/  LDL.64 R88, [R1+0x3c0] ;  /* 0x0003c00001587983 */ /* 0x000f280000100a00 */
        /* <DEDUP_REMOVED lines=15> */
[----:B------:R-:W4:Y:S01]  /*14800*/  LDL.64 R46, [R1+0x1c0] ;  /* 0x0001c000012e7983 */ /* 0x000f220000100a00 */
[----:B------:R-:W-:-:S03]  /*14810*/  VIADD R0, R21, UR60 ;  /* 0x0000003c15007c36 */ /* 0x000fc60008000000 */
[----:B------:R-:W4:Y:S04]  /*14820*/  LDL.64 R44, [R1+0x1a0] ;  /* 0x0001a000012c7983 */ /* 0x000f280000100a00 */
[----:B------:R-:W4:Y:S04]  /*14830*/  LDL.64 R40, [R1+0x180] ;  /* 0x0001800001287983 */ /* 0x000f280000100a00 */
[----:B------:R-:W4:Y:S04]  /*14840*/  LDL.64 R38, [R1+0x160] ;  /* 0x0001600001267983 */ /* 0x000f280000100a00 */
[----:B------:R-:W4:Y:S04]  /*14850*/  LDL.64 R36, [R1+0x140] ;  /* 0x0001400001247983 */ /* 0x000f280000100a00 */
[----:B-1----:R-:W4:Y:S04]  /*14860*/  LDL.64 R30, [R1+0x120] ;  /* 0x00012000011e7983 */ /* 0x002f280000100a00 */
[----:B---3--:R-:W3:Y:S04]  /*14870*/  LDL.64 R22, [R1+0x100] ;  /* 0x0001000001167983 */ /* 0x008ee80000100a00 */
[----:B------:R-:W3:Y:S04]  /*14880*/  LDL.64 R14, [R1+0xe0] ;  /* 0x0000e000010e7983 */ /* 0x000ee80000100a00 */
[----:B------:R-:W3:Y:S04]  /*14890*/  LDL.64 R28, [R1+0xc0] ;  /* 0x0000c000011c7983 */ /* 0x000ee80000100a00 */
[----:B------:R-:W-:Y:S04]  /*148a0*/  LDGSTS.E [R0], desc[UR4][R12.64], P0 ;  /* 0x000000000c007fae */ /* 0x000fe80008121844 */
[----:B------:R-:W3:Y:S04]  /*148b0*/  LDL.64 R20, [R1+0xa0] ;  /* 0x0000a00001147983 */ /* 0x000ee80000100a00 */
[----:B------:R-:W-:Y:S04]  /*148c0*/  LDGSTS.E [R0+0x400], desc[UR4][R34.64], P0 ;  /* 0x0040000022007fae */ /* 0x000fe80008121844 */
[----:B------:R-:W3:Y:S04]  /*148d0*/  LDL.64 R12, [R1+0x80] ;  /* 0x00008000010c7983 */ /* 0x000ee80000100a00 */
[----:B------:R-:W-:Y:S04]  /*148e0*/  LDGSTS.E [R0+0x800], desc[UR4][R26.64], P0 ;  /* 0x008000001a007fae */ /* 0x000fe80008121844 */
[----:B------:R-:W3:Y:S04]  /*148f0*/  LDL.64 R34, [R1+0x60] ;  /* 0x0000600001227983 */ /* 0x000ee80000100a00 */
[----:B------:R-:W-:Y:S04]  /*14900*/  LDGSTS.E [R0+0xc00], desc[UR4][R18.64], P0 ;  /* 0x00c0000012007fae */ /* 0x000fe80008121844 */
[----:B------:R-:W3:Y:S04]  /*14910*/  LDL.64 R26, [R1+0x40] ;  /* 0x00004000011a7983 */ /* 0x000ee80000100a00 */
[----:B--2---:R-:W-:Y:S04]  /*14920*/  LDGSTS.E [R0+0x1000], desc[UR4][R10.64], P0 ;  /* 0x010000000a007fae */ /* 0x004fe80008121844 */
[----:B------:R-:W2:Y:S04]  /*14930*/  LDL.64 R18, [R1+0x20] ;  /* 0x0000200001127983 */ /* 0x000ea80000100a00 */
[----:B------:R-:W2:Y:S04]  /*14940*/  LDL.64 R10, [R1] ;  /* 0x00000000010a7983 */ /* 0x000ea80000100a00 */
[----:B----4-:R-:W-:Y:S04]  /*14950*/  LDGSTS.E [R0+0x1400], desc[UR4][R88.64], P0 ;  /* 0x0140000058007fae */ /* 0x010fe80008121844 */
[----:B------:R-:W-:Y:S04]  /*14960*/  LDGSTS.E [R0+0x1800], desc[UR4][R86.64], P0 ;  /* 0x0180000056007fae */ /* 0x000fe80008121844 */
        /* <DEDUP_REMOVED lines=20> */
[----:B---3--:R-:W-:Y:S04]  /*14ab0*/  LDGSTS.E [R0+0x6c00], desc[UR4][R22.64], P0 ;  /* 0x06c0000016007fae */ /* 0x008fe80008121844 */
[----:B------:R-:W-:Y:S04]  /*14ac0*/  LDGSTS.E [R0+0x7000], desc[UR4][R14.64], P0 ;  /* 0x070000000e007fae */ /* 0x000fe80008121844 */
[----:B------:R-:W-:Y:S04]  /*14ad0*/  LDGSTS.E [R0+0x7400], desc[UR4][R28.64], P0 ;  /* 0x074000001c007fae */ /* 0x000fe80008121844 */
[----:B------:R-:W3:Y:S04]  /*14ae0*/  LDL.64 R88, [R1+0x3d8] ;  /* 0x0003d80001587983 */ /* 0x000ee80000100a00 */
[----:B------:R-:W-:Y:S04]  /*14af0*/  LDGSTS.E [R0+0x7800], desc[UR4][R20.64], P0 ;  /* 0x0780000014007fae */ /* 0x000fe80008121844 */
[----:B------:R-:W4:Y:S04]  /*14b00*/  LDL.64 R86, [R1+0x3b8] ;  /* 0x0003b80001567983 */ /* 0x000f280000100a00 */
[----:B------:R-:W-:Y:S04]  /*14b10*/  LDGSTS.E [R0+0x7c00], desc[UR4][R12.64], P0 ;  /* 0x07c000000c007fae */ /* 0x000fe80008121844 */
[----:B------:R-:W4:Y:S04]  /*14b20*/  LDL.64 R84, [R1+0x398] ;  /* 0x0003980001547983 */ /* 0x000f280000100a00 */
[----:B------:R-:W-:Y:S04]  /*14b30*/  LDGSTS.E [R0+0x10000], desc[UR4][R34.64], P0 ;  /* 0x1000000022007fae */ /* 0x000fe80008121844 */
[----:B------:R-:W4:Y:S04]  /*14b40*/  LDL.64 R80, [R1+0x378] ;  /* 0x0003780001507983 */ /* 0x000f280000100a00 */
[----:B------:R-:W-:Y:S04]  /*14b50*/  LDGSTS.E [R0+0x10400], desc[UR4][R26.64], P0 ;  /* 0x104000001a007fae */ /* 0x000fe80008121844 */
[----:B------:R-:W3:Y:S04]  /*14b60*/  LDL.64 R34, [R1+0x458] ;  /* 0x0004580001227983 */ /* 0x000ee80000100a00 */
[----:B--2---:R-:W-:Y:S04]  /*14b70*/  LDGSTS.E [R0+0x10800], desc[UR4][R18.64], P0 ;  /* 0x1080000012007fae */ /* 0x004fe80008121844 */
[----:B------:R-:W2:Y:S04]  /*14b80*/  LDL.64 R26, [R1+0x438] ;  /* 0x00043800011a7983 */ /* 0x000ea80000100a00 */
[----:B------:R-:W-:Y:S04]  /*14b90*/  LDGSTS.E [R0+0x10c00], desc[UR4][R10.64], P0 ;  /* 0x10c000000a007fae */ /* 0x000fe80008121844 */
[----:B------:R-:W4:Y:S04]  /*14ba0*/  LDL.64 R18, [R1+0x418] ;  /* 0x0004180001127983 */ /* 0x000f280000100a00 */
[----:B------:R-:W-:Y:S04]  /*14bb0*/  LDGSTS.E [R0+0x11000], desc[UR4][R16.64], P0 ;  /* 0x1100000010007fae */ /* 0x000fe80008121844 */
[----:B------:R-:W4:Y:S04]  /*14bc0*/  LDL.64 R10, [R1+0x3f8] ;  /* 0x0003f800010a7983 */ /* 0x000f280000100a00 */
        /* <DEDUP_REMOVED lines=15> */
[----:B------:R-:W4:Y:S04]  /*14cc0*/  LDL.64 R78, [R1+0x358] ;  /* 0x00035800014e7983 */ /* 0x000f280000100a00 */
[----:B------:R-:W-:Y:S04]  /*14cd0*/  LDGSTS.E [R0+0x15000], desc[UR4][R146.64], P0 ;  /* 0x1500000092007fae */ /* 0x000fe80008121844 */
[----:B------:R-:W4:Y:S04]  /*14ce0*/  LDL.64 R76, [R1+0x338] ;  /* 0x00033800014c7983 */ /* 0x000f280000100a00 */
[----:B------:R-:W-:Y:S04]  /*14cf0*/  LDGSTS.E [R0+0x15400], desc[UR4][R154.64], P0 ;  /* 0x154000009a007fae */ /* 0x000fe80008121844 */
[----:B------:R-:W4:Y:S04]  /*14d00*/  LDL.64 R72, [R1+0x318] ;  /* 0x0003180001487983 */ /* 0x000f280000100a00 */
[----:B------:R-:W-:Y:S04]  /*14d10*/  LDGSTS.E [R0+0x15800], desc[UR4][R162.64], P0 ;  /* 0x15800000a2007fae */ /* 0x000fe80008121844 */
[----:B------:R-:W4:Y:S04]  /*14d20*/  LDL.64 R70, [R1+0x2f8] ;  /* 0x0002f80001467983 */ /* 0x000f280000100a00 */
[----:B------:R-:W-:Y:S04]  /*14d30*/  LDGSTS.E [R0+0x15c00], desc[UR4][R170.64], P0 ;  /* 0x15c00000aa007fae */ /* 0x000fe80008121844 */
[----:B------:R-:W4:Y:S01]  /*14d40*/  LDL.64 R68, [R1+0x2d8] ;  /* 0x0002d80001447983 */ /* 0x000f220000100a00 */
[----:B------:R-:W-:-:S03]  /*14d50*/  VIADD R3, R3, UR60 ;  /* 0x0000003c03037c36 */ /* 0x000fc60008000000 */
        /* <DEDUP_REMOVED lines=26> */
[----:B---3--:R-:W-:Y:S04]  /*14f00*/  LDGSTS.E [R3+0x100], desc[UR4][R34.64], P0 ;  /* 0x0010000022037fae */ /* 0x008fe80008121844 */
[----:B--2---:R-:W-:Y:S04]  /*14f10*/  LDGSTS.E [R3+0x500], desc[UR4][R26.64], P0 ;  /* 0x005000001a037fae */ /* 0x004fe80008121844 */
[----:B------:R-:W2:Y:S04]  /*14f20*/  LDL.64 R34, [R1+0xd8] ;  /* 0x0000d80001227983 */ /* 0x000ea80000100a00 */
[----:B----4-:R-:W-:Y:S04]  /*14f30*/  LDGSTS.E [R3+0x900], desc[UR4][R18.64], P0 ;  /* 0x0090000012037fae */ /* 0x010fe80008121844 */
[----:B------:R-:W3:Y:S04]  /*14f40*/  LDL.64 R26, [R1+0xf8] ;  /* 0x0000f800011a7983 */ /* 0x000ee80000100a00 */
[----:B------:R-:W-:Y:S04]  /*14f50*/  LDGSTS.E [R3+0xd00], desc[UR4][R10.64], P0 ;  /* 0x00d000000a037fae */ /* 0x000fe80008121844 */
[----:B------:R-:W4:Y:S04]  /*14f60*/  LDL.64 R18, [R1+0x118] ;  /* 0x0001180001127983 */ /* 0x000f280000100a00 */
[----:B------:R-:W-:Y:S04]  /*14f70*/  LDGSTS.E [R3+0x1100], desc[UR4][R88.64], P0 ;  /* 0x0110000058037fae */ /* 0x000fe80008121844 */
[----:B------:R-:W2:Y:S04]  /*14f80*/  LDL.64 R10, [R1+0x138] ;  /* 0x00013800010a7983 */ /* 0x000ea80000100a00 */
[----:B------:R-:W-:Y:S04]  /*14f90*/  LDGSTS.E [R3+0x1500], desc[UR4][R86.64], P0 ;  /* 0x0150000056037fae */ /* 0x000fe80008121844 */
[----:B------:R-:W3:Y:S04]  /*14fa0*/  LDL.LU.64 R88, [R1+0x1ed8] ;  /* 0x001ed80001587983 */ /* 0x000ee80000300a00 */
[----:B------:R-:W-:Y:S04]  /*14fb0*/  LDGSTS.E [R3+0x1900], desc[UR4][R84.64], P0 ;  /* 0x0190000054037fae */ /* 0x000fe80008121844 */
[----:B------:R-:W3:Y:S04]  /*14fc0*/  LDL.LU.64 R86, [R1+0x1ed0] ;  /* 0x001ed00001567983 */ /* 0x000ee80000300a00 */
[----:B------:R-:W-:Y:S04]  /*14fd0*/  LDGSTS.E [R3+0x1d00], desc[UR4][R80.64], P0 ;  /* 0x01d0000050037fae */ /* 0x000fe80008121844 */
[----:B------:R-:W3:Y:S04]  /*14fe0*/  LDL.LU.64 R84, [R1+0x1ec8] ;  /* 0x001ec80001547983 */ /* 0x000ee80000300a00 */
[----:B------:R-:W3:Y:S04]  /*14ff0*/  LDL.LU.64 R80, [R1+0x1ec0] ;  /* 0x001ec00001507983 */ /* 0x000ee80000300a00 */
[----:B------:R-:W-:Y:S04]  /*15000*/  LDGSTS.E [R3+0x2100], desc[UR4][R78.64], P0 ;  /* 0x021000004e037fae */ /* 0x000fe80008121844 */
[----:B------:R-:W-:Y:S04]  /*15010*/  LDGSTS.E [R3+0x2500], desc[UR4][R76.64], P0 ;  /* 0x025000004c037fae */ /* 0x000fe80008121844 */
[----:B------:R-:W3:Y:S04]  /*15020*/  LDL.LU.64 R78, [R1+0x1eb8] ;  /* 0x001eb800014e7983 */ /* 0x000ee80000300a00 */
        /* <DEDUP_REMOVED lines=30> */
[----:B------:R-:W3:Y:S04]  /*15210*/  LDL.LU.64 R36, [R1+0x1e38] ;  /* 0x001e380001247983 */ /* 0x000ee80000300a00 */
[----:B--2---:R-:W-:Y:S04]  /*15220*/  LDGSTS.E [R3+0x6500], desc[UR4][R10.64], P0 ;  /* 0x065000000a037fae */ /* 0x004fe80008121844 */
[----:B----4-:R-:W-:Y:S04]  /*15230*/  LDGSTS.E [R3+0x6900], desc[UR4][R18.64], P0 ;  /* 0x0690000012037fae */ /* 0x010fe80008121844 */
[----:B---3--:R-:W-:Y:S04]  /*15240*/  LDGSTS.E [R3+0x6d00], desc[UR4][R26.64], P0 ;  /* 0x06d000001a037fae */ /* 0x008fe80008121844 */
[----:B------:R-:W2:Y:S04]  /*15250*/  LDL.LU.64 R10, [R1+0x1e30] ;  /* 0x001e3000010a7983 */ /* 0x000ea80000300a00 */
[----:B------:R-:W3:Y:S04]  /*15260*/  LDL.LU.64 R18, [R1+0x1e28] ;  /* 0x001e280001127983 */ /* 0x000ee80000300a00 */
[----:B------:R-:W4:Y:S04]  /*15270*/  LDL.LU.64 R26, [R1+0x1e20] ;  /* 0x001e2000011a7983 */ /* 0x000f280000300a00 */
[----:B------:R-:W-:Y:S04]  /*15280*/  LDGSTS.E [R3+0x7100], desc[UR4][R34.64], P0 ;  /* 0x0710000022037fae */ /* 0x000fe80008121844 */
[----:B------:R-:W-:Y:S04]  /*15290*/  LDGSTS.E [R3+0x7500], desc[UR4][R12.64], P0 ;  /* 0x075000000c037fae */ /* 0x000fe80008121844 */
[----:B------:R-:W-:Y:S04]  /*152a0*/  LDGSTS.E [R3+0x7900], desc[UR4][R20.64], P0 ;  /* 0x0790000014037fae */ /* 0x000fe80008121844 */
[----:B------:R-:W4:Y:S04]  /*152b0*/  LDL.LU.64 R34, [R1+0x1e18] ;  /* 0x001e180001227983 */ /* 0x000f280000300a00 */
[----:B------:R-:W4:Y:S04]  /*152c0*/  LDL.LU.64 R12, [R1+0x1e10] ;  /* 0x001e1000010c7983 */ /* 0x000f280000300a00 */
[----:B------:R-:W-:Y:S04]  /*152d0*/  LDGSTS.E [R3+0x7d00], desc[UR4][R28.64], P0 ;  /* 0x07d000001c037fae */ /* 0x000fe80008121844 */
[----:B------:R-:W4:Y:S04]  /*152e0*/  LDL.LU.64 R20, [R1+0x1e08] ;  /* 0x001e080001147983 */ /* 0x000f280000300a00 */
[----:B------:R-:W-:Y:S04]  /*152f0*/  LDGSTS.E [R3+0x10100], desc[UR4][R14.64], P0 ;  /* 0x101000000e037fae */ /* 0x000fe80008121844 */
[----:B------:R-:W4:Y:S04]  /*15300*/  LDL.LU.64 R28, [R1+0x1e00] ;  /* 0x001e0000011c7983 */ /* 0x000f280000300a00 */
[----:B------:R-:W-:Y:S04]  /*15310*/  LDGSTS.E [R3+0x10500], desc[UR4][R30.64], P0 ;  /* 0x105000001e037fae */ /* 0x000fe80008121844 */
[----:B------:R-:W4:Y:S04]  /*15320*/  LDL.LU.64 R14, [R1+0x1df8] ;  /* 0x001df800010e7983 */ /* 0x000f280000300a00 */
[----:B------:R-:W-:Y:S04]  /*15330*/  LDGSTS.E [R3+0x10900], desc[UR4][R22.64], P0 ;  /* 0x1090000016037fae */ /* 0x000fe80008121844 */
[----:B------:R-:W4:Y:S04]  /*15340*/  LDL.64 R30, [R1+0x410] ;  /* 0x00041000011e7983 */ /* 0x000f280000100a00 */
[----:B------:R-:W4:Y:S04]  /*15350*/  LDL.64 R22, [R1+0x3f0] ;  /* 0x0003f00001167983 */ /* 0x000f280000100a00 */
[----:B--2---:R-:W-:Y:S04]  /*15360*/  LDGSTS.E [R3+0x10d00], desc[UR4][R10.64], P0 ;  /* 0x10d000000a037fae */ /* 0x004fe80008121844 */
[----:B------:R1:W-:Y:S04]  /*15370*/  STL.64 [R1+0x1cf8], R10 ;  /* 0x001cf80a01007387 */ /* 0x0003e80000100a00 */
[----:B---3--:R-:W-:Y:S04]  /*15380*/  LDGSTS.E [R3+0x11100], desc[UR4][R18.64], P0 ;  /* 0x1110000012037fae */ /* 0x008fe80008121844 */
[----:B----4-:R-:W-:Y:S04]  /*15390*/  LDGSTS.E [R3+0x11500], desc[UR4][R26.64], P0 ;  /* 0x115000001a037fae */ /* 0x010fe80008121844 */
[----:B-1----:R-:W2:Y:S04]  /*153a0*/  LDL.64 R10, [R1+0x430] ;  /* 0x00043000010a7983 */ /* 0x002ea80000100a00 */
[----:B------:R1:W-:Y:S04]  /*153b0*/  STL.64 [R1+0x1d00], R18 ;  /* 0x001d001201007387 */ /* 0x0003e80000100a00 */
[----:B------:R-:W-:Y:S04]  /*153c0*/  LDGSTS.E [R3+0x11900], desc[UR4][R34.64], P0 ;  /* 0x1190000022037fae */ /* 0x000fe80008121844 */
[----:B------:R-:W-:Y:S04]  /*153d0*/  LDGSTS.E [R3+0x11d00], desc[UR4][R44.64], P0 ;  /* 0x11d000002c037fae */ /* 0x000fe80008121844 */
[----:B-1----:R-:W3:Y:S04]  /*153e0*/  LDL.64 R18, [R1+0x450] ;  /* 0x0004500001127983 */ /* 0x002ee80000100a00 */
[----:B------:R-:W-:Y:S04]  /*153f0*/  LDGSTS.E [R3+0x12100], desc[UR4][R52.64], P0 ;  /* 0x1210000034037fae */ /* 0x000fe80008121844 */
[----:B------:R-:W-:Y:S04]  /*15400*/  STL.64 [R1+0x1d08], R26 ;  /* 0x001d081a01007387 */ /* 0x000fe80000100a00 */
        /* <DEDUP_REMOVED lines=28> */
[----:B------:R-:W-:Y:S01]  /*155d0*/  LDGSTS.E [R3+0x15d00], desc[UR4][R172.64], P0 ;  /* 0x15d00000ac037fae */ /* 0x000fe20008121844 */
[----:B------:R-:W-:-:S03]  /*155e0*/  IADD3 R5, R5, UR60, RZ ;  /* 0x0000003c05057c10 */ /* 0x000fc6000fffe0ff */
        /* <DEDUP_REMOVED lines=17> */
[----:B------:R1:W-:Y:S04]  /*15700*/  STL.64 [R1+0x1dc8], R220 ;  /* 0x001dc8dc01007387 */ /* 0x0003e80000100a00 */
[----:B------:R4:W-:Y:S04]  /*15710*/  STL.64 [R1+0x1dd0], R228 ;  /* 0x001dd0e401007387 */ /* 0x0009e80000100a00 */
[----:B------:R4:W-:Y:S04]  /*15720*/  STL.64 [R1+0x1dd8], R236 ;  /* 0x001dd8ec01007387 */ /* 0x0009e80000100a00 */
[----:B-1----:R-:W2:Y:S04]  /*15730*/  LDL.64 R220, [R1+0x350] ;  /* 0x0003500001dc7983 */ /* 0x002ea80000100a00 */
[----:B----4-:R-:W4:Y:S04]  /*15740*/  LDL.64 R228, [R1+0x370] ;  /* 0x0003700001e47983 */ /* 0x010f280000100a00 */
        /* <DEDUP_REMOVED lines=23> */
[----:B------:R-:W-:Y:S04]  /*158c0*/  LDGSTS.E [R5+0xa00], desc[UR4][R30.64], P0 ;  /* 0x00a000001e057fae */ /* 0x000fe80008121844 */
[----:B------:R-:W-:Y:S04]  /*158d0*/  LDGSTS.E [R5+0xe00], desc[UR4][R22.64], P0 ;  /* 0x00e0000016057fae */ /* 0x000fe80008121844 */
[----:B------:R-:W2:Y:S04]  /*158e0*/  LDL.64 R52, [R1+0xb0] ;  /* 0x0000b00001347983 */ /* 0x000ea80000100a00 */
[----:B------:R-:W3:Y:S04]  /*158f0*/  LDL.64 R30, [R1+0x3b0] ;  /* 0x0003b000011e7983 */ /* 0x000ee80000100a00 */
[----:B------:R-:W4:Y:S04]  /*15900*/  LDL.64 R22, [R1+0x3d0] ;  /* 0x0003d00001167983 */ /* 0x000f280000100a00 */
[----:B------:R-:W2:Y:S04]  /*15910*/  LDL.64 R44, [R1+0x90] ;  /* 0x00009000012c7983 */ /* 0x000ea80000100a00 */
[----:B------:R-:W2:Y:S04]  /*15920*/  LDL.64 R34, [R1+0x70] ;  /* 0x0000700001227983 */ /* 0x000ea80000100a00 */
[----:B------:R-:W2:Y:S04]  /*15930*/  LDL.64 R26, [R1+0x50] ;  /* 0x00005000011a7983 */ /* 0x000ea80000100a00 */
[----:B------:R-:W2:Y:S04]  /*15940*/  LDL.64 R18, [R1+0x30] ;  /* 0x0000300001127983 */ /* 0x000ea80000100a00 */
[----:B------:R-:W2:Y:S04]  /*15950*/  LDL.64 R10, [R1+0x10] ;  /* 0x00001000010a7983 */ /* 0x000ea80000100a00 */
[----:B----4-:R-:W-:Y:S04]  /*15960*/  LDGSTS.E [R5+0x1200], desc[UR4][R22.64], P0 ;  /* 0x0120000016057fae */ /* 0x010fe80008121844 */
[----:B---3--:R-:W-:Y:S04]  /*15970*/  LDGSTS.E [R5+0x1600], desc[UR4][R30.64], P0 ;  /* 0x016000001e057fae */ /* 0x008fe80008121844 */
        /* <DEDUP_REMOVED lines=23> */
[----:B--2---:R-:W-:Y:S04]  /*15af0*/  LDGSTS.E [R5+0x7600], desc[UR4][R52.64], P0 ;  /* 0x0760000034057fae */ /* 0x004fe80008121844 */
[----:B------:R-:W-:Y:S04]  /*15b00*/  LDGSTS.E [R5+0x7a00], desc[UR4][R44.64], P0 ;  /* 0x07a000002c057fae */ /* 0x000fe80008121844 */
[----:B------:R-:W2:Y:S04]  /*15b10*/  LDL.LU.64 R22, [R1+0x1df0] ;  /* 0x001df00001167983 */ /* 0x000ea80000300a00 */
[----:B------:R-:W-:Y:S04]  /*15b20*/  LDGSTS.E [R5+0x7e00], desc[UR4][R34.64], P0 ;  /* 0x07e0000022057fae */ /* 0x000fe80008121844 */
[----:B------:R-:W3:Y:S04]  /*15b30*/  LDL.LU.64 R30, [R1+0x1de8] ;  /* 0x001de800011e7983 */ /* 0x000ee80000300a00 */
[----:B------:R-:W-:Y:S04]  /*15b40*/  LDGSTS.E [R5+0x10200], desc[UR4][R26.64], P0 ;  /* 0x102000001a057fae */ /* 0x000fe80008121844 */
[----:B------:R-:W-:Y:S04]  /*15b50*/  LDGSTS.E [R5+0x10600], desc[UR4][R18.64], P0 ;  /* 0x1060000012057fae */ /* 0x000fe80008121844 */
[----:B------:R-:W-:Y:S04]  /*15b60*/  LDGSTS.E [R5+0x10a00], desc[UR4][R10.64], P0 ;  /* 0x10a000000a057fae */ /* 0x000fe80008121844 */
[----:B------:R-:W4:Y:S04]  /*15b70*/  LDL.64 R26, [R1+0x448] ;  /* 0x00044800011a7983 */ /* 0x000f280000100a00 */
[----:B------:R-:W2:Y:S04]  /*15b80*/  LDL.64 R18, [R1+0x428] ;  /* 0x0004280001127983 */ /* 0x000ea80000100a00 */
[----:B------:R-:W3:Y:S04]  /*15b90*/  LDL.64 R10, [R1+0x408] ;  /* 0x00040800010a7983 */ /* 0x000ee80000100a00 */
[----:B------:R-:W-:Y:S04]  /*15ba0*/  STL.64 [R1+0x1c50], R12 ;  /* 0x001c500c01007387 */ /* 0x000fe80000100a00 */
[----:B------:R1:W-:Y:S04]  /*15bb0*/  STL.64 [R1+0x1c58], R20 ;  /* 0x001c581401007387 */ /* 0x0003e80000100a00 */
[----:B------:R3:W-:Y:S04]  /*15bc0*/  STL.64 [R1+0x1c60], R28 ;  /* 0x001c601c01007387 */ /* 0x0007e80000100a00 */
[----:B------:R-:W-:Y:S04]  /*15bd0*/  STL.64 [R1+0x1c68], R36 ;  /* 0x001c682401007387 */ /* 0x000fe80000100a00 */
        /* <DEDUP_REMOVED lines=15> */
[----:B------:R-:W-:Y:S04]  /*15cd0*/  LDGSTS.E [R5+0x10e00], desc[UR4][R12.64], P0 ;  /* 0x10e000000c057fae */ /* 0x000fe80008121844 */
[----:B------:R-:W-:Y:S04]  /*15ce0*/  STL.64 [R1+0x1ce8], R166 ;  /* 0x001ce8a601007387 */ /* 0x000fe80000100a00 */
[----:B------:R-:W-:Y:S04]  /*15cf0*/  LDGSTS.E [R5+0x11200], desc[UR4][R20.64], P0 ;  /* 0x1120000014057fae */ /* 0x000fe80008121844 */
[----:B------:R-:W-:Y:S04]  /*15d00*/  STL.64 [R1+0x1cf0], R174 ;  /* 0x001cf0ae01007387 */ /* 0x000fe80000100a00 */
[----:B------:R3:W-:Y:S04]  /*15d10*/  LDGSTS.E [R5+0x11600], desc[UR4][R28.64], P0 ;  /* 0x116000001c057fae */ /* 0x0007e80008121844 */
[----:B-1----:R-:W3:Y:S04]  /*15d20*/  LDL.64 R20, [R1+0x3e8] ;  /* 0x0003e80001147983 */ /* 0x002ee80000100a00 */
[----:B------:R-:W-:Y:S04]  /*15d30*/  LDGSTS.E [R5+0x11a00], desc[UR4][R36.64], P0 ;  /* 0x11a0000024057fae */ /* 0x000fe80008121844 */
[----:B------:R-:W3:Y:S04]  /*15d40*/  LDL.64 R12, [R1+0x3c8] ;  /* 0x0003c800010c7983 */ /* 0x000ee80000100a00 */
        /* <DEDUP_REMOVED lines=33> */
[----:B------:R-:W3:Y:S01]  /*15f60*/  LDL.64 R108, [R1+0x1a8] ;  /* 0x0001a800016c7983 */ /* 0x000ee20000100a00 */
[----:B------:R-:W-:-:S03]  /*15f70*/  VIADD R6, R6, UR60 ;  /* 0x0000003c06067c36 */ /* 0x000fc60008000000 */
        /* <DEDUP_REMOVED lines=16> */
[----:B----4-:R-:W-:Y:S04]  /*16080*/  LDGSTS.E [R6+0x300], desc[UR4][R26.64], P0 ;  /* 0x003000001a067fae */ /* 0x010fe80008121844 */
[----:B------:R-:W4:Y:S04]  /*16090*/  LDL.64 R34, [R1+0x88] ;  /* 0x0000880001227983 */ /* 0x000f280000100a00 */
[----:B--2---:R-:W-:Y:S04]  /*160a0*/  LDGSTS.E [R6+0x700], desc[UR4][R18.64], P0 ;  /* 0x0070000012067fae */ /* 0x004fe80008121844 */
[----:B------:R-:W2:Y:S04]  /*160b0*/  LDL.64 R26, [R1+0x68] ;  /* 0x00006800011a7983 */ /* 0x000ea80000100a00 */
[----:B---3--:R-:W-:Y:S04]  /*160c0*/  LDGSTS.E [R6+0xb00], desc[UR4][R10.64], P0 ;  /* 0x00b000000a067fae */ /* 0x008fe80008121844 */
[----:B------:R-:W3:Y:S04]  /*160d0*/  LDL.64 R18, [R1+0x48] ;  /* 0x0000480001127983 */ /* 0x000ee80000100a00 */
[----:B------:R-:W3:Y:S04]  /*160e0*/  LDL.64 R10, [R1+0x28] ;  /* 0x00002800010a7983 */ /* 0x000ee80000100a00 */
[----:B------:R1:W-:Y:S04]  /*160f0*/  LDGSTS.E [R6+0xf00], desc[UR4][R20.64], P0 ;  /* 0x00f0000014067fae */ /* 0x0003e80008121844 */
        /* <DEDUP_REMOVED lines=16> */
[----:B------:R1:W-:Y:S04]  /*16200*/  LDGSTS.E [R6+0x5300], desc[UR4][R116.64], P0 ;  /* 0x0530000074067fae */ /* 0x0003e80008121844 */
[----:B------:R-:W-:Y:S01]  /*16210*/  LDGSTS.E [R6+0x5700], desc[UR4][R108.64], P0 ;  /* 0x057000006c067fae */ /* 0x000fe20008121844 */
[----:B------:R-:W-:-:S02]  /*16220*/  IMAD.WIDE R28, R4, 0x4, R242 ;  /* 0x00000004041c7825 */ /* 0x000fc400078e02f2 */
[----:B------:R-:W3:Y:S01]  /*16230*/  LDC R242, c[0x0][0x230] ;  /* 0x00008c00fff27b82 */ /* 0x000ee20000000800 */
[----:B------:R-:W-:Y:S01]  /*16240*/  LDGSTS.E [R6+0x5b00], desc[UR4][R100.64], P0 ;  /* 0x05b0000064067fae */ /* 0x000fe20008121844 */
[----:B-1----:R-:W-:-:S06]  /*16250*/  IMAD.WIDE R20, R4, 0x4, R240 ;  /* 0x0000000404147825 */ /* 0x002fcc00078e02f0 */
[----:B------:R-:W1:Y:S01]  /*16260*/  LDC R117, c[0x0][0x230] ;  /* 0x00008c00ff757b82 */ /* 0x000e620000000800 */
[----:B------:R-:W-:Y:S07]  /*16270*/  LDGSTS.E [R6+0x5f00], desc[UR4][R92.64], P0 ;  /* 0x05f000005c067fae */ /* 0x000fee0008121844 */
[----:B------:R-:W1:Y:S01]  /*16280*/  LDC R116, c[0x0][0x230] ;  /* 0x00008c00ff747b82 */ /* 0x000e620000000800 */
[----:B------:R-:W-:Y:S07]  /*16290*/  LDGSTS.E [R6+0x6300], desc[UR4][R84.64], P0 ;  /* 0x0630000054067fae */ /* 0x000fee0008121844 */
[----:B------:R-:W1:Y:S01]  /*162a0*/  LDC R243, c[0x0][0x230] ;  /* 0x00008c00fff37b82 */ /* 0x000e620000000800 */
[----:B------:R-:W-:Y:S04]  /*162b0*/  LDGSTS.E [R6+0x6700], desc[UR4][R76.64], P0 ;  /* 0x067000004c067fae */ /* 0x000fe80008121844 */
[----:B------:R-:W-:Y:S04]  /*162c0*/  LDGSTS.E [R6+0x6b00], desc[UR4][R68.64], P0 ;  /* 0x06b0000044067fae */ /* 0x000fe80008121844 */
[----:B------:R-:W-:Y:S04]  /*162d0*/  LDGSTS.E [R6+0x6f00], desc[UR4][R60.64], P0 ;  /* 0x06f000003c067fae */ /* 0x000fe80008121844 */
[----:B------:R-:W-:Y:S04]  /*162e0*/  LDGSTS.E [R6+0x7300], desc[UR4][R52.64], P0 ;  /* 0x0730000034067fae */ /* 0x000fe80008121844 */
[----:B------:R-:W-:Y:S04]  /*162f0*/  LDGSTS.E [R6+0x7700], desc[UR4][R44.64], P0 ;  /* 0x077000002c067fae */ /* 0x000fe80008121844 */
[----:B----4-:R-:W-:Y:S04]  /*16300*/  LDGSTS.E [R6+0x7b00], desc[UR4][R34.64], P0 ;  /* 0x07b0000022067fae */ /* 0x010fe80008121844 */
[----:B--2---:R-:W-:Y:S04]  /*16310*/  LDGSTS.E [R6+0x7f00], desc[UR4][R26.64], P0 ;  /* 0x07f000001a067fae */ /* 0x004fe80008121844 */
[----:B---3--:R2:W-:Y:S04]  /*16320*/  LDGSTS.E [R6+0x10300], desc[UR4][R18.64], P0 ;  /* 0x1030000012067fae */ /* 0x0085e80008121844 */
[----:B------:R3:W-:Y:S04]  /*16330*/  LDGSTS.E [R6+0x10700], desc[UR4][R10.64], P0 ;  /* 0x107000000a067fae */ /* 0x0007e80008121844 */
[----:B------:R4:W-:Y:S01]  /*16340*/  LDGSTS.E [R6+0x10b00], desc[UR4][R8.64], P0 ;  /* 0x10b0000008067fae */ /* 0x0009e20008121844 */
[----:B--2---:R-:W2:Y:S03]  /*16350*/  LDC R18, c[0x0][0x230] ;  /* 0x00008c00ff127b82 */ /* 0x004ea60000000800 */
[----:B------:R-:W-:Y:S04]  /*16360*/  LDGSTS.E [R6+0x10f00], desc[UR4][R14.64], P0 ;  /* 0x10f000000e067fae */ /* 0x000fe80008121844 */
[----:B------:R-:W3:Y:S01]  /*16370*/  LDL.LU.64 R10, [R1+0x808] ;  /* 0x00080800010a7983 */ /* 0x000ee20000300a00 */
[----:B------:R-:W1:Y:S03]  /*16380*/  LDC R19, c[0x0][0x230] ;  /* 0x00008c00ff137b82 */ /* 0x000e660000000800 */
[----:B------:R-:W4:Y:S04]  /*16390*/  LDL.LU.64 R26, [R1+0x800] ;  /* 0x00080000011a7983 */ /* 0x000f280000300a00 */
        /* <DEDUP_REMOVED lines=25> */
[----:B------:R-:W-:Y:S01]  /*16530*/  LDGSTS.E [R6+0x17700], desc[UR4][R224.64], P0 ;  /* 0x17700000e0067fae */ /* 0x000fe20008121844 */
[----:B--2---:R-:W-:-:S03]  /*16540*/  VIADD R12, R18, 0xffffff9d ;  /* 0xffffff9d120c7836 */ /* 0x004fc60000000000 */
[----:B------:R-:W-:Y:S04]  /*16550*/  LDGSTS.E [R6+0x17b00], desc[UR4][R232.64], P0 ;  /* 0x17b00000e8067fae */ /* 0x000fe80008121844 */
[----:B------:R-:W-:Y:S01]  /*16560*/  LDGSTS.E [R6+0x17f00], desc[UR4][R38.64], P0 ;  /* 0x17f0000026067fae */ /* 0x000fe20008121844 */
[----:B------:R-:W-:Y:S01]  /*16570*/  ISETP.GE.U32.AND P0, PT, R251, 0x7fffff5f, PT ;  /* 0x7fffff5ffb00780c */ /* 0x000fe20003f06070 */
[----:B-1----:R-:W-:Y:S02]  /*16580*/  VIADD R251, R19, 0xffffff9c ;  /* 0xffffff9c13fb7836 */ /* 0x002fe40000000000 */
[----:B------:R4:W-:Y:S04]  /*16590*/  STL.64 [R1+0x1c48], R8 ;  /* 0x001c480801007387 */ /* 0x0009e80000100a00 */
[----:B------:R-:W2:Y:S04]  /*165a0*/  LDL.LU.64 R108, [R1+0x7f8] ;  /* 0x0007f800016c7983 */ /* 0x000ea80000300a00 */
[----:B------:R-:W2:Y:S04]  /*165b0*/  LDL.LU.64 R18, [R1+0x7e8] ;  /* 0x0007e80001127983 */ /* 0x000ea80000300a00 */
[----:B------:R-:W2:Y:S04]  /*165c0*/  LDL.LU.64 R100, [R1+0x648] ;  /* 0x0006480001647983 */ /* 0x000ea80000300a00 */
[----:B------:R-:W2:Y:S04]  /*165d0*/  LDL.LU.64 R92, [R1+0x638] ;  /* 0x00063800015c7983 */ /* 0x000ea80000300a00 */
[----:B------:R-:W2:Y:S04]  /*165e0*/  LDL.LU.64 R84, [R1+0x628] ;  /* 0x0006280001547983 */ /* 0x000ea80000300a00 */
[----:B------:R-:W2:Y:S04]  /*165f0*/  LDL.LU.64 R76, [R1+0x618] ;  /* 0x00061800014c7983 */ /* 0x000ea80000300a00 */
[----:B------:R-:W-:Y:S04]  /*16600*/  STL.64 [R1+0x1038], R28 ;  /* 0x0010381c01007387 */ /* 0x000fe80000100a00 */
[----:B------:R-:W-:Y:S04]  /*16610*/  STL.64 [R1+0x1040], R20 ;  /* 0x0010401401007387 */ /* 0x000fe80000100a00 */
[----:B------:R-:W0:Y:S01]  /*16620*/  LDGDEPBAR ;  /* 0x00000000000079af */ /* 0x000e220000000000 */
[----:B------:R-:W-:Y:S06]  /*16630*/  BAR.SYNC.DEFER_BLOCKING 0x0 ;  /* 0x0000000000007b1d */ /* 0x000fec0000010000 */
[----:B------:R-:W-:Y:S01]  /*16640*/  @!PT LDS RZ, [RZ] ;  /* 0x00000000fffff984 */ /* 0x000fe20000000800 */
[----:B------:R-:W-:Y:S01]  /*16650*/  @!PT LDS RZ, [RZ] ;  /* 0x00000000fffff984 */ /* 0x000fe20000000800 */
[----:B------:R-:W-:Y:S01]  /*16660*/  @!PT LDS RZ, [RZ] ;  /* 0x00000000fffff984 */ /* 0x000fe20000000800 */
[----:B------:R-:W-:Y:S04]  /*16670*/  LDGSTS.E [R2+0x70000], desc[UR4][R28.64], !P3 ;  /* 0x700000001c027fae */ /* 0x000fe8000d921844 */
[----:B------:R-:W-:Y:S01]  /*16680*/  LDGSTS.E [R2+0x74000], desc[UR4][R20.64], !P3 ;  /* 0x7400000014027fae */ /* 0x000fe2000d921844 */
[----:B---3--:R-:W-:-:S04]  /*16690*/  IMAD.WIDE R10, R4, 0x4, R10 ;  /* 0x00000004040a7825 */ /* 0x008fc800078e020a */
[C---:B----4-:R-:W-:Y:S01]  /*166a0*/  IMAD.WIDE R8, R4.reuse, 0x4, R26 ;  /* 0x0000000404087825 */ /* 0x050fe200078e021a */
[----:B------:R1:W-:Y:S04]  /*166b0*/  LDGSTS.E [R2+0x70004], desc[UR4][R10.64], !P4 ;  /* 0x700040000a027fae */ /* 0x0003e8000e121844 */
[----:B------:R-:W3:Y:S04]  /*166c0*/  LDL.LU.64 R26, [R1+0x7f0] ;  /* 0x0007f000011a7983 */ /* 0x000ee80000300a00 */
[----:B------:R1:W-:Y:S04]  /*166d0*/  STL.64 [R1+0xf78], R10 ;  /* 0x000f780a01007387 */ /* 0x0003e80000100a00 */
[----:B------:R-:W4:Y:S04]  /*166e0*/  LDL.LU.64 R60, [R1+0x7e0] ;  /* 0x0007e000013c7983 */ /* 0x000f280000300a00 */
[----:B------:R2:W-:Y:S04]  /*166f0*/  STL.64 [R1+0xf98], R8 ;  /* 0x000f980801007387 */ /* 0x0005e80000100a00 */
[----:B------:R-:W4:Y:S01]  /*16700*/  LDL.LU.64 R52, [R1+0x640] ;  /* 0x0006400001347983 */ /* 0x000f220000300a00 */
[----:B-1----:R-:W1:Y:S03]  /*16710*/  LDC R11, c[0x0][0x230] ;  /* 0x00008c00ff0b7b82 */ /* 0x002e660000000800 */
[----:B------:R-:W4:Y:S04]  /*16720*/  LDL.LU.64 R44, [R1+0x630] ;  /* 0x00063000012c7983 */ /* 0x000f280000300a00 */
[----:B------:R-:W4:Y:S01]  /*16730*/  LDL.LU.64 R34, [R1+0x620] ;  /* 0x0006200001227983 */ /* 0x000f220000300a00 */
[----:B------:R-:W1:Y:S03]  /*16740*/  LDC R10, c[0x0][0x230] ;  /* 0x00008c00ff0a7b82 */ /* 0x000e660000000800 */
[----:B------:R-:W4:Y:S04]  /*16750*/  LDL.LU.64 R68, [R1+0x610] ;  /* 0x0006100001447983 */ /* 0x000f280000300a00 */
[----:B------:R2:W-:Y:S02]  /*16760*/  LDGSTS.E [R2+0x74004], desc[UR4][R8.64], !P4 ;  /* 0x7400400008027fae */ /* 0x0005e4000e121844 */
[----:B--2---:R-:W-:-:S04]  /*16770*/  IMAD.WIDE R62, R4, 0x4, R108 ;  /* 0x00000004043e7825 */ /* 0x004fc800078e026c */
[C---:B------:R-:W-:Y:S01]  /*16780*/  IMAD.WIDE R18, R4.reuse, 0x4, R18 ;  /* 0x0000000404127825 */ /* 0x040fe200078e0212 */
[----:B------:R-:W-:Y:S03]  /*16790*/  STL.64 [R1+0xfa8], R62 ;  /* 0x000fa83e01007387 */ /* 0x000fe60000100a00 */
[C---:B------:R-:W-:Y:S01]  /*167a0*/  IMAD.WIDE R54, R4.reuse, 0x4, R100 ;  /* 0x0000000404367825 */ /* 0x040fe200078e0264 */
[----:B------:R-:W-:Y:S03]  /*167b0*/  STL.64 [R1+0xfc0], R18 ;  /* 0x000fc01201007387 */ /* 0x000fe60000100a00 */
[C---:B------:R-:W-:Y:S01]  /*167c0*/  IMAD.WIDE R46, R4.reuse, 0x4, R92 ;  /* 0x00000004042e7825 */ /* 0x040fe200078e025c */
[----:B------:R-:W-:Y:S03]  /*167d0*/  STL.64 [R1+0x1238], R54 ;  /* 0x0012383601007387 */ /* 0x000fe60000100a00 */
[C---:B------:R-:W-:Y:S01]  /*167e0*/  IMAD.WIDE R36, R4.reuse, 0x4, R84 ;  /* 0x0000000404247825 */ /* 0x040fe200078e0254 */
[----:B------:R-:W-:Y:S03]  /*167f0*/  STL.64 [R1+0x1248], R46 ;  /* 0x0012482e01007387 */ /* 0x000fe60000100a00 */
[----:B------:R-:W-:Y:S01]  /*16800*/  IMAD.WIDE R28, R4, 0x4, R76 ;  /* 0x00000004041c7825 */ /* 0x000fe200078e024c */
[----:B------:R-:W-:Y:S01]  /*16810*/  STL.64 [R1+0x1258], R36 ;  /* 0x0012582401007387 */ /* 0x000fe20000100a00 */
[----:B------:R-:W-:Y:S01]  /*16820*/  ISETP.GE.U32.AND P3, PT, R12, 0x7fffff5e, PT ;  /* 0x7fffff5e0c00780c */ /* 0x000fe20003f66070 */
[----:B------:R-:W2:Y:S02]  /*16830*/  LDC R9, c[0x0][0x230] ;  /* 0x00008c00ff097b82 */ /* 0x000ea40000000800 */
[----:B------:R-:W-:Y:S01]  /*16840*/  LDGSTS.E [R2+0x70008], desc[UR4][R62.64], !P5 ;  /* 0x700080003e027fae */ /* 0x000fe2000e921844 */
[----:B---3--:R-:W-:-:S05]  /*16850*/  IMAD.WIDE R26, R4, 0x4, R26 ;  /* 0x00000004041a7825 */ /* 0x008fca00078e021a */
[----:B------:R-:W3:Y:S01]  /*16860*/  LDC R12, c[0x0][0x230] ;  /* 0x00008c00ff0c7b82 */ /* 0x000ee20000000800 */
[----:B------:R1:W-:Y:S01]  /*16870*/  STL.64 [R1+0xf30], R26 ;  /* 0x000f301a01007387 */ /* 0x0003e20000100a00 */
[----:B----4-:R-:W-:-:S03]  /*16880*/  IMAD.WIDE R60, R4, 0x4, R60 ;  /* 0x00000004043c7825 */ /* 0x010fc600078e023c */
[----:B------:R-:W-:Y:S03]  /*16890*/  STL.64 [R1+0x1268], R28 ;  /* 0x0012681c01007387 */ /* 0x000fe60000100a00 */
[----:B------:R-:W4:Y:S01]  /*168a0*/  LDC R8, c[0x0][0x230] ;  /* 0x00008c00ff087b82 */ /* 0x000f220000000800 */
[C---:B------:R-:W-:Y:S01]  /*168b0*/  IMAD.WIDE R52, R4.reuse, 0x4, R52 ;  /* 0x0000000404347825 */ /* 0x040fe200078e0234 */
[----:B------:R2:W-:Y:S03]  /*168c0*/  STL.64 [R1+0xf90], R60 ;  /* 0x000f903c01007387 */ /* 0x0005e60000100a00 */
[C---:B------:R-:W-:Y:S01]  /*168d0*/  IMAD.WIDE R44, R4.reuse, 0x4, R44 ;  /* 0x00000004042c7825 */ /* 0x040fe200078e022c */
[----:B------:R3:W-:Y:S03]  /*168e0*/  STL.64 [R1+0x1240], R52 ;  /* 0x0012403401007387 */ /* 0x0007e60000100a00 */
[C---:B------:R-:W-:Y:S01]  /*168f0*/  IMAD.WIDE R34, R4.reuse, 0x4, R34 ;  /* 0x0000000404227825 */ /* 0x040fe200078e0222 */
[----:B------:R3:W-:Y:S03]  /*16900*/  STL.64 [R1+0x1250], R44 ;  /* 0x0012502c01007387 */ /* 0x0007e60000100a00 */
[----:B------:R-:W-:Y:S01]  /*16910*/  IMAD.WIDE R20, R4, 0x4, R68 ;  /* 0x0000000404147825 */ /* 0x000fe200078e0244 */
[----:B------:R-:W-:Y:S04]  /*16920*/  LDGSTS.E [R2+0x74008], desc[UR4][R26.64], !P5 ;  /* 0x740080001a027fae */ /* 0x000fe8000e921844 */
[----:B------:R4:W-:Y:S04]  /*16930*/  STL.64 [R1+0x1260], R34 ;  /* 0x0012602201007387 */ /* 0x0009e80000100a00 */
[----:B------:R-:W-:Y:S04]  /*16940*/  LDGSTS.E [R2+0x7000c], desc[UR4][R18.64], !P1 ;  /* 0x7000c00012027fae */ /* 0x000fe8000c921844 */
[----:B-1----:R-:W4:Y:S04]  /*16950*/  LDL.LU.64 R26, [R1+0x7d8] ;  /* 0x0007d800011a7983 */ /* 0x002f280000300a00 */
[----:B------:R1:W-:Y:S04]  /*16960*/  STL.64 [R1+0x1270], R20 ;  /* 0x0012701401007387 */ /* 0x0003e80000100a00 */
[----:B------:R-:W1:Y:S04]  /*16970*/  LDL.LU.64 R18, [R1+0x7d0] ;  /* 0x0007d00001127983 */ /* 0x000e680000300a00 */
[----:B------:R-:W4:Y:S04]  /*16980*/  LDL.LU.64 R76, [R1+0x7c8] ;  /* 0x0007c800014c7983 */ /* 0x000f280000300a00 */
[----:B------:R-:W4:Y:S01]  /*16990*/  LDL.LU.64 R68, [R1+0x7c0] ;  /* 0x0007c00001447983 */ /* 0x000f220000300a00 */
[----:B------:R-:W-:Y:S01]  /*169a0*/  ISETP.GE.U32.AND P4, PT, R251, 0x7fffff5d, PT ;  /* 0x7fffff5dfb00780c */ /* 0x000fe20003f86070 */
[----:B------:R-:W-:Y:S01]  /*169b0*/  VIADD R240, R117, 0xffffffba ;  /* 0xffffffba75f07836 */ /* 0x000fe20000000000 */
[----:B------:R-:W1:Y:S01]  /*169c0*/  LDC R251, c[0x0][0x230] ;  /* 0x00008c00fffb7b82 */ /* 0x000e620000000800 */
[----:B------:R-:W-:Y:S04]  /*169d0*/  LDGSTS.E [R2+0x7400c], desc[UR4][R60.64], !P1 ;  /* 0x7400c0003c027fae */ /* 0x000fe8000c921844 */
[----:B------:R-:W-:Y:S04]  /*169e0*/  LDGSTS.E [R2+0x78000], desc[UR4][R54.64], !P6 ;  /* 0x7800000036027fae */ /* 0x000fe8000f121844 */
[----:B------:R-:W-:Y:S04]  /*169f0*/  LDGSTS.E [R2+0x7c000], desc[UR4][R52.64], !P6 ;  /* 0x7c00000034027fae */ /* 0x000fe8000f121844 */
[----:B------:R-:W-:Y:S01]  /*16a00*/  LDGSTS.E [R2+0x78004], desc[UR4][R46.64], !P0 ;  /* 0x780040002e027fae */ /* 0x000fe2000c121844 */
[----:B------:R-:W-:-:S03]  /*16a10*/  VIADD R241, R116, 0xffffffbb ;  /* 0xffffffbb74f17836 */ /* 0x000fc60000000000 */
[----:B------:R-:W-:Y:S01]  /*16a20*/  LDGSTS.E [R2+0x7c004], desc[UR4][R44.64], !P0 ;  /* 0x7c0040002c027fae */ /* 0x000fe2000c121844 */
[----:B------:R-:W-:-:S03]  /*16a30*/  ISETP.GE.U32.AND P0, PT, R240, 0x7fffff7b, PT ;  /* 0x7fffff7bf000780c */ /* 0x000fc60003f06070 */
[----:B------:R-:W-:Y:S01]  /*16a40*/  LDGSTS.E [R2+0x78008], desc[UR4][R36.64], !P3 ;  /* 0x7800800024027fae */ /* 0x000fe2000d921844 */
[----:B------:R-:W-:-:S03]  /*16a50*/  VIADD R240, R11, 0xffffff9b ;  /* 0xffffff9b0bf07836 */ /* 0x000fc60000000000 */
[----:B------:R-:W-:Y:S04]  /*16a60*/  LDGSTS.E [R2+0x7c008], desc[UR4][R34.64], !P3 ;  /* 0x7c00800022027fae */ /* 0x000fe8000d921844 */
[----:B------:R-:W-:Y:S04]  /*16a70*/  LDGSTS.E [R2+0x7800c], desc[UR4][R28.64], !P4 ;  /* 0x7800c0001c027fae */ /* 0x000fe8000e121844 */
[----:B------:R3:W-:Y:S01]  /*16a80*/  LDGSTS.E [R2+0x7c00c], desc[UR4][R20.64], !P4 ;  /* 0x7c00c00014027fae */ /* 0x0007e2000e121844 */
[----:B------:R-:W-:-:S03]  /*16a90*/  ISETP.GE.U32.AND P6, PT, R241, 0x7fffff7c, PT ;  /* 0x7fffff7cf100780c */ /* 0x000fc60003fc6070 */
[----:B--2---:R-:W2:Y:S01]  /*16aa0*/  LDL.LU.64 R60, [R1+0x7b8] ;  /* 0x0007b800013c7983 */ /* 0x004ea20000300a00 */
[----:B---3--:R-:W-:Y:S01]  /*16ab0*/  VIADD R241, R12, 0xffffffb8 ;  /* 0xffffffb80cf17836 */ /* 0x008fe20000000000 */
[----:B------:R-:W-:Y:S01]  /*16ac0*/  ISETP.GE.U32.AND P4, PT, R240, 0x7fffff5c, PT ;  /* 0x7fffff5cf000780c */ /* 0x000fe20003f86070 */
[----:B------:R-:W-:Y:S02]  /*16ad0*/  VIADD R2, R10, 0xffffff9a ;  /* 0xffffff9a0a027836 */ /* 0x000fe40000000000 */
[----:B------:R-:W3:Y:S04]  /*16ae0*/  LDL.LU.64 R10, [R1+0x7a8] ;  /* 0x0007a800010a7983 */ /* 0x000ee80000300a00 */
[----:B------:R-:W3:Y:S01]  /*16af0*/  LDL.LU.64 R52, [R1+0x608] ;  /* 0x0006080001347983 */ /* 0x000ee20000300a00 */
[----:B------:R-:W-:-:S03]  /*16b00*/  ISETP.GE.U32.AND P5, PT, R2, 0x7fffff5b, PT ;  /* 0x7fffff5b0200780c */ /* 0x000fc60003fa6070 */
[----:B------:R-:W3:Y:S01]  /*16b10*/  LDL.LU.64 R44, [R1+0x5f8] ;  /* 0x0005f800012c7983 */ /* 0x000ee20000300a00 */
[----:B------:R-:W-:-:S03]  /*16b20*/  VIADD R240, R9, 0xffffff99 ;  /* 0xffffff9909f07836 */ /* 0x000fc60000000000 */
[----:B----4-:R-:W4:Y:S01]  /*16b30*/  LDL.LU.64 R34, [R1+0x5e8] ;  /* 0x0005e80001227983 */ /* 0x010f220000300a00 */
[----:B------:R-:W-:Y:S02]  /*16b40*/  VIADD R2, R8, 0xffffff98 ;  /* 0xffffff9808027836 */ /* 0x000fe40000000000 */
[C---:B------:R-:W-:Y:S02]  /*16b50*/  IMAD.WIDE R28, R4.reuse, 0x4, R26 ;  /* 0x00000004041c7825 */ /* 0x040fe400078e021a */
[----:B------:R-:W4:Y:S02]  /*16b60*/  LDL.LU.64 R26, [R1+0x5d8] ;  /* 0x0005d800011a7983 */ /* 0x000f240000300a00 */
[C---:B-1----:R-:W-:Y:S02]  /*16b70*/  IMAD.WIDE R20, R4.reuse, 0x4, R18 ;  /* 0x0000000404147825 */ /* 0x042fe400078e0212 */
[----:B------:R-:W-:Y:S02]  /*16b80*/  STL.64 [R1+0xef0], R28 ;  /* 0x000ef01c01007387 */ /* 0x000fe40000100a00 */
[----:B------:R-:W-:-:S02]  /*16b90*/  IMAD.WIDE R12, R4, 0x4, R76 ;  /* 0x00000004040c7825 */ /* 0x000fc400078e024c */
[----:B------:R-:W4:Y:S02]  /*16ba0*/  LDL.LU.64 R18, [R1+0x7b0] ;  /* 0x0007b00001127983 */ /* 0x000f240000300a00 */
[----:B------:R-:W-:Y:S02]  /*16bb0*/  IMAD.WIDE R8, R4, 0x4, R68 ;  /* 0x0000000404087825 */ /* 0x000fe400078e0244 */
[----:B------:R-:W-:Y:S04]  /*16bc0*/  STL.64 [R1+0xf28], R20 ;  /* 0x000f281401007387 */ /* 0x000fe80000100a00 */
[----:B------:R-:W4:Y:S04]  /*16bd0*/  LDL.LU.64 R100, [R1+0x7a0] ;  /* 0x0007a00001647983 */ /* 0x000f280000300a00 */
[----:B------:R1:W-:Y:S04]  /*16be0*/  STL.64 [R1+0xf50], R12 ;  /* 0x000f500c01007387 */ /* 0x0003e80000100a00 */
[----:B------:R-:W4:Y:S04]  /*16bf0*/  LDL.LU.64 R92, [R1+0x600] ;  /* 0x00060000015c7983 */ /* 0x000f280000300a00 */
[----:B------:R4:W-:Y:S04]  /*16c00*/  STL.64 [R1+0xf70], R8 ;  /* 0x000f700801007387 */ /* 0x0009e80000100a00 */
[----:B------:R-:W4:Y:S04]  /*16c10*/  LDL.LU.64 R84, [R1+0x5f0] ;  /* 0x0005f00001547983 */ /* 0x000f280000300a00 */
[----:B------:R-:W4:Y:S04]  /*16c20*/  LDL.LU.64 R76, [R1+0x5e0] ;  /* 0x0005e000014c7983 */ /* 0x000f280000300a00 */
[----:B------:R-:W4:Y:S01]  /*16c30*/  LDL.LU.64 R68, [R1+0x5d0] ;  /* 0x0005d00001447983 */ /* 0x000f220000300a00 */
[----:B------:R-:W-:Y:S01]  /*16c40*/  VIADD R242, R242, 0xffffffb9 ;  /* 0xffffffb9f2f27836 */ /* 0x000fe20000000000 */
[----:B------:R-:W-:-:S02]  /*16c50*/  ISETP.GE.U32.AND P3, PT, R241, 0x7fffff79, PT ;  /* 0x7fffff79f100780c */ /* 0x000fc40003f66070 */
[----:B------:R-:W-:Y:S01]  /*16c60*/  LDGSTS.E [R245+0x70000], desc[UR4][R28.64], !P6 ;  /* 0x700000001cf57fae */ /* 0x000fe2000f121844 */
[----:B------:R-:W4:Y:S01]  /*16c70*/  LDC R241, c[0x0][0x230] ;  /* 0x00008c00fff17b82 */ /* 0x000f220000000800 */
[----:B------:R-:W-:Y:S02]  /*16c80*/  ISETP.GE.U32.AND P1, PT, R242, 0x7fffff7a, PT ;  /* 0x7fffff7af200780c */ /* 0x000fe40003f26070 */
[----:B------:R-:W-:Y:S01]  /*16c90*/  LDGSTS.E [R245+0x74000], desc[UR4][R20.64], !P6 ;  /* 0x7400000014f57fae */ /* 0x000fe2000f121844 */
[----:B--2---:R-:W-:-:S03]  /*16ca0*/  IMAD.WIDE R60, R4, 0x4, R60 ;  /* 0x00000004043c7825 */ /* 0x004fc600078e023c */
[----:B------:R1:W-:Y:S01]  /*16cb0*/  LDGSTS.E [R245+0x70004], desc[UR4][R12.64], !P0 ;  /* 0x700040000cf57fae */ /* 0x0003e2000c121844 */
[----:B------:R-:W2:Y:S03]  /*16cc0*/  LDC R242, c[0x0][0x230] ;  /* 0x00008c00fff27b82 */ /* 0x000ea60000000800 */
[----:B------:R-:W-:Y:S04]  /*16cd0*/  STL.64 [R1+0xf88], R60 ;  /* 0x000f883c01007387 */ /* 0x000fe80000100a00 */
[----:B------:R2:W-:Y:S01]  /*16ce0*/  LDGSTS.E [R245+0x74004], desc[UR4][R8.64], !P0 ;  /* 0x7400400008f57fae */ /* 0x0005e2000c121844 */
[----:B---3--:R-:W-:-:S03]  /*16cf0*/  IMAD.WIDE R10, R4, 0x4, R10 ;  /* 0x00000004040a7825 */ /* 0x008fc600078e020a */
[----:B------:R-:W-:Y:S01]  /*16d00*/  LDGSTS.E [R245+0x70008], desc[UR4][R60.64], !P1 ;  /* 0x700080003cf57fae */ /* 0x000fe2000c921844 */
[C---:B------:R-:W-:Y:S01]  /*16d10*/  IMAD.WIDE R52, R4.reuse, 0x4, R52 ;  /* 0x0000000404347825 */ /* 0x040fe200078e0234 */
[----:B-1----:R-:W1:Y:S03]  /*16d20*/  LDC R13, c[0x0][0x230] ;  /* 0x00008c00ff0d7b82 */ /* 0x002e660000000800 */
[C---:B------:R-:W-:Y:S01]  /*16d30*/  IMAD.WIDE R44, R4.reuse, 0x4, R44 ;  /* 0x00000004042c7825 */ /* 0x040fe200078e022c */
[----:B------:R-:W-:Y:S03]  /*16d40*/  STL.64 [R1+0xfb8], R10 ;  /* 0x000fb80a01007387 */ /* 0x000fe60000100a00 */
[C---:B----4-:R-:W-:Y:S01]  /*16d50*/  IMAD.WIDE R34, R4.reuse, 0x4, R34 ;  /* 0x0000000404227825 */ /* 0x050fe200078e0222 */
[----:B------:R-:W-:Y:S01]  /*16d60*/  STL.64 [R1+0x1278], R52 ;  /* 0x0012783401007387 */ /* 0x000fe20000100a00 */
[----:B------:R-:W3:Y:S03]  /*16d70*/  LDC R12, c[0x0][0x230] ;  /* 0x00008c00ff0c7b82 */ /* 0x000ee60000000800 */
[----:B------:R-:W-:Y:S04]  /*16d80*/  STL.64 [R1+0x1288], R44 ;  /* 0x0012882c01007387 */ /* 0x000fe80000100a00 */
[----:B------:R-:W-:Y:S01]  /*16d90*/  STL.64 [R1+0x1298], R34 ;  /* 0x0012982201007387 */ /* 0x000fe20000100a00 */
[----:B------:R-:W-:-:S04]  /*16da0*/  IMAD.WIDE R26, R4, 0x4, R26 ;  /* 0x00000004041a7825 */ /* 0x000fc800078e021a */
[----:B------:R-:W-:-:S04]  /*16db0*/  IMAD.WIDE R18, R4, 0x4, R18 ;  /* 0x0000000404127825 */ /* 0x000fc800078e0212 */
[C---:B------:R-:W-:Y:S01]  /*16dc0*/  IMAD.WIDE R54, R4.reuse, 0x4, R100 ;  /* 0x0000000404367825 */ /* 0x040fe200078e0264 */
[----:B------:R4:W-:Y:S03]  /*16dd0*/  STL.64 [R1+0xee8], R18 ;  /* 0x000ee81201007387 */ /* 0x0009e60000100a00 */
[C---:B------:R-:W-:Y:S01]  /*16de0*/  IMAD.WIDE R46, R4.reuse, 0x4, R92 ;  /* 0x00000004042e7825 */ /* 0x040fe200078e025c */
[----:B------:R3:W-:Y:S03]  /*16df0*/  STL.64 [R1+0x12a8], R26 ;  /* 0x0012a81a01007387 */ /* 0x0007e60000100a00 */
[C---:B------:R-:W-:Y:S01]  /*16e00*/  IMAD.WIDE R36, R4.reuse, 0x4, R84 ;  /* 0x0000000404247825 */ /* 0x040fe200078e0254 */
[----:B------:R-:W-:Y:S03]  /*16e10*/  STL.64 [R1+0xf68], R54 ;  /* 0x000f683601007387 */ /* 0x000fe60000100a00 */
[C---:B------:R-:W-:Y:S01]  /*16e20*/  IMAD.WIDE R28, R4.reuse, 0x4, R76 ;  /* 0x00000004041c7825 */ /* 0x040fe200078e024c */
[----:B------:R-:W-:Y:S03]  /*16e30*/  STL.64 [R1+0x1280], R46 ;  /* 0x0012802e01007387 */ /* 0x000fe60000100a00 */
[----:B------:R-:W-:Y:S01]  /*16e40*/  IMAD.WIDE R20, R4, 0x4, R68 ;  /* 0x0000000404147825 */ /* 0x000fe200078e0244 */
[----:B------:R-:W-:Y:S01]  /*16e50*/  STL.64 [R1+0x1290], R36 ;  /* 0x0012902401007387 */ /* 0x000fe20000100a00 */
[----:B------:R-:W-:Y:S01]  /*16e60*/  ISETP.GE.U32.AND P6, PT, R240, 0x7fffff5a, PT ;  /* 0x7fffff5af000780c */ /* 0x000fe20003fc6070 */
[----:B--2---:R-:W2:Y:S02]  /*16e70*/  LDC R9, c[0x0][0x230] ;  /* 0x00008c00ff097b82 */ /* 0x004ea40000000800 */
[----:B------:R-:W-:Y:S04]  /*16e80*/  LDGSTS.E [R245+0x74008], desc[UR4][R18.64], !P1 ;  /* 0x7400800012f57fae */ /* 0x000fe8000c921844 */
[----:B------:R-:W-:Y:S02]  /*16e90*/  STL.64 [R1+0x12a0], R28 ;  /* 0x0012a01c01007387 */ /* 0x000fe40000100a00 */
[----:B------:R-:W2:Y:S02]  /*16ea0*/  LDC R8, c[0x0][0x230] ;  /* 0x00008c00ff087b82 */ /* 0x000ea40000000800 */
[----:B------:R-:W-:Y:S04]  /*16eb0*/  LDGSTS.E [R245+0x7000c], desc[UR4][R10.64], !P3 ;  /* 0x7000c0000af57fae */ /* 0x000fe8000d921844 */
[----:B----4-:R-:W4:Y:S04]  /*16ec0*/  LDL.LU.64 R18, [R1+0x798] ;  /* 0x0007980001127983 */ /* 0x010f280000300a00 */
[----:B------:R-:W-:Y:S04]  /*16ed0*/  STL.64 [R1+0x12b0], R20 ;  /* 0x0012b01401007387 */ /* 0x000fe80000100a00 */
[----:B------:R-:W4:Y:S04]  /*16ee0*/  LDL.LU.64 R10, [R1+0x790] ;  /* 0x00079000010a7983 */ /* 0x000f280000300a00 */
[----:B------:R-:W4:Y:S04]  /*16ef0*/  LDL.LU.64 R76, [R1+0x788] ;  /* 0x00078800014c7983 */ /* 0x000f280000300a00 */
[----:B------:R-:W4:Y:S01]  /*16f00*/  LDL.LU.64 R68, [R1+0x780] ;  /* 0x0007800001447983 */ /* 0x000f220000300a00 */
[----:B------:R-:W-:-:S03]  /*16f10*/  ISETP.GE.U32.AND P0, PT, R2, 0x7fffff59, PT ;  /* 0x7fffff590200780c */ /* 0x000fc60003f06070 */
[----:B------:R-:W-:Y:S01]  /*16f20*/  LDGSTS.E [R245+0x7400c], desc[UR4][R54.64], !P3 ;  /* 0x7400c00036f57fae */ /* 0x000fe2000d921844 */
[----:B------:R-:W-:Y:S02]  /*16f30*/  VIADD R240, R243, 0xffffffb7 ;  /* 0xffffffb7f3f07836 */ /* 0x000fe40000000000 */
[----:B------:R-:W-:Y:S01]  /*16f40*/  VIADD R2, R251, 0xffffffb6 ;  /* 0xffffffb6fb027836 */ /* 0x000fe20000000000 */
[----:B------:R-:W-:Y:S01]  /*16f50*/  LDGSTS.E [R245+0x78000], desc[UR4][R52.64], !P4 ;  /* 0x7800000034f57fae */ /* 0x000fe2000e121844 */
[----:B------:R-:W-:Y:S01]  /*16f60*/  VIADD R242, R242, 0xffffffb5 ;  /* 0xffffffb5f2f27836 */ /* 0x000fe20000000000 */
[----:B------:R-:W4:Y:S02]  /*16f70*/  LDC R243, c[0x0][0x230] ;  /* 0x00008c00fff37b82 */ /* 0x000f240000000800 */
[----:B------:R-:W-:Y:S04]  /*16f80*/  LDGSTS.E [R245+0x7c000], desc[UR4][R46.64], !P4 ;  /* 0x7c0000002ef57fae */ /* 0x000fe8000e121844 */
[----:B------:R-:W-:Y:S01]  /*16f90*/  LDGSTS.E [R245+0x78004], desc[UR4][R44.64], !P5 ;  /* 0x780040002cf57fae */ /* 0x000fe2000e921844 */
[----:B------:R-:W-:Y:S01]  /*16fa0*/  VIADD R241, R241, 0xffffffb4 ;  /* 0xffffffb4f1f17836 */ /* 0x000fe20000000000 */
[----:B------:R-:W4:Y:S02]  /*16fb0*/  LDC R251, c[0x0][0x230] ;  /* 0x00008c00fffb7b82 */ /* 0x000f240000000800 */
[----:B------:R-:W-:Y:S04]  /*16fc0*/  LDGSTS.E [R245+0x7c004], desc[UR4][R36.64], !P5 ;  /* 0x7c00400024f57fae */ /* 0x000fe8000e921844 */
[----:B------:R-:W-:Y:S04]  /*16fd0*/  LDGSTS.E [R245+0x78008], desc[UR4][R34.64], !P6 ;  /* 0x7800800022f57fae */ /* 0x000fe8000f121844 */
[----:B------:R-:W-:Y:S01]  /*16fe0*/  LDGSTS.E [R245+0x7c008], desc[UR4][R28.64], !P6 ;  /* 0x7c0080001cf57fae */ /* 0x000fe2000f121844 */
[----:B------:R-:W-:-:S03]  /*16ff0*/  ISETP.GE.U32.AND P6, PT, R240, 0x7fffff78, PT ;  /* 0x7fffff78f000780c */ /* 0x000fc60003fc6070 */
[----:B------:R-:W-:Y:S01]  /*17000*/  LDGSTS.E [R245+0x7800c], desc[UR4][R26.64], !P0 ;  /* 0x7800c0001af57fae */ /* 0x000fe2000c121844 */
[----:B-1----:R-:W-:-:S03]  /*17010*/  VIADD R240, R13, 0xffffff97 ;  /* 0xffffff970df07836 */ /* 0x002fc60000000000 */
[----:B------:R1:W-:Y:S01]  /*17020*/  LDGSTS.E [R245+0x7c00c], desc[UR4][R20.64], !P0 ;  /* 0x7c00c00014f57fae */ /* 0x0003e2000c121844 */
[----:B------:R-:W-:Y:S01]  /*17030*/  ISETP.GE.U32.AND P0, PT, R2, 0x7fffff77, PT ;  /* 0x7fffff770200780c */ /* 0x000fe20003f06070 */
[----:B---3--:R-:W-:Y:S02]  /*17040*/  VIADD R2, R12, 0xffffff96 ;  /* 0xffffff960c027836 */ /* 0x008fe40000000000 */
[----:B------:R-:W3:Y:S04]  /*17050*/  LDL.LU.64 R60, [R1+0x778] ;  /* 0x00077800013c7983 */ /* 0x000ee80000300a00 */
[----:B------:R-:W3:Y:S01]  /*17060*/  LDL.LU.64 R26, [R1+0x768] ;  /* 0x00076800011a7983 */ /* 0x000ee20000300a00 */
[----:B------:R-:W-:-:S03]  /*17070*/  ISETP.GE.U32.AND P4, PT, R240, 0x7fffff58, PT ;  /* 0x7fffff58f000780c */ /* 0x000fc60003f86070 */
[----:B------:R-:W3:Y:S01]  /*17080*/  LDL.LU.64 R52, [R1+0x5c8] ;  /* 0x0005c80001347983 */ /* 0x000ee20000300a00 */
[----:B------:R-:W-:Y:S01]  /*17090*/  ISETP.GE.U32.AND P5, PT, R2, 0x7fffff57, PT ;  /* 0x7fffff570200780c */ /* 0x000fe20003fa6070 */
[----:B-1----:R-:W1:Y:S02]  /*170a0*/  LDC R245, c[0x0][0x230] ;  /* 0x00008c00fff57b82 */ /* 0x002e640000000800 */
[----:B------:R-:W3:Y:S01]  /*170b0*/  LDL.LU.64 R100, [R1+0x5b8] ;  /* 0x0005b80001647983 */ /* 0x000ee20000300a00 */
[----:B--2---:R-:W-:-:S03]  /*170c0*/  VIADD R240, R9, 0xffffff95 ;  /* 0xffffff9509f07836 */ /* 0x004fc60000000000 */
[----:B------:R-:W2:Y:S01]  /*170d0*/  LDL.LU.64 R34, [R1+0x5a8] ;  /* 0x0005a80001227983 */ /* 0x000ea20000300a00 */
[----:B------:R-:W-:-:S03]  /*170e0*/  VIADD R2, R8, 0xffffff94 ;  /* 0xffffff9408027836 */ /* 0x000fc60000000000 */
[----:B------:R-:W2:Y:S01]  /*170f0*/  LDL.LU.64 R92, [R1+0x598] ;  /* 0x00059800015c7983 */ /* 0x000ea20000300a00 */
[----:B----4-:R-:W-:-:S05]  /*17100*/  IMAD.WIDE R18, R4, 0x4, R18 ;  /* 0x0000000404127825 */ /* 0x010fca00078e0212 */
[----:B------:R-:W-:Y:S01]  /*17110*/  STL.64 [R1+0xeb0], R18 ;  /* 0x000eb01201007387 */ /* 0x000fe20000100a00 */
[----:B------:R-:W-:-:S03]  /*17120*/  IMAD.WIDE R10, R4, 0x4, R10 ;  /* 0x00000004040a7825 */ /* 0x000fc600078e020a */
[----:B------:R-:W4:Y:S01]  /*17130*/  LDL.LU.64 R44, [R1+0x770] ;  /* 0x00077000012c7983 */ /* 0x000f220000300a00 */
[----:B------:R-:W-:-:S03]  /*17140*/  IMAD.WIDE R12, R4, 0x4, R76 ;  /* 0x00000004040c7825 */ /* 0x000fc600078e024c */
[----:B------:R1:W-:Y:S01]  /*17150*/  STL.64 [R1+0xee0], R10 ;  /* 0x000ee00a01007387 */ /* 0x0003e20000100a00 */
[----:B------:R-:W-:-:S03]  /*17160*/  IMAD.WIDE R8, R4, 0x4, R68 ;  /* 0x0000000404087825 */ /* 0x000fc600078e0244 */
[----:B------:R-:W4:Y:S04]  /*17170*/  LDL.LU.64 R84, [R1+0x760] ;  /* 0x0007600001547983 */ /* 0x000f280000300a00 */
[----:B------:R3:W-:Y:S04]  /*17180*/  STL.64 [R1+0xf20], R12 ;  /* 0x000f200c01007387 */ /* 0x0007e80000100a00 */
[----:B------:R-:W-:Y:S04]  /*17190*/  LDGSTS.E [R246+0x70000], desc[UR4][R18.64], !P6 ;  /* 0x7000000012f67fae */ /* 0x000fe8000f121844 */
[----:B------:R-:W4:Y:S04]  /*171a0*/  LDL.LU.64 R76, [R1+0x5c0] ;  /* 0x0005c000014c7983 */ /* 0x000f280000300a00 */
[----:B------:R-:W-:Y:S04]  /*171b0*/  LDGSTS.E [R246+0x74000], desc[UR4][R10.64], !P6 ;  /* 0x740000000af67fae */ /* 0x000fe8000f121844 */
[----:B------:R3:W-:Y:S01]  /*171c0*/  STL.64 [R1+0xf48], R8 ;  /* 0x000f480801007387 */ /* 0x0007e20000100a00 */
[----:B------:R-:W-:-:S02]  /*171d0*/  ISETP.GE.U32.AND P1, PT, R242, 0x7fffff76, PT ;  /* 0x7fffff76f200780c */ /* 0x000fc40003f26070 */
[----:B------:R-:W-:Y:S01]  /*171e0*/  ISETP.GE.U32.AND P3, PT, R241, 0x7fffff75, PT ;  /* 0x7fffff75f100780c */ /* 0x000fe20003f66070 */
[----:B------:R3:W-:Y:S01]  /*171f0*/  LDGSTS.E [R246+0x70004], desc[UR4][R12.64], !P0 ;  /* 0x700040000cf67fae */ /* 0x0007e2000c121844 */
[----:B------:R-:W-:Y:S01]  /*17200*/  ISETP.GE.U32.AND P6, PT, R240, 0x7fffff56, PT ;  /* 0x7fffff56f000780c */ /* 0x000fe20003fc6070 */
[----:B------:R-:W4:Y:S02]  /*17210*/  LDC R242, c[0x0][0x230] ;  /* 0x00008c00fff27b82 */ /* 0x000f240000000800 */
[----:B-1----:R-:W4:Y:S04]  /*17220*/  LDL.LU.64 R10, [R1+0x5b0] ;  /* 0x0005b000010a7983 */ /* 0x002f280000300a00 */
[----:B------:R-:W4:Y:S02]  /*17230*/  LDL.LU.64 R68, [R1+0x5a0] ;  /* 0x0005a00001447983 */ /* 0x000f240000300a00 */
[----:B------:R-:W1:Y:S02]  /*17240*/  LDC R241, c[0x0][0x230] ;  /* 0x00008c00fff17b82 */ /* 0x000e640000000800 */
[----:B------:R-:W4:Y:S01]  /*17250*/  LDL.LU.64 R18, [R1+0x590] ;  /* 0x0005900001127983 */ /* 0x000f220000300a00 */
[----:B---3--:R-:W-:-:S03]  /*17260*/  IMAD.WIDE R60, R4, 0x4, R60 ;  /* 0x00000004043c7825 */ /* 0x008fc600078e023c */
[----:B------:R3:W-:Y:S02]  /*17270*/  LDGSTS.E [R246+0x74004], desc[UR4][R8.64], !P0 ;  /* 0x7400400008f67fae */ /* 0x0007e4000c121844 */
[----:B------:R-:W1:Y:S01]  /*17280*/  LDC R12, c[0x0][0x230] ;  /* 0x00008c00ff0c7b82 */ /* 0x000e620000000800 */
[C---:B------:R-:W-:Y:S01]  /*17290*/  IMAD.WIDE R26, R4.reuse, 0x4, R26 ;  /* 0x00000004041a7825 */ /* 0x040fe200078e021a */
[----:B------:R-:W-:Y:S03]  /*172a0*/  STL.64 [R1+0xf60], R60 ;  /* 0x000f603c01007387 */ /* 0x000fe60000100a00 */
[C---:B------:R-:W-:Y:S01]  /*172b0*/  IMAD.WIDE R52, R4.reuse, 0x4, R52 ;  /* 0x0000000404347825 */ /* 0x040fe200078e0234 */
[----:B------:R-:W-:Y:S03]  /*172c0*/  STL.64 [R1+0xfb0], R26 ;  /* 0x000fb01a01007387 */ /* 0x000fe60000100a00 */
[C---:B------:R-:W-:Y:S01]  /*172d0*/  IMAD.WIDE R36, R4.reuse, 0x4, R100 ;  /* 0x0000000404247825 */ /* 0x040fe200078e0264 */
[----:B------:R-:W-:Y:S01]  /*172e0*/  STL.64 [R1+0x12b8], R52 ;  /* 0x0012b83401007387 */ /* 0x000fe20000100a00 */
[----:B---3--:R-:W3:Y:S02]  /*172f0*/  LDC R9, c[0x0][0x230] ;  /* 0x00008c00ff097b82 */ /* 0x008ee40000000800 */
[C---:B--2---:R-:W-:Y:S01]  /*17300*/  IMAD.WIDE R34, R4.reuse, 0x4, R34 ;  /* 0x0000000404227825 */ /* 0x044fe200078e0222 */
[----:B------:R-:W-:Y:S03]  /*17310*/  STL.64 [R1+0x12c8], R36 ;  /* 0x0012c82401007387 */ /* 0x000fe60000100a00 */
[C---:B------:R-:W-:Y:S01]  /*17320*/  IMAD.WIDE R20, R4.reuse, 0x4, R92 ;  /* 0x0000000404147825 */ /* 0x040fe200078e025c */
[----:B------:R-:W-:Y:S01]  /*17330*/  STL.64 [R1+0x12d8], R34 ;  /* 0x0012d82201007387 */ /* 0x000fe20000100a00 */
[----:B------:R-:W2:Y:S03]  /*17340*/  LDC R8, c[0x0][0x230] ;  /* 0x00008c00ff087b82 */ /* 0x000ea60000000800 */
[----:B------:R-:W-:Y:S01]  /*17350*/  LDGSTS.E [R246+0x70008], desc[UR4][R60.64], !P1 ;  /* 0x700080003cf67fae */ /* 0x000fe2000c921844 */
[----:B----4-:R-:W-:-:S05]  /*17360*/  IMAD.WIDE R44, R4, 0x4, R44 ;  /* 0x00000004042c7825 */ /* 0x010fca00078e022c */
[----:B------:R4:W-:Y:S01]  /*17370*/  STL.64 [R1+0xea8], R44 ;  /* 0x000ea82c01007387 */ /* 0x0009e20000100a00 */
[----:B------:R-:W-:-:S03]  /*17380*/  IMAD.WIDE R54, R4, 0x4, R84 ;  /* 0x0000000404367825 */ /* 0x000fc600078e0254 */
[----:B------:R-:W-:Y:S04]  /*17390*/  STL.64 [R1+0x12e8], R20 ;  /* 0x0012e81401007387 */ /* 0x000fe80000100a00 */
[----:B------:R-:W-:Y:S04]  /*173a0*/  STL.64 [R1+0xf40], R54 ;  /* 0x000f403601007387 */ /* 0x000fe80000100a00 */
[----:B------:R-:W-:Y:S01]  /*173b0*/  LDGSTS.E [R246+0x74008], desc[UR4][R44.64], !P1 ;  /* 0x740080002cf67fae */ /* 0x000fe2000c921844 */
[----:B------:R-:W-:-:S03]  /*173c0*/  IMAD.WIDE R46, R4, 0x4, R76 ;  /* 0x00000004042e7825 */ /* 0x000fc600078e024c */
[----:B------:R-:W-:Y:S04]  /*173d0*/  LDGSTS.E [R246+0x7000c], desc[UR4][R26.64], !P3 ;  /* 0x7000c0001af67fae */ /* 0x000fe8000d921844 */
[----:B------:R-:W-:Y:S04]  /*173e0*/  STL.64 [R1+0x1020], R46 ;  /* 0x0010202e01007387 */ /* 0x000fe80000100a00 */
[----:B------:R-:W-:Y:S04]  /*173f0*/  LDGSTS.E [R246+0x7400c], desc[UR4][R54.64], !P3 ;  /* 0x7400c00036f67fae */ /* 0x000fe8000d921844 */
[----:B------:R-:W-:Y:S01]  /*17400*/  LDGSTS.E [R246+0x78000], desc[UR4][R52.64], !P4 ;  /* 0x7800000034f67fae */ /* 0x000fe2000e121844 */
[----:B------:R-:W-:-:S03]  /*17410*/  IMAD.WIDE R10, R4, 0x4, R10 ;  /* 0x00000004040a7825 */ /* 0x000fc600078e020a */
[----:B------:R-:W-:Y:S01]  /*17420*/  LDGSTS.E [R246+0x7c000], desc[UR4][R46.64], !P4 ;  /* 0x7c0000002ef67fae */ /* 0x000fe2000e121844 */
[----:B------:R-:W-:-:S03]  /*17430*/  IMAD.WIDE R28, R4, 0x4, R68 ;  /* 0x00000004041c7825 */ /* 0x000fc600078e0244 */
[----:B------:R1:W-:Y:S01]  /*17440*/  STL.64 [R1+0x12d0], R10 ;  /* 0x0012d00a01007387 */ /* 0x0003e20000100a00 */
[----:B------:R-:W-:-:S03]  /*17450*/  IMAD.WIDE R18, R4, 0x4, R18 ;  /* 0x0000000404127825 */ /* 0x000fc600078e0212 */
[----:B------:R-:W-:Y:S04]  /*17460*/  STL.64 [R1+0x12e0], R28 ;  /* 0x0012e01c01007387 */ /* 0x000fe80000100a00 */
[----:B----4-:R-:W4:Y:S04]  /*17470*/  LDL.LU.64 R44, [R1+0x758] ;  /* 0x00075800012c7983 */ /* 0x010f280000300a00 */
[----:B------:R3:W-:Y:S04]  /*17480*/  STL.64 [R1+0x12f0], R18 ;  /* 0x0012f01201007387 */ /* 0x0007e80000100a00 */
[----:B------:R-:W2:Y:S04]  /*17490*/  LDL.LU.64 R26, [R1+0x750] ;  /* 0x00075000011a7983 */ /* 0x000ea80000300a00 */
[----:B------:R-:W-:Y:S04]  /*174a0*/  LDGSTS.E [R246+0x78004], desc[UR4][R36.64], !P5 ;  /* 0x7800400024f67fae */ /* 0x000fe8000e921844 */
[----:B------:R3:W-:Y:S04]  /*174b0*/  LDGSTS.E [R246+0x7c004], desc[UR4][R10.64], !P5 ;  /* 0x7c0040000af67fae */ /* 0x0007e8000e921844 */
[----:B------:R-:W-:Y:S01]  /*174c0*/  LDGSTS.E [R246+0x78008], desc[UR4][R34.64], !P6 ;  /* 0x7800800022f67fae */ /* 0x000fe2000f121844 */
[----:B------:R-:W-:-:S03]  /*174d0*/  ISETP.GE.U32.AND P0, PT, R2, 0x7fffff55, PT ;  /* 0x7fffff550200780c */ /* 0x000fc60003f06070 */
[----:B-1----:R-:W3:Y:S04]  /*174e0*/  LDL.LU.64 R10, [R1+0x748] ;  /* 0x00074800010a7983 */ /* 0x002ee80000300a00 */
[----:B------:R-:W2:Y:S01]  /*174f0*/  LDL.LU.64 R34, [R1+0x740] ;  /* 0x0007400001227983 */ /* 0x000ea20000300a00 */
[----:B------:R-:W-:Y:S02]  /*17500*/  VIADD R240, R243, 0xffffffb3 ;  /* 0xffffffb3f3f07836 */ /* 0x000fe40000000000 */
[----:B------:R-:W-:Y:S01]  /*17510*/  VIADD R2, R245, 0xffffffb2 ;  /* 0xffffffb2f5027836 */ /* 0x000fe20000000000 */
[----:B------:R-:W-:Y:S01]  /*17520*/  LDGSTS.E [R246+0x7c008], desc[UR4][R28.64], !P6 ;  /* 0x7c0080001cf67fae */ /* 0x000fe2000f121844 */
[----:B------:R-:W-:Y:S01]  /*17530*/  VIADD R242, R242, 0xffffffb1 ;  /* 0xffffffb1f2f27836 */ /* 0x000fe20000000000 */
[----:B------:R-:W-:Y:S01]  /*17540*/  ISETP.GE.U32.AND P6, PT, R240, 0x7fffff74, PT ;  /* 0x7fffff74f000780c */ /* 0x000fe20003fc6070 */
[----:B------:R-:W-:Y:S01]  /*17550*/  VIADD R241, R241, 0xffffffb0 ;  /* 0xffffffb0f1f17836 */ /* 0x000fe20000000000 */
[----:B------:R4:W-:Y:S01]  /*17560*/  LDGSTS.E [R246+0x7800c], desc[UR4][R20.64], !P0 ;  /* 0x7800c00014f67fae */ /* 0x0009e2000c121844 */
[----:B------:R-:W-:-:S03]  /*17570*/  VIADD R240, R251, 0xffffff93 ;  /* 0xffffff93fbf07836 */ /* 0x000fc60000000000 */
[----:B------:R-:W2:Y:S01]  /*17580*/  LDL.LU.64 R100, [R1+0x738] ;  /* 0x0007380001647983 */ /* 0x000ea20000300a00 */
[----:B---3--:R-:W-:-:S03]  /*17590*/  IMAD.WIDE R10, R4, 0x4, R10 ;  /* 0x00000004040a7825 */ /* 0x008fc600078e020a */
[----:B------:R1:W-:Y:S01]  /*175a0*/  LDGSTS.E [R246+0x7c00c], desc[UR4][R18.64], !P0 ;  /* 0x7c00c00012f67fae */ /* 0x0003e2000c121844 */
[----:B------:R-:W-:Y:S01]  /*175b0*/  ISETP.GE.U32.AND P0, PT, R2, 0x7fffff73, PT ;  /* 0x7fffff730200780c */ /* 0x000fe20003f06070 */
[----:B------:R-:W3:Y:S01]  /*175c0*/  LDC R243, c[0x0][0x230] ;  /* 0x00008c00fff37b82 */ /* 0x000ee20000000800 */
[----:B------:R-:W-:Y:S02]  /*175d0*/  VIADD R2, R12, 0xffffff92 ;  /* 0xffffff920c027836 */ /* 0x000fe40000000000 */
[----:B----4-:R-:W-:Y:S01]  /*175e0*/  IMAD.WIDE R20, R4, 0x4, R44 ;  /* 0x0000000404147825 */ /* 0x010fe200078e022c */
[----:B------:R-:W-:-:S03]  /*175f0*/  ISETP.GE.U32.AND P4, PT, R240, 0x7fffff54, PT ;  /* 0x7fffff54f000780c */ /* 0x000fc60003f86070 */
[----:B--2---:R-:W-:Y:S01]  /*17600*/  IMAD.WIDE R12, R4, 0x4, R26 ;  /* 0x00000004040c7825 */ /* 0x004fe200078e021a */
[----:B------:R-:W-:Y:S01]  /*17610*/  ISETP.GE.U32.AND P1, PT, R242, 0x7fffff72, PT ;  /* 0x7fffff72f200780c */ /* 0x000fe20003f26070 */
[----:B------:R-:W-:Y:S01]  /*17620*/  LDGSTS.E [R247+0x70000], desc[UR4][R20.64], !P6 ;  /* 0x7000000014f77fae */ /* 0x000fe2000f121844 */
[----:B------:R-:W-:Y:S01]  /*17630*/  ISETP.GE.U32.AND P3, PT, R241, 0x7fffff71, PT ;  /* 0x7fffff71f100780c */ /* 0x000fe20003f66070 */
[----:B------:R-:W2:Y:S02]  /*17640*/  LDC R245, c[0x0][0x230] ;  /* 0x00008c00fff57b82 */ /* 0x000ea40000000800 */
[----:B------:R-:W4:Y:S01]  /*17650*/  LDL.LU.64 R18, [R1+0x728] ;  /* 0x0007280001127983 */ /* 0x000f220000300a00 */
[----:B------:R-:W-:-:S03]  /*17660*/  ISETP.GE.U32.AND P5, PT, R2, 0x7fffff53, PT ;  /* 0x7fffff530200780c */ /* 0x000fc60003fa6070 */
[----:B------:R-:W3:Y:S01]  /*17670*/  LDL.LU.64 R92, [R1+0x588] ;  /* 0x00058800015c7983 */ /* 0x000ee20000300a00 */
[----:B------:R-:W-:Y:S01]  /*17680*/  VIADD R240, R9, 0xffffff91 ;  /* 0xffffff9109f07836 */ /* 0x000fe20000000000 */
[----:B-1----:R-:W1:Y:S02]  /*17690*/  LDC R246, c[0x0][0x230] ;  /* 0x00008c00fff67b82 */ /* 0x002e640000000800 */
[----:B------:R-:W2:Y:S01]  /*176a0*/  LDL.LU.64 R84, [R1+0x578] ;  /* 0x0005780001547983 */ /* 0x000ea20000300a00 */
[----:B------:R-:W-:-:S03]  /*176b0*/  VIADD R2, R8, 0xffffff90 ;  /* 0xffffff9008027836 */ /* 0x000fc60000000000 */
[----:B------:R-:W2:Y:S01]  /*176c0*/  LDL.LU.64 R76, [R1+0x568] ;  /* 0x00056800014c7983 */ /* 0x000ea20000300a00 */
[C---:B------:R-:W-:Y:S01]  /*176d0*/  IMAD.WIDE R8, R4.reuse, 0x4, R34 ;  /* 0x0000000404087825 */ /* 0x040fe200078e0222 */
[----:B------:R-:W1:Y:S02]  /*176e0*/  LDC R251, c[0x0][0x230] ;  /* 0x00008c00fffb7b82 */ /* 0x000e640000000800 */
[----:B------:R-:W2:Y:S04]  /*176f0*/  LDL.LU.64 R68, [R1+0x558] ;  /* 0x0005580001447983 */ /* 0x000ea80000300a00 */
[----:B------:R-:W-:Y:S01]  /*17700*/  STL.64 [R1+0xe78], R20 ;  /* 0x000e781401007387 */ /* 0x000fe20000100a00 */
[C---:B------:R-:W-:Y:S01]  /*17710*/  IMAD.WIDE R54, R4.reuse, 0x4, R100 ;  /* 0x0000000404367825 */ /* 0x040fe200078e0264 */
[----:B------:R-:W1:Y:S02]  /*17720*/  LDC R242, c[0x0][0x230] ;  /* 0x00008c00fff27b82 */ /* 0x000e640000000800 */
[----:B------:R-:W2:Y:S04]  /*17730*/  LDL.LU.64 R26, [R1+0x730] ;  /* 0x00073000011a7983 */ /* 0x000ea80000300a00 */
[----:B------:R-:W-:Y:S02]  /*17740*/  STL.64 [R1+0xea0], R12 ;  /* 0x000ea00c01007387 */ /* 0x000fe40000100a00 */
[----:B------:R-:W1:Y:S02]  /*17750*/  LDC R241, c[0x0][0x230] ;  /* 0x00008c00fff17b82 */ /* 0x000e640000000800 */
[----:B------:R-:W2:Y:S04]  /*17760*/  LDL.LU.64 R52, [R1+0x720] ;  /* 0x0007200001347983 */ /* 0x000ea80000300a00 */
[----:B------:R1:W-:Y:S04]  /*17770*/  STL.64 [R1+0xed8], R10 ;  /* 0x000ed80a01007387 */ /* 0x0003e80000100a00 */
[----:B------:R-:W2:Y:S04]  /*17780*/  LDL.LU.64 R44, [R1+0x580] ;  /* 0x00058000012c7983 */ /* 0x000ea80000300a00 */
[----:B------:R2:W-:Y:S04]  /*17790*/  STL.64 [R1+0xf18], R8 ;  /* 0x000f180801007387 */ /* 0x0005e80000100a00 */
[----:B------:R-:W2:Y:S04]  /*177a0*/  LDL.LU.64 R34, [R1+0x570] ;  /* 0x0005700001227983 */ /* 0x000ea80000300a00 */
[----:B------:R2:W-:Y:S04]  /*177b0*/  LDGSTS.E [R247+0x74000], desc[UR4][R12.64], !P6 ;  /* 0x740000000cf77fae */ /* 0x0005e8000f121844 */
[----:B------:R-:W2:Y:S04]  /*177c0*/  LDL.LU.64 R60, [R1+0x560] ;  /* 0x00056000013c7983 */ /* 0x000ea80000300a00 */
[----:B------:R-:W-:Y:S04]  /*177d0*/  LDGSTS.E [R247+0x70004], desc[UR4][R10.64], !P0 ;  /* 0x700040000af77fae */ /* 0x000fe8000c121844 */
[----:B------:R2:W-:Y:S04]  /*177e0*/  LDGSTS.E [R247+0x74004], desc[UR4][R8.64], !P0 ;  /* 0x7400400008f77fae */ /* 0x0005e8000c121844 */
[----:B------:R-:W-:Y:S04]  /*177f0*/  LDGSTS.E [R247+0x70008], desc[UR4][R54.64], !P1 ;  /* 0x7000800036f77fae */ /* 0x000fe8000c921844 */
[----:B-1----:R-:W2:Y:S04]  /*17800*/  LDL.LU.64 R10, [R1+0x550] ;  /* 0x00055000010a7983 */ /* 0x002ea80000300a00 */
[----:B------:R-:W-:Y:S01]  /*17810*/  STL.64 [R1+0xf38], R54 ;  /* 0x000f383601007387 */ /* 0x000fe20000100a00 */
[----:B----4-:R-:W-:-:S04]  /*17820*/  IMAD.WIDE R18, R4, 0x4, R18 ;  /* 0x0000000404127825 */ /* 0x010fc800078e0212 */
[C---:B---3--:R-:W-:Y:S01]  /*17830*/  IMAD.WIDE R46, R4.reuse, 0x4, R92 ;  /* 0x00000004042e7825 */ /* 0x048fe200078e025c */
[----:B------:R-:W-:Y:S03]  /*17840*/  STL.64 [R1+0xfa0], R18 ;  /* 0x000fa01201007387 */ /* 0x000fe60000100a00 */
[C---:B--2---:R-:W-:Y:S01]  /*17850*/  IMAD.WIDE R36, R4.reuse, 0x4, R84 ;  /* 0x0000000404247825 */ /* 0x044fe200078e0254 */
[----:B------:R-:W-:Y:S03]  /*17860*/  STL.64 [R1+0x12f8], R46 ;  /* 0x0012f82e01007387 */ /* 0x000fe60000100a00 */
[C---:B------:R-:W-:Y:S01]  /*17870*/  IMAD.WIDE R28, R4.reuse, 0x4, R76 ;  /* 0x00000004041c7825 */ /* 0x040fe200078e024c */
[----:B------:R-:W-:Y:S03]  /*17880*/  STL.64 [R1+0x1308], R36 ;  /* 0x0013082401007387 */ /* 0x000fe60000100a00 */
[C---:B------:R-:W-:Y:S01]  /*17890*/  IMAD.WIDE R12, R4.reuse, 0x4, R68 ;  /* 0x00000004040c7825 */ /* 0x040fe200078e0244 */
[----:B------:R-:W-:Y:S03]  /*178a0*/  STL.64 [R1+0x1318], R28 ;  /* 0x0013181c01007387 */ /* 0x000fe60000100a00 */
[----:B------:R-:W-:-:S04]  /*178b0*/  IMAD.WIDE R26, R4, 0x4, R26 ;  /* 0x00000004041a7825 */ /* 0x000fc800078e021a */
[C---:B------:R-:W-:Y:S01]  /*178c0*/  IMAD.WIDE R52, R4.reuse, 0x4, R52 ;  /* 0x0000000404347825 */ /* 0x040fe200078e0234 */
[----:B------:R1:W-:Y:S03]  /*178d0*/  STL.64 [R1+0xe70], R26 ;  /* 0x000e701a01007387 */ /* 0x0003e60000100a00 */
[C---:B------:R-:W-:Y:S01]  /*178e0*/  IMAD.WIDE R44, R4.reuse, 0x4, R44 ;  /* 0x00000004042c7825 */ /* 0x040fe200078e022c */
[----:B------:R-:W-:Y:S03]  /*178f0*/  STL.64 [R1+0x1328], R12 ;  /* 0x0013280c01007387 */ /* 0x000fe60000100a00 */
[----:B------:R-:W-:Y:S01]  /*17900*/  IMAD.WIDE R34, R4, 0x4, R34 ;  /* 0x0000000404227825 */ /* 0x000fe200078e0222 */
[----:B------:R-:W-:Y:S01]  /*17910*/  STL.64 [R1+0xf10], R52 ;  /* 0x000f103401007387 */ /* 0x000fe20000100a00 */
[----:B------:R-:W-:Y:S01]  /*17920*/  ISETP.GE.U32.AND P6, PT, R240, 0x7fffff52, PT ;  /* 0x7fffff52f000780c */ /* 0x000fe20003fc6070 */
[----:B------:R-:W2:Y:S02]  /*17930*/  LDC R9, c[0x0][0x230] ;  /* 0x00008c00ff097b82 */ /* 0x000ea40000000800 */
[----:B------:R3:W-:Y:S01]  /*17940*/  STL.64 [R1+0x1008], R44 ;  /* 0x0010082c01007387 */ /* 0x0007e20000100a00 */
[----:B------:R-:W-:-:S03]  /*17950*/  IMAD.WIDE R20, R4, 0x4, R60 ;  /* 0x0000000404147825 */ /* 0x000fc600078e023c */
[----:B------:R4:W-:Y:S02]  /*17960*/  STL.64 [R1+0x1310], R34 ;  /* 0x0013102201007387 */ /* 0x0009e40000100a00 */
[----:B------:R-:W2:Y:S02]  /*17970*/  LDC R8, c[0x0][0x230] ;  /* 0x00008c00ff087b82 */ /* 0x000ea40000000800 */
[----:B------:R-:W-:Y:S04]  /*17980*/  LDGSTS.E [R247+0x74008], desc[UR4][R26.64], !P1 ;  /* 0x740080001af77fae */ /* 0x000fe8000c921844 */
[----:B------:R-:W-:Y:S04]  /*17990*/  STL.64 [R1+0x1320], R20 ;  /* 0x0013201401007387 */ /* 0x000fe80000100a00 */
[----:B------:R-:W-:Y:S01]  /*179a0*/  LDGSTS.E [R247+0x7000c], desc[UR4][R18.64], !P3 ;  /* 0x7000c00012f77fae */ /* 0x000fe2000d921844 */
[----:B------:R-:W-:-:S03]  /*179b0*/  IMAD.WIDE R10, R4, 0x4, R10 ;  /* 0x00000004040a7825 */ /* 0x000fc600078e020a */
[----:B-1----:R-:W2:Y:S04]  /*179c0*/  LDL.LU.64 R26, [R1+0x718] ;  /* 0x00071800011a7983 */ /* 0x002ea80000300a00 */
[----:B------:R1:W-:Y:S04]  /*179d0*/  STL.64 [R1+0x1330], R10 ;  /* 0x0013300a01007387 */ /* 0x0003e80000100a00 */
[----:B------:R-:W-:Y:S04]  /*179e0*/  LDGSTS.E [R247+0x7400c], desc[UR4][R52.64], !P3 ;  /* 0x7400c00034f77fae */ /* 0x000fe8000d921844 */
[----:B------:R-:W2:Y:S04]  /*179f0*/  LDL.LU.64 R18, [R1+0x710] ;  /* 0x0007100001127983 */ /* 0x000ea80000300a00 */
[----:B------:R-:W-:Y:S04]  /*17a00*/  LDGSTS.E [R247+0x78000], desc[UR4][R46.64], !P4 ;  /* 0x780000002ef77fae */ /* 0x000fe8000e121844 */
[----:B------:R-:W-:Y:S04]  /*17a10*/  LDGSTS.E [R247+0x7c000], desc[UR4][R44.64], !P4 ;  /* 0x7c0000002cf77fae */ /* 0x000fe8000e121844 */
[----:B------:R-:W-:Y:S04]  /*17a20*/  LDGSTS.E [R247+0x78004], desc[UR4][R36.64], !P5 ;  /* 0x7800400024f77fae */ /* 0x000fe8000e921844 */
[----:B------:R-:W-:Y:S04]  /*17a30*/  LDGSTS.E [R247+0x7c004], desc[UR4][R34.64], !P5 ;  /* 0x7c00400022f77fae */ /* 0x000fe8000e921844 */
[----:B---3--:R-:W3:Y:S01]  /*17a40*/  LDL.LU.64 R44, [R1+0x708] ;  /* 0x00070800012c7983 */ /* 0x008ee20000300a00 */
[----:B------:R-:W-:Y:S01]  /*17a50*/  ISETP.GE.U32.AND P0, PT, R2, 0x7fffff51, PT ;  /* 0x7fffff510200780c */ /* 0x000fe20003f06070 */
[----:B------:R-:W-:-:S02]  /*17a60*/  VIADD R240, R243, 0xffffffaf ;  /* 0xffffffaff3f07836 */ /* 0x000fc40000000000 */
[----:B------:R-:W-:Y:S04]  /*17a70*/  LDGSTS.E [R247+0x78008], desc[UR4][R28.64], !P6 ;  /* 0x780080001cf77fae */ /* 0x000fe8000f121844 */
[----:B----4-:R-:W4:Y:S01]  /*17a80*/  LDL.LU.64 R34, [R1+0x700] ;  /* 0x0007000001227983 */ /* 0x010f220000300a00 */
[----:B------:R-:W-:Y:S01]  /*17a90*/  VIADD R2, R245, 0xffffffae ;  /* 0xffffffaef5027836 */ /* 0x000fe20000000000 */
[----:B------:R-:W4:Y:S02]  /*17aa0*/  LDC R243, c[0x0][0x230] ;  /* 0x00008c00fff37b82 */ /* 0x000f240000000800 */
[----:B------:R-:W-:Y:S01]  /*17ab0*/  LDGSTS.E [R247+0x7c008], desc[UR4][R20.64], !P6 ;  /* 0x7c00800014f77fae */ /* 0x000fe2000f121844 */
[----:B------:R-:W-:-:S03]  /*17ac0*/  ISETP.GE.U32.AND P6, PT, R240, 0x7fffff70, PT ;  /* 0x7fffff70f000780c */ /* 0x000fc60003fc6070 */
[----:B------:R-:W-:Y:S01]  /*17ad0*/  LDGSTS.E [R247+0x7800c], desc[UR4][R12.64], !P0 ;  /* 0x7800c0000cf77fae */ /* 0x000fe2000c121844 */
[----:B------:R-:W-:Y:S01]  /*17ae0*/  VIADD R240, R246, 0xffffff8f ;  /* 0xffffff8ff6f07836 */ /* 0x000fe20000000000 */
[----:B------:R-:W4:Y:S02]  /*17af0*/  LDC R245, c[0x0][0x230] ;  /* 0x00008c00fff57b82 */ /* 0x000f240000000800 */
[----:B------:R1:W-:Y:S01]  /*17b00*/  LDGSTS.E [R247+0x7c00c], desc[UR4][R10.64], !P0 ;  /* 0x7c00c0000af77fae */ /* 0x0003e2000c121844 */
[----:B------:R-:W-:Y:S01]  /*17b10*/  ISETP.GE.U32.AND P0, PT, R2, 0x7fffff6f, PT ;  /* 0x7fffff6f0200780c */ /* 0x000fe20003f06070 */
[----:B------:R-:W-:Y:S01]  /*17b20*/  VIADD R2, R251, 0xffffff8e ;  /* 0xffffff8efb027836 */ /* 0x000fe20000000000 */
[----:B------:R-:W-:Y:S01]  /*17b30*/  ISETP.GE.U32.AND P4, PT, R240, 0x7fffff50, PT ;  /* 0x7fffff50f000780c */ /* 0x000fe20003f86070 */
[----:B--2---:R-:W-:Y:S02]  /*17b40*/  VIADD R240, R9, 0xffffff8d ;  /* 0xffffff8d09f07836 */ /* 0x004fe40000000000 */
[----:B------:R-:W-:Y:S01]  /*17b50*/  VIADD R242, R242, 0xffffffad ;  /* 0xffffffadf2f27836 */ /* 0x000fe20000000000 */
[----:B------:R-:W-:Y:S01]  /*17b60*/  ISETP.GE.U32.AND P5, PT, R2, 0x7fffff4f, PT ;  /* 0x7fffff4f0200780c */ /* 0x000fe20003fa6070 */
[----:B------:R-:W-:Y:S01]  /*17b70*/  VIADD R241, R241, 0xffffffac ;  /* 0xffffffacf1f17836 */ /* 0x000fe20000000000 */
[----:B------:R-:W2:Y:S01]  /*17b80*/  LDC R246, c[0x0][0x230] ;  /* 0x00008c00fff67b82 */ /* 0x000ea20000000800 */
[----:B-1----:R-:W2:Y:S04]  /*17b90*/  LDL.LU.64 R10, [R1+0x6f8] ;  /* 0x0006f800010a7983 */ /* 0x002ea80000300a00 */
[----:B------:R-:W2:Y:S03]  /*17ba0*/  LDL.LU.64 R100, [R1+0x6e8] ;  /* 0x0006e80001647983 */ /* 0x000ea60000300a00 */
[----:B------:R-:W1:Y:S01]  /*17bb0*/  LDC R247, c[0x0][0x230] ;  /* 0x00008c00fff77b82 */ /* 0x000e620000000800 */
[----:B------:R-:W2:Y:S01]  /*17bc0*/  LDL.LU.64 R92, [R1+0x548] ;  /* 0x00054800015c7983 */ /* 0x000ea20000300a00 */
[----:B------:R-:W-:-:S03]  /*17bd0*/  VIADD R2, R8, 0xffffff8c ;  /* 0xffffff8c08027836 */ /* 0x000fc60000000000 */
[----:B------:R-:W2:Y:S03]  /*17be0*/  LDL.LU.64 R84, [R1+0x538] ;  /* 0x0005380001547983 */ /* 0x000ea60000300a00 */
[----:B------:R-:W1:Y:S01]  /*17bf0*/  LDC R251, c[0x0][0x230] ;  /* 0x00008c00fffb7b82 */ /* 0x000e620000000800 */
[----:B------:R-:W2:Y:S01]  /*17c00*/  LDL.LU.64 R76, [R1+0x528] ;  /* 0x00052800014c7983 */ /* 0x000ea20000300a00 */
[----:B------:R-:W-:-:S05]  /*17c10*/  IMAD.WIDE R26, R4, 0x4, R26 ;  /* 0x00000004041a7825 */ /* 0x000fca00078e021a */
[----:B------:R-:W-:Y:S01]  /*17c20*/  LDGSTS.E [R248+0x70000], desc[UR4][R26.64], !P6 ;  /* 0x700000001af87fae */ /* 0x000fe2000f121844 */
[----:B------:R-:W-:-:S03]  /*17c30*/  IMAD.WIDE R20, R4, 0x4, R18 ;  /* 0x0000000404147825 */ /* 0x000fc600078e0212 */
[----:B------:R-:W2:Y:S04]  /*17c40*/  LDL.LU.64 R18, [R1+0x518] ;  /* 0x0005180001127983 */ /* 0x000ea80000300a00 */
[----:B------:R1:W-:Y:S04]  /*17c50*/  STL.64 [R1+0xe40], R26 ;  /* 0x000e401a01007387 */ /* 0x0003e80000100a00 */
[----:B------:R-:W2:Y:S04]  /*17c60*/  LDL.LU.64 R60, [R1+0x6f0] ;  /* 0x0006f000013c7983 */ /* 0x000ea80000300a00 */
[----:B------:R-:W-:Y:S04]  /*17c70*/  STL.64 [R1+0xe68], R20 ;  /* 0x000e681401007387 */ /* 0x000fe80000100a00 */
[----:B------:R-:W2:Y:S01]  /*17c80*/  LDL.LU.64 R52, [R1+0x6e0] ;  /* 0x0006e00001347983 */ /* 0x000ea20000300a00 */
[----:B---3--:R-:W-:Y:S01]  /*17c90*/  IMAD.WIDE R12, R4, 0x4, R44 ;  /* 0x00000004040c7825 */ /* 0x008fe200078e022c */
[----:B------:R-:W-:-:S02]  /*17ca0*/  ISETP.GE.U32.AND P1, PT, R242, 0x7fffff6e, PT ;  /* 0x7fffff6ef200780c */ /* 0x000fc40003f26070 */
[----:B------:R-:W-:Y:S01]  /*17cb0*/  LDGSTS.E [R248+0x74000], desc[UR4][R20.64], !P6 ;  /* 0x7400000014f87fae */ /* 0x000fe2000f121844 */
[----:B------:R-:W-:Y:S01]  /*17cc0*/  ISETP.GE.U32.AND P3, PT, R241, 0x7fffff6d, PT ;  /* 0x7fffff6df100780c */ /* 0x000fe20003f66070 */
[----:B------:R-:W3:Y:S01]  /*17cd0*/  LDC R242, c[0x0][0x230] ;  /* 0x00008c00fff27b82 */ /* 0x000ee20000000800 */
[C---:B----4-:R-:W-:Y:S01]  /*17ce0*/  IMAD.WIDE R8, R4.reuse, 0x4, R34 ;  /* 0x0000000404087825 */ /* 0x050fe200078e0222 */
[----:B------:R-:W-:Y:S03]  /*17cf0*/  STL.64 [R1+0xe98], R12 ;  /* 0x000e980c01007387 */ /* 0x000fe60000100a00 */
[C---:B--2---:R-:W-:Y:S01]  /*17d00*/  IMAD.WIDE R10, R4.reuse, 0x4, R10 ;  /* 0x00000004040a7825 */ /* 0x044fe200078e020a */
[----:B------:R-:W2:Y:S03]  /*17d10*/  LDL.LU.64 R44, [R1+0x540] ;  /* 0x00054000012c7983 */ /* 0x000ea60000300a00 */
[C---:B------:R-:W-:Y:S01]  /*17d20*/  IMAD.WIDE R54, R4.reuse, 0x4, R100 ;  /* 0x0000000404367825 */ /* 0x040fe200078e0264 */
[----:B------:R4:W-:Y:S03]  /*17d30*/  STL.64 [R1+0xed0], R8 ;  /* 0x000ed00801007387 */ /* 0x0009e60000100a00 */
[C---:B------:R-:W-:Y:S01]  /*17d40*/  IMAD.WIDE R46, R4.reuse, 0x4, R92 ;  /* 0x00000004042e7825 */ /* 0x040fe200078e025c */
[----:B------:R-:W4:Y:S03]  /*17d50*/  LDL.LU.64 R34, [R1+0x530] ;  /* 0x0005300001227983 */ /* 0x000f260000300a00 */
[C---:B------:R-:W-:Y:S01]  /*17d60*/  IMAD.WIDE R36, R4.reuse, 0x4, R84 ;  /* 0x0000000404247825 */ /* 0x040fe200078e0254 */
[----:B------:R-:W3:Y:S03]  /*17d70*/  LDL.LU.64 R68, [R1+0x520] ;  /* 0x0005200001447983 */ /* 0x000ee60000300a00 */
[C---:B------:R-:W-:Y:S01]  /*17d80*/  IMAD.WIDE R28, R4.reuse, 0x4, R76 ;  /* 0x00000004041c7825 */ /* 0x040fe200078e024c */
[----:B-1----:R-:W3:Y:S03]  /*17d90*/  LDL.LU.64 R26, [R1+0x510] ;  /* 0x00051000011a7983 */ /* 0x002ee60000300a00 */
[C---:B------:R-:W-:Y:S01]  /*17da0*/  IMAD.WIDE R18, R4.reuse, 0x4, R18 ;  /* 0x0000000404127825 */ /* 0x040fe200078e0212 */
[----:B------:R1:W-:Y:S03]  /*17db0*/  STL.64 [R1+0xf08], R10 ;  /* 0x000f080a01007387 */ /* 0x0003e60000100a00 */
[C---:B------:R-:W-:Y:S01]  /*17dc0*/  IMAD.WIDE R60, R4.reuse, 0x4, R60 ;  /* 0x00000004043c7825 */ /* 0x040fe200078e023c */
[----:B------:R-:W-:Y:S03]  /*17dd0*/  STL.64 [R1+0xf80], R54 ;  /* 0x000f803601007387 */ /* 0x000fe60000100a00 */
[----:B------:R-:W-:Y:S01]  /*17de0*/  IMAD.WIDE R52, R4, 0x4, R52 ;  /* 0x0000000404347825 */ /* 0x000fe200078e0234 */
[----:B------:R-:W-:Y:S01]  /*17df0*/  STL.64 [R1+0x1338], R46 ;  /* 0x0013382e01007387 */ /* 0x000fe20000100a00 */
[----:B------:R-:W-:Y:S01]  /*17e00*/  ISETP.GE.U32.AND P6, PT, R240, 0x7fffff4e, PT ;  /* 0x7fffff4ef000780c */ /* 0x000fe20003fc6070 */
[----:B------:R-:W1:Y:S02]  /*17e10*/  LDC R241, c[0x0][0x230] ;  /* 0x00008c00fff17b82 */ /* 0x000e640000000800 */
[----:B------:R-:W-:Y:S04]  /*17e20*/  STL.64 [R1+0x1348], R36 ;  /* 0x0013482401007387 */ /* 0x000fe80000100a00 */
[----:B------:R-:W-:Y:S04]  /*17e30*/  STL.64 [R1+0x1358], R28 ;  /* 0x0013581c01007387 */ /* 0x000fe80000100a00 */
[----:B------:R1:W-:Y:S04]  /*17e40*/  STL.64 [R1+0xe38], R60 ;  /* 0x000e383c01007387 */ /* 0x0003e80000100a00 */
[----:B------:R1:W-:Y:S04]  /*17e50*/  STL.64 [R1+0x1368], R18 ;  /* 0x0013681201007387 */ /* 0x0003e80000100a00 */
[----:B------:R-:W-:Y:S04]  /*17e60*/  LDGSTS.E [R248+0x70004], desc[UR4][R12.64], !P0 ;  /* 0x700040000cf87fae */ /* 0x000fe8000c121844 */
[----:B------:R1:W-:Y:S04]  /*17e70*/  STL.64 [R1+0xec8], R52 ;  /* 0x000ec83401007387 */ /* 0x0003e80000100a00 */
[----:B------:R4:W-:Y:S04]  /*17e80*/  LDGSTS.E [R248+0x74004], desc[UR4][R8.64], !P0 ;  /* 0x7400400008f87fae */ /* 0x0009e8000c121844 */
[----:B------:R-:W-:Y:S01]  /*17e90*/  LDGSTS.E [R248+0x70008], desc[UR4][R10.64], !P1 ;  /* 0x700080000af87fae */ /* 0x000fe2000c921844 */
[----:B--2---:R-:W-:-:S03]  /*17ea0*/  IMAD.WIDE R44, R4, 0x4, R44 ;  /* 0x00000004042c7825 */ /* 0x004fc600078e022c */
[----:B------:R-:W-:Y:S01]  /*17eb0*/  LDGSTS.E [R248+0x74008], desc[UR4][R60.64], !P1 ;  /* 0x740080003cf87fae */ /* 0x000fe2000c921844 */
[----:B----4-:R-:W-:-:S03]  /*17ec0*/  IMAD.WIDE R34, R4, 0x4, R34 ;  /* 0x0000000404227825 */ /* 0x010fc600078e0222 */
[----:B------:R2:W-:Y:S01]  /*17ed0*/  STL.64 [R1+0xfe8], R44 ;  /* 0x000fe82c01007387 */ /* 0x0005e20000100a00 */
[----:B------:R-:W4:Y:S01]  /*17ee0*/  LDC R8, c[0x0][0x230] ;  /* 0x00008c00ff087b82 */ /* 0x000f220000000800 */
[----:B---3--:R-:W-:-:S04]  /*17ef0*/  IMAD.WIDE R20, R4, 0x4, R68 ;  /* 0x0000000404147825 */ /* 0x008fc800078e0244 */
[----:B------:R-:W-:Y:S01]  /*17f00*/  IMAD.WIDE R12, R4, 0x4, R26 ;  /* 0x00000004040c7825 */ /* 0x000fe200078e021a */
[----:B------:R-:W-:Y:S01]  /*17f10*/  ISETP.GE.U32.AND P0, PT, R2, 0x7fffff4d, PT ;  /* 0x7fffff4d0200780c */ /* 0x000fe20003f06070 */
[----:B------:R-:W3:Y:S04]  /*17f20*/  LDL.LU.64 R26, [R1+0x6d8] ;  /* 0x0006d800011a7983 */ /* 0x000ee80000300a00 */
[----:B------:R4:W-:Y:S04]  /*17f30*/  STL.64 [R1+0x1350], R34 ;  /* 0x0013502201007387 */ /* 0x0009e80000100a00 */
[----:B------:R3:W-:Y:S04]  /*17f40*/  STL.64 [R1+0x1360], R20 ;  /* 0x0013601401007387 */ /* 0x0007e80000100a00 */
[----:B-1----:R-:W3:Y:S04]  /*17f50*/  LDL.LU.64 R10, [R1+0x6d0] ;  /* 0x0006d000010a7983 */ /* 0x002ee80000300a00 */
[----:B------:R1:W-:Y:S04]  /*17f60*/  STL.64 [R1+0x1370], R12 ;  /* 0x0013700c01007387 */ /* 0x0003e80000100a00 */
[----:B------:R-:W1:Y:S04]  /*17f70*/  LDL.LU.64 R68, [R1+0x6c8] ;  /* 0x0006c80001447983 */ /* 0x000e680000300a00 */
[----:B------:R-:W3:Y:S04]  /*17f80*/  LDL.LU.64 R60, [R1+0x6c0] ;  /* 0x0006c000013c7983 */ /* 0x000ee80000300a00 */
[----:B------:R-:W-:Y:S04]  /*17f90*/  LDGSTS.E [R248+0x7000c], desc[UR4][R54.64], !P3 ;  /* 0x7000c00036f87fae */ /* 0x000fe8000d921844 */
[----:B------:R-:W-:Y:S01]  /*17fa0*/  LDGSTS.E [R248+0x7400c], desc[UR4][R52.64], !P3 ;  /* 0x7400c00034f87fae */ /* 0x000fe2000d921844 */
[----:B------:R-:W-:-:S02]  /*17fb0*/  VIADD R2, R245, 0xffffffaa ;  /* 0xffffffaaf5027836 */ /* 0x000fc40000000000 */
[----:B------:R-:W-:Y:S01]  /*17fc0*/  VIADD R240, R243, 0xffffffab ;  /* 0xffffffabf3f07836 */ /* 0x000fe20000000000 */
[----:B------:R-:W-:Y:S01]  /*17fd0*/  LDGSTS.E [R248+0x78000], desc[UR4][R46.64], !P4 ;  /* 0x780000002ef87fae */ /* 0x000fe2000e121844 */
[----:B------:R-:W-:Y:S01]  /*17fe0*/  VIADD R242, R242, 0xffffffa9 ;  /* 0xffffffa9f2f27836 */ /* 0x000fe20000000000 */
[----:B------:R-:W1:Y:S02]  /*17ff0*/  LDC R243, c[0x0][0x230] ;  /* 0x00008c00fff37b82 */ /* 0x000e640000000800 */
[----:B------:R-:W-:Y:S04]  /*18000*/  LDGSTS.E [R248+0x7c000], desc[UR4][R44.64], !P4 ;  /* 0x7c0000002cf87fae */ /* 0x000fe8000e121844 */
[----:B------:R-:W-:Y:S01]  /*18010*/  LDGSTS.E [R248+0x78004], desc[UR4][R36.64], !P5 ;  /* 0x7800400024f87fae */ /* 0x000fe2000e921844 */
[----:B------:R-:W-:Y:S01]  /*18020*/  VIADD R241, R241, 0xffffffa8 ;  /* 0xffffffa8f1f17836 */ /* 0x000fe20000000000 */
[----:B------:R-:W1:Y:S02]  /*18030*/  LDC R245, c[0x0][0x230] ;  /* 0x00008c00fff57b82 */ /* 0x000e640000000800 */
[----:B------:R-:W-:Y:S04]  /*18040*/  LDGSTS.E [R248+0x7c004], desc[UR4][R34.64], !P5 ;  /* 0x7c00400022f87fae */ /* 0x000fe8000e921844 */
[----:B------:R-:W-:Y:S04]  /*18050*/  LDGSTS.E [R248+0x78008], desc[UR4][R28.64], !P6 ;  /* 0x780080001cf87fae */ /* 0x000fe8000f121844 */
[----:B------:R-:W-:Y:S04]  /*18060*/  LDGSTS.E [R248+0x7c008], desc[UR4][R20.64], !P6 ;  /* 0x7c00800014f87fae */ /* 0x000fe8000f121844 */
[----:B------:R-:W-:Y:S04]  /*18070*/  LDGSTS.E [R248+0x7800c], desc[UR4][R18.64], !P0 ;  /* 0x7800c00012f87fae */ /* 0x000fe8000c121844 */
[----:B------:R2:W-:Y:S01]  /*18080*/  LDGSTS.E [R248+0x7c00c], desc[UR4][R12.64], !P0 ;  /* 0x7c00c0000cf87fae */ /* 0x0005e2000c121844 */
[----:B------:R-:W-:Y:S01]  /*18090*/  ISETP.GE.U32.AND P0, PT, R2, 0x7fffff6b, PT ;  /* 0x7fffff6b0200780c */ /* 0x000fe20003f06070 */
[----:B------:R-:W-:Y:S01]  /*180a0*/  VIADD R2, R247, 0xffffff8a ;  /* 0xffffff8af7027836 */ /* 0x000fe20000000000 */
[----:B------:R-:W-:Y:S01]  /*180b0*/  ISETP.GE.U32.AND P6, PT, R240, 0x7fffff6c, PT ;  /* 0x7fffff6cf000780c */ /* 0x000fe20003fc6070 */
[----:B------:R-:W1:Y:S01]  /*180c0*/  LDC R247, c[0x0][0x230] ;  /* 0x00008c00fff77b82 */ /* 0x000e620000000800 */
[----:B------:R-:W3:Y:S04]  /*180d0*/  LDL.LU.64 R18, [R1+0x6b8] ;  /* 0x0006b80001127983 */ /* 0x000ee80000300a00 */
[----:B------:R-:W3:Y:S01]  /*180e0*/  LDL.LU.64 R52, [R1+0x6a8] ;  /* 0x0006a80001347983 */ /* 0x000ee20000300a00 */
[----:B------:R-:W-:-:S02]  /*180f0*/  ISETP.GE.U32.AND P5, PT, R2, 0x7fffff4b, PT ;  /* 0x7fffff4b0200780c */ /* 0x000fc40003fa6070 */
[----:B--2---:R-:W2:Y:S01]  /*18100*/  LDC R248, c[0x0][0x230] ;  /* 0x00008c00fff87b82 */ /* 0x004ea20000000800 */
[----:B------:R-:W2:Y:S01]  /*18110*/  LDL.LU.64 R44, [R1+0x508] ;  /* 0x00050800012c7983 */ /* 0x000ea20000300a00 */
[----:B----4-:R-:W-:-:S03]  /*18120*/  VIADD R2, R8, 0xffffff88 ;  /* 0xffffff8808027836 */ /* 0x010fc60000000000 */
[----:B------:R-:W4:Y:S04]  /*18130*/  LDL.LU.64 R34, [R1+0x4f8] ;  /* 0x0004f80001227983 */ /* 0x000f280000300a00 */
[----:B------:R-:W4:Y:S01]  /*18140*/  LDL.LU.64 R100, [R1+0x4e8] ;  /* 0x0004e80001647983 */ /* 0x000f220000300a00 */
[----:B---3--:R-:W-:-:S05]  /*18150*/  IMAD.WIDE R26, R4, 0x4, R26 ;  /* 0x00000004041a7825 */ /* 0x008fca00078e021a */
[----:B------:R-:W-:Y:S01]  /*18160*/  LDGSTS.E [R249+0x70000], desc[UR4][R26.64], !P6 ;  /* 0x700000001af97fae */ /* 0x000fe2000f121844 */
[----:B------:R-:W-:-:S03]  /*18170*/  IMAD.WIDE R20, R4, 0x4, R10 ;  /* 0x0000000404147825 */ /* 0x000fc600078e020a */
[----:B------:R-:W3:Y:S04]  /*18180*/  LDL.LU.64 R10, [R1+0x4d8] ;  /* 0x0004d800010a7983 */ /* 0x000ee80000300a00 */
[----:B------:R1:W-:Y:S02]  /*18190*/  STL.64 [R1+0xe20], R26 ;  /* 0x000e201a01007387 */ /* 0x0003e40000100a00 */
[C---:B-1----:R-:W-:Y:S02]  /*181a0*/  IMAD.WIDE R12, R4.reuse, 0x4, R68 ;  /* 0x00000004040c7825 */ /* 0x042fe400078e0244 */
[----:B------:R-:W3:Y:S02]  /*181b0*/  LDL.LU.64 R92, [R1+0x6b0] ;  /* 0x0006b000015c7983 */ /* 0x000ee40000300a00 */
[----:B------:R-:W-:-:S02]  /*181c0*/  IMAD.WIDE R8, R4, 0x4, R60 ;  /* 0x0000000404087825 */ /* 0x000fc400078e023c */
[----:B------:R1:W-:Y:S04]  /*181d0*/  STL.64 [R1+0xe30], R20 ;  /* 0x000e301401007387 */ /* 0x0003e80000100a00 */
[----:B------:R-:W3:Y:S04]  /*181e0*/  LDL.LU.64 R84, [R1+0x6a0] ;  /* 0x0006a00001547983 */ /* 0x000ee80000300a00 */
[----:B------:R3:W-:Y:S04]  /*181f0*/  STL.64 [R1+0xe60], R12 ;  /* 0x000e600c01007387 */ /* 0x0007e80000100a00 */
[----:B------:R-:W3:Y:S04]  /*18200*/  LDL.LU.64 R76, [R1+0x500] ;  /* 0x00050000014c7983 */ /* 0x000ee80000300a00 */
[----:B------:R3:W-:Y:S04]  /*18210*/  STL.64 [R1+0xe90], R8 ;  /* 0x000e900801007387 */ /* 0x0007e80000100a00 */
[----:B------:R-:W3:Y:S04]  /*18220*/  LDL.LU.64 R68, [R1+0x4f0] ;  /* 0x0004f00001447983 */ /* 0x000ee80000300a00 */
[----:B------:R-:W3:Y:S04]  /*18230*/  LDL.LU.64 R60, [R1+0x4e0] ;  /* 0x0004e000013c7983 */ /* 0x000ee80000300a00 */
[----:B------:R-:W3:Y:S01]  /*18240*/  LDL.LU.64 R26, [R1+0x4d0] ;  /* 0x0004d000011a7983 */ /* 0x000ee20000300a00 */
[----:B------:R-:W-:Y:S01]  /*18250*/  VIADD R240, R246, 0xffffff8b ;  /* 0xffffff8bf6f07836 */ /* 0x000fe20000000000 */
[----:B------:R-:W-:Y:S01]  /*18260*/  ISETP.GE.U32.AND P1, PT, R242, 0x7fffff6a, PT ;  /* 0x7fffff6af200780c */ /* 0x000fe20003f26070 */
[----:B------:R-:W3:Y:S01]  /*18270*/  LDC R246, c[0x0][0x230] ;  /* 0x00008c00fff67b82 */ /* 0x000ee20000000800 */
[----:B------:R1:W-:Y:S01]  /*18280*/  LDGSTS.E [R249+0x74000], desc[UR4][R20.64], !P6 ;  /* 0x7400000014f97fae */ /* 0x0003e2000f121844 */
[----:B------:R-:W-:-:S02]  /*18290*/  ISETP.GE.U32.AND P3, PT, R241, 0x7fffff69, PT ;  /* 0x7fffff69f100780c */ /* 0x000fc40003f66070 */
[----:B------:R-:W-:Y:S01]  /*182a0*/  ISETP.GE.U32.AND P4, PT, R240, 0x7fffff4c, PT ;  /* 0x7fffff4cf000780c */ /* 0x000fe20003f86070 */
[----:B------:R-:W-:Y:S01]  /*182b0*/  VIADD R240, R251, 0xffffff89 ;  /* 0xffffff89fbf07836 */ /* 0x000fe20000000000 */
[----:B------:R3:W-:Y:S02]  /*182c0*/  LDGSTS.E [R249+0x70004], desc[UR4][R12.64], !P0 ;  /* 0x700040000cf97fae */ /* 0x0007e4000c121844 */
[----:B------:R-:W3:Y:S01]  /*182d0*/  LDC R242, c[0x0][0x230] ;  /* 0x00008c00fff27b82 */ /* 0x000ee20000000800 */
[----:B------:R-:W-:-:S04]  /*182e0*/  IMAD.WIDE R18, R4, 0x4, R18 ;  /* 0x0000000404127825 */ /* 0x000fc800078e0212 */
[C---:B------:R-:W-:Y:S01]  /*182f0*/  IMAD.WIDE R52, R4.reuse, 0x4, R52 ;  /* 0x0000000404347825 */ /* 0x040fe200078e0234 */
[----:B------:R3:W-:Y:S02]  /*18300*/  STL.64 [R1+0xec0], R18 ;  /* 0x000ec01201007387 */ /* 0x0007e40000100a00 */
[----:B------:R-:W3:Y:S01]  /*18310*/  LDC R241, c[0x0][0x230] ;  /* 0x00008c00fff17b82 */ /* 0x000ee20000000800 */
[C---:B--2---:R-:W-:Y:S01]  /*18320*/  IMAD.WIDE R44, R4.reuse, 0x4, R44 ;  /* 0x00000004042c7825 */ /* 0x044fe200078e022c */
[----:B------:R-:W-:Y:S03]  /*18330*/  STL.64 [R1+0xf58], R52 ;  /* 0x000f583401007387 */ /* 0x000fe60000100a00 */
[C---:B----4-:R-:W-:Y:S01]  /*18340*/  IMAD.WIDE R34, R4.reuse, 0x4, R34 ;  /* 0x0000000404227825 */ /* 0x050fe200078e0222 */
[----:B------:R-:W-:Y:S02]  /*18350*/  STL.64 [R1+0x1028], R44 ;  /* 0x0010282c01007387 */ /* 0x000fe40000100a00 */
[----:B------:R-:W2:Y:S01]  /*18360*/  LDC R251, c[0x0][0x230] ;  /* 0x00008c00fffb7b82 */ /* 0x000ea20000000800 */
[----:B-1----:R-:W-:Y:S01]  /*18370*/  IMAD.WIDE R20, R4, 0x4, R100 ;  /* 0x0000000404147825 */ /* 0x002fe200078e0264 */
[----:B------:R-:W-:Y:S04]  /*18380*/  STL.64 [R1+0x1388], R34 ;  /* 0x0013882201007387 */ /* 0x000fe80000100a00 */
[----:B------:R-:W-:Y:S01]  /*18390*/  STL.64 [R1+0x1398], R20 ;  /* 0x0013981401007387 */ /* 0x000fe20000100a00 */
[----:B------:R-:W-:-:S03]  /*183a0*/  ISETP.GE.U32.AND P6, PT, R240, 0x7fffff4a, PT ;  /* 0x7fffff4af000780c */ /* 0x000fc60003fc6070 */
[----:B------:R1:W-:Y:S01]  /*183b0*/  LDGSTS.E [R249+0x74004], desc[UR4][R8.64], !P0 ;  /* 0x7400400008f97fae */ /* 0x0003e2000c121844 */
[----:B------:R-:W-:Y:S01]  /*183c0*/  ISETP.GE.U32.AND P0, PT, R2, 0x7fffff49, PT ;  /* 0x7fffff490200780c */ /* 0x000fe20003f06070 */
[C---:B---3--:R-:W-:Y:S02]  /*183d0*/  IMAD.WIDE R10, R4.reuse, 0x4, R10 ;  /* 0x00000004040a7825 */ /* 0x048fe400078e020a */
[----:B------:R-:W-:Y:S01]  /*183e0*/  LDGSTS.E [R249+0x70008], desc[UR4][R18.64], !P1 ;  /* 0x7000800012f97fae */ /* 0x000fe2000c921844 */
[----:B------:R-:W3:Y:S01]  /*183f0*/  LDC R240, c[0x0][0x230] ;  /* 0x00008c00fff07b82 */ /* 0x000ee20000000800 */
[----:B------:R-:W-:-:S07]  /*18400*/  IMAD.WIDE R54, R4, 0x4, R92 ;  /* 0x0000000404367825 */ /* 0x000fce00078e025c */
[----:B------:R-:W4:Y:S01]  /*18410*/  LDC R2, c[0x0][0x230] ;  /* 0x00008c00ff027b82 */ /* 0x000f220000000800 */
[----:B------:R-:W-:Y:S01]  /*18420*/  STL.64 [R1+0xe18], R54 ;  /* 0x000e183601007387 */ /* 0x000fe20000100a00 */
[----:B------:R-:W-:-:S03]  /*18430*/  IMAD.WIDE R46, R4, 0x4, R84 ;  /* 0x00000004042e7825 */ /* 0x000fc600078e0254 */
[----:B------:R2:W-:Y:S01]  /*18440*/  STL.64 [R1+0x13a8], R10 ;  /* 0x0013a80a01007387 */ /* 0x0005e20000100a00 */
[----:B------:R-:W-:-:S03]  /*18450*/  IMAD.WIDE R36, R4, 0x4, R76 ;  /* 0x0000000404247825 */ /* 0x000fc600078e024c */
[----:B------:R-:W-:Y:S01]  /*18460*/  STL.64 [R1+0xe88], R46 ;  /* 0x000e882e01007387 */ /* 0x000fe20000100a00 */
[----:B------:R-:W-:-:S03]  /*18470*/  IMAD.WIDE R28, R4, 0x4, R68 ;  /* 0x00000004041c7825 */ /* 0x000fc600078e0244 */
[----:B------:R-:W-:Y:S01]  /*18480*/  STL.64 [R1+0xfe0], R36 ;  /* 0x000fe02401007387 */ /* 0x000fe20000100a00 */
[----:B------:R-:W-:-:S03]  /*18490*/  IMAD.WIDE R12, R4, 0x4, R60 ;  /* 0x00000004040c7825 */ /* 0x000fc600078e023c */
[----:B------:R-:W-:Y:S01]  /*184a0*/  STL.64 [R1+0x1018], R28 ;  /* 0x0010181c01007387 */ /* 0x000fe20000100a00 */
[----:B-1----:R-:W-:-:S03]  /*184b0*/  IMAD.WIDE R8, R4, 0x4, R26 ;  /* 0x0000000404087825 */ /* 0x002fc600078e021a */
[----:B------:R-:W-:Y:S04]  /*184c0*/  LDGSTS.E [R249+0x74008], desc[UR4][R54.64], !P1 ;  /* 0x7400800036f97fae */ /* 0x000fe8000c921844 */
[----:B------:R-:W3:Y:S04]  /*184d0*/  LDL.LU.64 R26, [R1+0x698] ;  /* 0x00069800011a7983 */ /* 0x000ee80000300a00 */
[----:B------:R3:W-:Y:S04]  /*184e0*/  STL.64 [R1+0x13a0], R12 ;  /* 0x0013a00c01007387 */ /* 0x0007e80000100a00 */
[----:B------:R-:W4:Y:S04]  /*184f0*/  LDL.LU.64 R18, [R1+0x690] ;  /* 0x0006900001127983 */ /* 0x000f280000300a00 */
[----:B------:R4:W-:Y:S04]  /*18500*/  STL.64 [R1+0x13b0], R8 ;  /* 0x0013b00801007387 */ /* 0x0009e80000100a00 */
[----:B------:R-:W-:Y:S04]  /*18510*/  LDGSTS.E [R249+0x7000c], desc[UR4][R52.64], !P3 ;  /* 0x7000c00034f97fae */ /* 0x000fe8000d921844 */
[----:B------:R-:W-:Y:S04]  /*18520*/  LDGSTS.E [R249+0x7400c], desc[UR4][R46.64], !P3 ;  /* 0x7400c0002ef97fae */ /* 0x000fe8000d921844 */
[----:B------:R-:W4:Y:S04]  /*18530*/  LDL.LU.64 R68, [R1+0x688] ;  /* 0x0006880001447983 */ /* 0x000f280000300a00 */
[----:B------:R-:W-:Y:S04]  /*18540*/  LDGSTS.E [R249+0x78000], desc[UR4][R44.64], !P4 ;  /* 0x780000002cf97fae */ /* 0x000fe8000e121844 */
[----:B------:R-:W-:Y:S04]  /*18550*/  LDGSTS.E [R249+0x7c000], desc[UR4][R36.64], !P4 ;  /* 0x7c00000024f97fae */ /* 0x000fe8000e121844 */
[----:B------:R-:W-:Y:S04]  /*18560*/  LDGSTS.E [R249+0x78004], desc[UR4][R34.64], !P5 ;  /* 0x7800400022f97fae */ /* 0x000fe8000e921844 */
[----:B------:R-:W4:Y:S04]  /*18570*/  LDL.LU.64 R60, [R1+0x680] ;  /* 0x00068000013c7983 */ /* 0x000f280000300a00 */
[----:B------:R-:W-:Y:S04]  /*18580*/  LDGSTS.E [R249+0x7c004], desc[UR4][R28.64], !P5 ;  /* 0x7c0040001cf97fae */ /* 0x000fe8000e921844 */
[----:B------:R-:W-:Y:S04]  /*18590*/  LDGSTS.E [R249+0x78008], desc[UR4][R20.64], !P6 ;  /* 0x7800800014f97fae */ /* 0x000fe8000f121844 */
[----:B------:R3:W-:Y:S04]  /*185a0*/  LDGSTS.E [R249+0x7c008], desc[UR4][R12.64], !P6 ;  /* 0x7c0080000cf97fae */ /* 0x0007e8000f121844 */
[----:B------:R-:W-:Y:S01]  /*185b0*/  LDGSTS.E [R249+0x7800c], desc[UR4][R10.64], !P0 ;  /* 0x7800c0000af97fae */ /* 0x000fe2000c121844 */
[----:B------:R-:W-:-:S03]  /*185c0*/  VIADD R242, R242, 0xffffffa7 ;  /* 0xffffffa7f2f27836 */ /* 0x000fc60000000000 */
[----:B------:R4:W-:Y:S04]  /*185d0*/  LDGSTS.E [R249+0x7c00c], desc[UR4][R8.64], !P0 ;  /* 0x7c00c00008f97fae */ /* 0x0009e8000c121844 */
[----:B--2---:R-:W2:Y:S01]  /*185e0*/  LDL.LU.64 R10, [R1+0x678] ;  /* 0x00067800010a7983 */ /* 0x004ea20000300a00 */
[----:B------:R-:W-:Y:S01]  /*185f0*/  ISETP.GE.U32.AND P5, PT, R242, 0x7fffff68, PT ;  /* 0x7fffff68f200780c */ /* 0x000fe20003fa6070 */
[----:B------:R-:W-:Y:S01]  /*18600*/  VIADD R241, R241, 0xffffffa6 ;  /* 0xffffffa6f1f17836 */ /* 0x000fe20000000000 */
[----:B------:R-:W1:Y:S01]  /*18610*/  LDC R242, c[0x0][0x230] ;  /* 0x00008c00fff27b82 */ /* 0x000e620000000800 */
[----:B------:R-:W2:Y:S04]  /*18620*/  LDL.LU.64 R52, [R1+0x670] ;  /* 0x0006700001347983 */ /* 0x000ea80000300a00 */
[----:B------:R-:W2:Y:S04]  /*18630*/  LDL.LU.64 R44, [R1+0x668] ;  /* 0x00066800012c7983 */ /* 0x000ea80000300a00 */
[----:B------:R-:W2:Y:S01]  /*18640*/  LDL.LU.64 R34, [R1+0x4c8] ;  /* 0x0004c80001227983 */ /* 0x000ea20000300a00 */
[----:B---3--:R-:W-:-:S05]  /*18650*/  IMAD.WIDE R12, R4, 0x4, R26 ;  /* 0x00000004040c7825 */ /* 0x008fca00078e021a */
[----:B------:R2:W-:Y:S01]  /*18660*/  STL.64 [R1+0xe00], R12 ;  /* 0x000e000c01007387 */ /* 0x0005e20000100a00 */
[----:B----4-:R-:W-:-:S03]  /*18670*/  IMAD.WIDE R8, R4, 0x4, R18 ;  /* 0x0000000404087825 */ /* 0x010fc600078e0212 */
[----:B------:R-:W3:Y:S04]  /*18680*/  LDL.LU.64 R26, [R1+0x4b8] ;  /* 0x0004b800011a7983 */ /* 0x000ee80000300a00 */
[----:B------:R4:W-:Y:S04]  /*18690*/  STL.64 [R1+0xe10], R8 ;  /* 0x000e100801007387 */ /* 0x0009e80000100a00 */
[----:B------:R-:W3:Y:S04]  /*186a0*/  LDL.LU.64 R18, [R1+0x4a8] ;  /* 0x0004a80001127983 */ /* 0x000ee80000300a00 */
[----:B------:R-:W3:Y:S01]  /*186b0*/  LDL.LU.64 R92, [R1+0x498] ;  /* 0x00049800015c7983 */ /* 0x000ee20000300a00 */
[----:B------:R-:W-:-:S03]  /*186c0*/  IMAD.WIDE R28, R4, 0x4, R68 ;  /* 0x00000004041c7825 */ /* 0x000fc600078e0244 */
[----:B------:R-:W3:Y:S04]  /*186d0*/  LDL.LU.64 R84, [R1+0x660] ;  /* 0x0006600001547983 */ /* 0x000ee80000300a00 */
[----:B------:R-:W-:Y:S04]  /*186e0*/  STL.64 [R1+0xe28], R28 ;  /* 0x000e281c01007387 */ /* 0x000fe80000100a00 */
[----:B------:R-:W3:Y:S04]  /*186f0*/  LDL.LU.64 R76, [R1+0x4c0] ;  /* 0x0004c000014c7983 */ /* 0x000ee80000300a00 */
[----:B------:R2:W-:Y:S01]  /*18700*/  LDGSTS.E [R250+0x70000], desc[UR4][R12.64], !P5 ;  /* 0x700000000cfa7fae */ /* 0x0005e2000e921844 */
[----:B------:R-:W-:-:S03]  /*18710*/  IMAD.WIDE R20, R4, 0x4, R60 ;  /* 0x0000000404147825 */ /* 0x000fc600078e023c */
[----:B------:R-:W3:Y:S04]  /*18720*/  LDL.LU.64 R68, [R1+0x4b0] ;  /* 0x0004b00001447983 */ /* 0x000ee80000300a00 */
[----:B------:R1:W-:Y:S01]  /*18730*/  STL.64 [R1+0xe58], R20 ;  /* 0x000e581401007387 */ /* 0x0003e20000100a00 */
[----:B------:R-:W-:Y:S01]  /*18740*/  VIADD R240, R240, 0xffffffa5 ;  /* 0xffffffa5f0f07836 */ /* 0x000fe20000000000 */
[----:B------:R-:W-:Y:S01]  /*18750*/  ISETP.GE.U32.AND P6, PT, R241, 0x7fffff67, PT ;  /* 0x7fffff67f100780c */ /* 0x000fe20003fc6070 */
[----:B------:R-:W-:Y:S01]  /*18760*/  VIADD R2, R2, 0xffffffa4 ;  /* 0xffffffa402027836 */ /* 0x000fe20000000000 */
[----:B------:R4:W-:Y:S01]  /*18770*/  LDGSTS.E [R250+0x74000], desc[UR4][R8.64], !P5 ;  /* 0x7400000008fa7fae */ /* 0x0009e2000e921844 */
[----:B------:R-:W1:Y:S01]  /*18780*/  LDC R241, c[0x0][0x230] ;  /* 0x00008c00fff17b82 */ /* 0x000e620000000800 */
[----:B--2---:R-:W-:Y:S01]  /*18790*/  IMAD.WIDE R12, R4, 0x4, R10 ;  /* 0x00000004040c7825 */ /* 0x004fe200078e020a */
[----:B------:R-:W-:Y:S01]  /*187a0*/  ISETP.GE.U32.AND P0, PT, R240, 0x7fffff66, PT ;  /* 0x7fffff66f000780c */ /* 0x000fe20003f06070 */
[----:B------:R-:W2:Y:S04]  /*187b0*/  LDL.LU.64 R10, [R1+0x4a0] ;  /* 0x0004a000010a7983 */ /* 0x000ea80000300a00 */
[----:B------:R-:W2:Y:S01]  /*187c0*/  LDL.LU.64 R60, [R1+0x490] ;  /* 0x00049000013c7983 */ /* 0x000ea20000300a00 */
[----:B------:R-:W-:Y:S01]  /*187d0*/  ISETP.GE.U32.AND P1, PT, R2, 0x7fffff65, PT ;  /* 0x7fffff650200780c */ /* 0x000fe20003f26070 */
[----:B------:R-:W-:-:S02]  /*187e0*/  VIADD R2, R246, 0xffffff87 ;  /* 0xffffff87f6027836 */ /* 0x000fc40000000000 */
[C---:B----4-:R-:W-:Y:S01]  /*187f0*/  IMAD.WIDE R8, R4.reuse, 0x4, R52 ;  /* 0x0000000404087825 */ /* 0x050fe200078e0234 */
[----:B------:R4:W-:Y:S01]  /*18800*/  STL.64 [R1+0xe80], R12 ;  /* 0x000e800c01007387 */ /* 0x0009e20000100a00 */
[----:B------:R-:W2:Y:S02]  /*18810*/  LDC R246, c[0x0][0x230] ;  /* 0x00008c00fff67b82 */ /* 0x000ea40000000800 */
[----:B------:R-:W-:Y:S01]  /*18820*/  IMAD.WIDE R52, R4, 0x4, R44 ;  /* 0x0000000404347825 */ /* 0x000fe200078e022c */
[----:B------:R-:W-:Y:S01]  /*18830*/  ISETP.GE.U32.AND P3, PT, R2, 0x7fffff48, PT ;  /* 0x7fffff480200780c */ /* 0x000fe20003f66070 */
[----:B------:R-:W-:Y:S02]  /*18840*/  LDGSTS.E [R250+0x70004], desc[UR4][R28.64], !P6 ;  /* 0x700040001cfa7fae */ /* 0x000fe4000f121844 */
[----:B------:R-:W-:Y:S02]  /*18850*/  VIADD R240, R247, 0xffffff86 ;  /* 0xffffff86f7f07836 */ /* 0x000fe40000000000 */
[----:B------:R-:W-:Y:S01]  /*18860*/  IMAD.WIDE R44, R4, 0x4, R34 ;  /* 0x00000004042c7825 */ /* 0x000fe200078e0222 */
[----:B------:R1:W-:Y:S03]  /*18870*/  LDGSTS.E [R250+0x74004], desc[UR4][R20.64], !P6 ;  /* 0x7400400014fa7fae */ /* 0x0003e6000f121844 */
[----:B------:R-:W-:Y:S01]  /*18880*/  VIADD R2, R248, 0xffffff85 ;  /* 0xffffff85f8027836 */ /* 0x000fe20000000000 */
[----:B------:R2:W-:Y:S01]  /*18890*/  STL.64 [R1+0xeb8], R8 ;  /* 0x000eb80801007387 */ /* 0x0005e20000100a00 */
[----:B------:R-:W-:Y:S01]  /*188a0*/  ISETP.GE.U32.AND P4, PT, R240, 0x7fffff47, PT ;  /* 0x7fffff47f000780c */ /* 0x000fe20003f86070 */
[----:B------:R-:W2:Y:S02]  /*188b0*/  LDC R248, c[0x0][0x230] ;  /* 0x00008c00fff87b82 */ /* 0x000ea40000000800 */
[----:B------:R4:W-:Y:S04]  /*188c0*/  LDGSTS.E [R250+0x70008], desc[UR4][R12.64], !P0 ;  /* 0x700080000cfa7fae */ /* 0x0009e8000c121844 */
[----:B------:R2:W-:Y:S01]  /*188d0*/  STL.64 [R1+0xf00], R52 ;  /* 0x000f003401007387 */ /* 0x0005e20000100a00 */
[----:B------:R-:W-:-:S03]  /*188e0*/  ISETP.GE.U32.AND P5, PT, R2, 0x7fffff46, PT ;  /* 0x7fffff460200780c */ /* 0x000fc60003fa6070 */
[----:B------:R2:W-:Y:S04]  /*188f0*/  LDGSTS.E [R250+0x74008], desc[UR4][R8.64], !P0 ;  /* 0x7400800008fa7fae */ /* 0x0005e8000c121844 */
[----:B------:R-:W-:Y:S01]  /*18900*/  LDGSTS.E [R250+0x7000c], desc[UR4][R52.64], !P1 ;  /* 0x7000c00034fa7fae */ /* 0x000fe2000c921844 */
[----:B---3--:R-:W-:-:S03]  /*18910*/  IMAD.WIDE R34, R4, 0x4, R26 ;  /* 0x0000000404227825 */ /* 0x008fc600078e021a */
[----:B------:R-:W3:Y:S04]  /*18920*/  LDL.LU.64 R26, [R1+0x658] ;  /* 0x00065800011a7983 */ /* 0x000ee80000300a00 */
[----:B------:R2:W-:Y:S01]  /*18930*/  STL.64 [R1+0x1000], R44 ;  /* 0x0010002c01007387 */ /* 0x0005e20000100a00 */
[----:B-1----:R-:W-:-:S03]  /*18940*/  IMAD.WIDE R20, R4, 0x4, R18 ;  /* 0x0000000404147825 */ /* 0x002fc600078e0212 */
[----:B------:R-:W3:Y:S01]  /*18950*/  LDL.LU.64 R18, [R1+0x650] ;  /* 0x0006500001127983 */ /* 0x000ee20000300a00 */
[----:B----4-:R-:W-:-:S03]  /*18960*/  IMAD.WIDE R12, R4, 0x4, R92 ;  /* 0x00000004040c7825 */ /* 0x010fc600078e025c */
[----:B------:R-:W-:Y:S01]  /*18970*/  STL.64 [R1+0x13c8], R34 ;  /* 0x0013c82201007387 */ /* 0x000fe20000100a00 */
[----:B------:R-:W-:-:S03]  /*18980*/  IMAD.WIDE R46, R4, 0x4, R84 ;  /* 0x00000004042e7825 */ /* 0x000fc600078e0254 */
[----:B------:R-:W-:Y:S01]  /*18990*/  STL.64 [R1+0x13d8], R20 ;  /* 0x0013d81401007387 */ /* 0x000fe20000100a00 */
[----:B------:R-:W-:-:S03]  /*189a0*/  IMAD.WIDE R36, R4, 0x4, R76 ;  /* 0x0000000404247825 */ /* 0x000fc600078e024c */
[----:B------:R-:W-:Y:S04]  /*189b0*/  STL.64 [R1+0x13e8], R12 ;  /* 0x0013e80c01007387 */ /* 0x000fe80000100a00 */
[----:B------:R-:W-:Y:S01]  /*189c0*/  STL.64 [R1+0xe50], R46 ;  /* 0x000e502e01007387 */ /* 0x000fe20000100a00 */
[----:B------:R-:W-:-:S03]  /*189d0*/  IMAD.WIDE R28, R4, 0x4, R68 ;  /* 0x00000004041c7825 */ /* 0x000fc600078e0244 */
[----:B------:R-:W-:Y:S04]  /*189e0*/  STL.64 [R1+0xfd0], R36 ;  /* 0x000fd02401007387 */ /* 0x000fe80000100a00 */
[----:B------:R-:W-:Y:S04]  /*189f0*/  STL.64 [R1+0xff8], R28 ;  /* 0x000ff81c01007387 */ /* 0x000fe80000100a00 */
[----:B------:R-:W-:Y:S04]  /*18a00*/  LDGSTS.E [R250+0x7400c], desc[UR4][R46.64], !P1 ;  /* 0x7400c0002efa7fae */ /* 0x000fe8000c921844 */
[----:B------:R-:W-:Y:S04]  /*18a10*/  LDGSTS.E [R250+0x78000], desc[UR4][R44.64], !P3 ;  /* 0x780000002cfa7fae */ /* 0x000fe8000d921844 */
[----:B------:R-:W-:Y:S04]  /*18a20*/  LDGSTS.E [R250+0x7c000], desc[UR4][R36.64], !P3 ;  /* 0x7c00000024fa7fae */ /* 0x000fe8000d921844 */
[----:B------:R-:W-:Y:S04]  /*18a30*/  LDGSTS.E [R250+0x78004], desc[UR4][R34.64], !P4 ;  /* 0x7800400022fa7fae */ /* 0x000fe8000e121844 */
[----:B------:R-:W-:Y:S01]  /*18a40*/  LDGSTS.E [R250+0x7c004], desc[UR4][R28.64], !P4 ;  /* 0x7c0040001cfa7fae */ /* 0x000fe2000e121844 */
[----:B--2---:R-:W-:-:S03]  /*18a50*/  IMAD.WIDE R10, R4, 0x4, R10 ;  /* 0x00000004040a7825 */ /* 0x004fc600078e020a */
[----:B------:R-:W-:Y:S01]  /*18a60*/  LDGSTS.E [R250+0x78008], desc[UR4][R20.64], !P5 ;  /* 0x7800800014fa7fae */ /* 0x000fe2000e921844 */
[----:B------:R-:W-:-:S03]  /*18a70*/  IMAD.WIDE R8, R4, 0x4, R60 ;  /* 0x0000000404087825 */ /* 0x000fc600078e023c */
[----:B------:R1:W-:Y:S04]  /*18a80*/  STL.64 [R1+0x13e0], R10 ;  /* 0x0013e00a01007387 */ /* 0x0003e80000100a00 */
[----:B------:R2:W-:Y:S04]  /*18a90*/  STL.64 [R1+0x13f0], R8 ;  /* 0x0013f00801007387 */ /* 0x0005e80000100a00 */
[----:B------:R-:W4:Y:S04]  /*18aa0*/  LDL.LU.64 R68, [R1+0x858] ;  /* 0x0008580001447983 */ /* 0x000f280000300a00 */
[----:B------:R-:W2:Y:S04]  /*18ab0*/  LDL.LU.64 R60, [R1+0x848] ;  /* 0x00084800013c7983 */ /* 0x000ea80000300a00 */
[----:B------:R-:W4:Y:S04]  /*18ac0*/  LDL.LU.64 R52, [R1+0x838] ;  /* 0x0008380001347983 */ /* 0x000f280000300a00 */
[----:B------:R-:W4:Y:S04]  /*18ad0*/  LDL.LU.64 R44, [R1+0x828] ;  /* 0x00082800012c7983 */ /* 0x000f280000300a00 */
[----:B------:R-:W-:Y:S04]  /*18ae0*/  LDGSTS.E [R250+0x7c008], desc[UR4][R10.64], !P5 ;  /* 0x7c0080000afa7fae */ /* 0x000fe8000e921844 */
[----:B-1----:R-:W4:Y:S01]  /*18af0*/  LDL.LU.64 R10, [R1+0x818] ;  /* 0x00081800010a7983 */ /* 0x002f220000300a00 */
[----:B------:R-:W-:-:S02]  /*18b00*/  VIADD R2, R243, 0xffffffa3 ;  /* 0xffffffa3f3027836 */ /* 0x000fc40000000000 */
[----:B------:R-:W1:Y:S01]  /*18b10*/  LDC R243, c[0x0][0x230] ;  /* 0x00008c00fff37b82 */ /* 0x000e620000000800 */
[----:B------:R-:W-:Y:S01]  /*18b20*/  VIADD R240, R251, 0xffffff84 ;  /* 0xffffff84fbf07836 */ /* 0x000fe20000000000 */
[----:B------:R-:W4:Y:S01]  /*18b30*/  LDL.LU.64 R100, [R1+0x488] ;  /* 0x0004880001647983 */ /* 0x000f220000300a00 */
[----:B------:R-:W-:-:S03]  /*18b40*/  ISETP.GE.U32.AND P0, PT, R2, 0x7fffff64, PT ;  /* 0x7fffff640200780c */ /* 0x000fc60003f06070 */
[----:B------:R-:W-:Y:S01]  /*18b50*/  ISETP.GE.U32.AND P6, PT, R240, 0x7fffff45, PT ;  /* 0x7fffff45f000780c */ /* 0x000fe20003fc6070 */
[----:B------:R-:W-:Y:S01]  /*18b60*/  VIADD R2, R245, 0xffffffa0 ;  /* 0xffffffa0f5027836 */ /* 0x000fe20000000000 */
[----:B------:R-:W4:Y:S01]  /*18b70*/  LDL.LU.64 R92, [R1+0x478] ;  /* 0x00047800015c7983 */ /* 0x000f220000300a00 */
[----:B------:R-:W-:-:S03]  /*18b80*/  VIADD R240, R242, 0xffffffa1 ;  /* 0xffffffa1f2f07836 */ /* 0x000fc60000000000 */
[----:B------:R-:W-:Y:S01]  /*18b90*/  ISETP.GE.U32.AND P1, PT, R2, 0x7fffff61, PT ;  /* 0x7fffff610200780c */ /* 0x000fe20003f26070 */
[----:B------:R-:W4:Y:S01]  /*18ba0*/  LDL.LU.64 R84, [R1+0x850] ;  /* 0x0008500001547983 */ /* 0x000f220000300a00 */
[----:B------:R-:W-:Y:S01]  /*18bb0*/  ISETP.GE.U32.AND P3, PT, R240, 0x7fffff62, PT ;  /* 0x7fffff62f000780c */ /* 0x000fe20003f66070 */
[----:B------:R-:W-:Y:S02]  /*18bc0*/  VIADD R240, R246, 0xffffff82 ;  /* 0xffffff82f6f07836 */ /* 0x000fe40000000000 */
[----:B------:R-:W4:Y:S04]  /*18bd0*/  LDL.LU.64 R34, [R1+0x840] ;  /* 0x0008400001227983 */ /* 0x000f280000300a00 */
[----:B------:R-:W-:Y:S01]  /*18be0*/  LDGSTS.E [R250+0x7800c], desc[UR4][R12.64], !P6 ;  /* 0x7800c0000cfa7fae */ /* 0x000fe2000f121844 */
[----:B-1----:R-:W-:-:S03]  /*18bf0*/  VIADD R2, R243, 0xffffff83 ;  /* 0xffffff83f3027836 */ /* 0x002fc60000000000 */
[----:B------:R1:W-:Y:S02]  /*18c00*/  LDGSTS.E [R250+0x7c00c], desc[UR4][R8.64], !P6 ;  /* 0x7c00c00008fa7fae */ /* 0x0003e4000f121844 */
[----:B------:R-:W-:Y:S01]  /*18c10*/  ISETP.GE.U32.AND P5, PT, R2, 0x7fffff44, PT ;  /* 0x7fffff440200780c */ /* 0x000fe20003fa6070 */
[----:B------:R-:W-:Y:S02]  /*18c20*/  VIADD R2, R248, 0xffffff81 ;  /* 0xffffff81f8027836 */ /* 0x000fe40000000000 */
[C---:B---3--:R-:W-:Y:S02]  /*18c30*/  IMAD.WIDE R246, R4.reuse, 0x4, R26 ;  /* 0x0000000404f67825 */ /* 0x048fe400078e021a */
[----:B------:R-:W3:Y:S04]  /*18c40*/  LDL.LU.64 R26, [R1+0x830] ;  /* 0x00083000011a7983 */ /* 0x000ee80000300a00 */
[----:B------:R-:W-:Y:S01]  /*18c50*/  LDGSTS.E [R244+0x70000], desc[UR4][R246.64], !P0 ;  /* 0x70000000f6f47fae */ /* 0x000fe2000c121844 */
[----:B-1----:R-:W-:-:S03]  /*18c60*/  IMAD.WIDE R250, R4, 0x4, R18 ;  /* 0x0000000404fa7825 */ /* 0x002fc600078e0212 */
[----:B------:R-:W3:Y:S04]  /*18c70*/  LDL.LU.64 R18, [R1+0x820] ;  /* 0x0008200001127983 */ /* 0x000ee80000300a00 */
[----:B------:R-:W-:Y:S01]  /*18c80*/  LDGSTS.E [R244+0x74000], desc[UR4][R250.64], !P0 ;  /* 0x74000000faf47fae */ /* 0x000fe2000c121844 */
[----:B------:R-:W-:Y:S01]  /*18c90*/  ISETP.GE.U32.AND P0, PT, R2, 0x7fffff42, PT ;  /* 0x7fffff420200780c */ /* 0x000fe20003f06070 */
[----:B------:R-:W-:Y:S02]  /*18ca0*/  IMAD.SHL.U32 R2, R7, 0x40, RZ ;  /* 0x0000004007027824 */ /* 0x000fe400078e00ff */
[----:B------:R-:W5:Y:S04]  /*18cb0*/  LDL.LU R7, [R1+0x1de0] ;  /* 0x001de00001077983 */ /* 0x000f680000300800 */
[----:B------:R-:W3:Y:S01]  /*18cc0*/  LDL.LU.64 R76, [R1+0x810] ;  /* 0x00081000014c7983 */ /* 0x000ee20000300a00 */
[----:B--2---:R-:W-:-:S04]  /*18cd0*/  IMAD.WIDE R8, R4, 0x4, R60 ;  /* 0x0000000404087825 */ /* 0x004fc800078e023c */
[C---:B----4-:R-:W-:Y:S01]  /*18ce0*/  IMAD.WIDE R60, R4.reuse, 0x4, R52 ;  /* 0x00000004043c7825 */ /* 0x050fe200078e0234 */
[----:B------:R1:W-:Y:S03]  /*18cf0*/  STL.64 [R1+0xe48], R8 ;  /* 0x000e480801007387 */ /* 0x0003e60000100a00 */
[C---:B------:R-:W-:Y:S02]  /*18d00*/  IMAD.WIDE R248, R4.reuse, 0x4, R68 ;  /* 0x0000000404f87825 */ /* 0x040fe400078e0244 */
[----:B------:R-:W2:Y:S02]  /*18d10*/  LDL.LU.64 R68, [R1+0x480] ;  /* 0x0004800001447983 */ /* 0x000ea40000300a00 */
[----:B------:R-:W-:-:S04]  /*18d20*/  IMAD.WIDE R52, R4, 0x4, R44 ;  /* 0x0000000404347825 */ /* 0x000fc800078e022c */
[C---:B------:R-:W-:Y:S02]  /*18d30*/  IMAD.WIDE R44, R4.reuse, 0x4, R10 ;  /* 0x00000004042c7825 */ /* 0x040fe400078e020a */
[----:B------:R-:W1:Y:S01]  /*18d40*/  LDL.LU.64 R10, [R1+0x470] ;  /* 0x00047000010a7983 */ /* 0x000e620000300a00 */
[----:B------:R-:W-:Y:S01]  /*18d50*/  UIADD3 UR61, UR6, -0x80, URZ ;  /* 0xffffff80063d7890 */ /* 0x000fe2000fffe03f */
[----:B------:R-:W-:Y:S02]  /*18d60*/  VIADD R241, R241, 0xffffffa2 ;  /* 0xffffffa2f1f17836 */ /* 0x000fe40000000000 */
[C---:B------:R-:W-:Y:S01]  /*18d70*/  IMAD.WIDE R28, R4.reuse, 0x4, R100 ;  /* 0x00000004041c7825 */ /* 0x040fe200078e0264 */
[----:B------:R-:W-:Y:S02]  /*18d80*/  STL.64 [R1+0xef8], R60 ;  /* 0x000ef83c01007387 */ /* 0x000fe40000100a00 */
[----:B------:R-:W-:Y:S01]  /*18d90*/  ISETP.GE.U32.AND P6, PT, R241, 0x7fffff63, PT ;  /* 0x7fffff63f100780c */ /* 0x000fe20003fc6070 */
[----:B------:R-:W-:Y:S01]  /*18da0*/  IMAD.U32 R20, RZ, RZ, UR61 ;  /* 0x0000003dff147e24 */ /* 0x000fe2000f8e00ff */
[----:B------:R-:W-:Y:S01]  /*18db0*/  STL.64 [R1+0xff0], R52 ;  /* 0x000ff03401007387 */ /* 0x000fe20000100a00 */
[----:B------:R-:W-:-:S03]  /*18dc0*/  IMAD.WIDE R12, R4, 0x4, R92 ;  /* 0x00000004040c7825 */ /* 0x000fc600078e025c */
[----:B------:R-:W-:Y:S04]  /*18dd0*/  STL.64 [R1+0x1408], R44 ;  /* 0x0014082c01007387 */ /* 0x000fe80000100a00 */
[----:B------:R-:W-:Y:S01]  /*18de0*/  STL.64 [R1+0x1418], R28 ;  /* 0x0014181c01007387 */ /* 0x000fe20000100a00 */
[----:B------:R-:W-:-:S03]  /*18df0*/  IMAD.WIDE R242, R4, 0x4, R34 ;  /* 0x0000000404f27825 */ /* 0x000fc600078e0222 */
[----:B------:R2:W-:Y:S01]  /*18e00*/  STL [R1+0x18c0], R20 ;  /* 0x0018c01401007387 */ /* 0x0005e20000100800 */
[----:B------:R-:W-:-:S03]  /*18e10*/  ISETP.GE.U32.AND P4, PT, R240, 0x7fffff43, PT ;  /* 0x7fffff43f000780c */ /* 0x000fc60003f86070 */
[----:B------:R-:W-:Y:S01]  /*18e20*/  STL.64 [R1+0x1428], R12 ;  /* 0x0014280c01007387 */ /* 0x000fe20000100a00 */
[----:B------:R-:W-:-:S03]  /*18e30*/  IMAD.WIDE R240, R4, 0x4, R84 ;  /* 0x0000000404f07825 */ /* 0x000fc600078e0254 */
[----:B------:R-:W4:Y:S04]  /*18e40*/  LDL.LU.64 R34, [R1+0x460] ;  /* 0x0004600001227983 */ /* 0x000f280000300a00 */
[----:B------:R-:W-:Y:S04]  /*18e50*/  LDGSTS.E [R244+0x70004], desc[UR4][R248.64], !P6 ;  /* 0x70004000f8f47fae */ /* 0x000fe8000f121844 */
[----:B------:R-:W-:Y:S04]  /*18e60*/  LDGSTS.E [R244+0x74004], desc[UR4][R240.64], !P6 ;  /* 0x74004000f0f47fae */ /* 0x000fe8000f121844 */
[----:B------:R1:W-:Y:S04]  /*18e70*/  LDGSTS.E [R244+0x70008], desc[UR4][R8.64], !P3 ;  /* 0x7000800008f47fae */ /* 0x0003e8000d921844 */
[----:B------:R-:W-:Y:S04]  /*18e80*/  LDGSTS.E [R244+0x74008], desc[UR4][R242.64], !P3 ;  /* 0x74008000f2f47fae */ /* 0x000fe8000d921844 */
[----:B------:R4:W-:Y:S01]  /*18e90*/  LDGSTS.E [R244+0x7000c], desc[UR4][R60.64], !P1 ;  /* 0x7000c0003cf47fae */ /* 0x0009e2000c921844 */
[----:B---3--:R-:W-:-:S04]  /*18ea0*/  IMAD.WIDE R54, R4, 0x4, R26 ;  /* 0x0000000404367825 */ /* 0x008fc800078e021a */
[C---:B------:R-:W-:Y:S01]  /*18eb0*/  IMAD.WIDE R46, R4.reuse, 0x4, R18 ;  /* 0x00000004042e7825 */ /* 0x040fe200078e0212 */
[----:B------:R3:W-:Y:S04]  /*18ec0*/  STL.64 [R1+0xe08], R54 ;  /* 0x000e083601007387 */ /* 0x0007e80000100a00 */
[----:B------:R3:W-:Y:S04]  /*18ed0*/  STL.64 [R1+0xfc8], R46 ;  /* 0x000fc82e01007387 */ /* 0x0007e80000100a00 */
[----:B------:R-:W3:Y:S01]  /*18ee0*/  LDL.LU.64 R108, [R1+0x440] ;  /* 0x00044000016c7983 */ /* 0x000ee20000300a00 */
[----:B------:R-:W-:-:S03]  /*18ef0*/  IMAD.WIDE R36, R4, 0x4, R76 ;  /* 0x0000000404247825 */ /* 0x000fc600078e024c */
[----:B------:R-:W3:Y:S04]  /*18f00*/  LDL.LU.64 R100, [R1+0x420] ;  /* 0x0004200001647983 */ /* 0x000ee80000300a00 */
[----:B------:R-:W3:Y:S04]  /*18f10*/  LDL.LU.64 R26, [R1+0x400] ;  /* 0x00040000011a7983 */ /* 0x000ee80000300a00 */
[----:B------:R-:W3:Y:S04]  /*18f20*/  LDL.LU.64 R18, [R1+0x3e0] ;  /* 0x0003e00001127983 */ /* 0x000ee80000300a00 */
[----:B------:R-:W3:Y:S04]  /*18f30*/  LDL.LU.64 R92, [R1+0x3c0] ;  /* 0x0003c000015c7983 */ /* 0x000ee80000300a00 */
[----:B------:R3:W-:Y:S04]  /*18f40*/  STL.64 [R1+0xfd8], R36 ;  /* 0x000fd82401007387 */ /* 0x0007e80000100a00 */
[----:B------:R-:W-:Y:S04]  /*18f50*/  LDGSTS.E [R244+0x7400c], desc[UR4][R54.64], !P1 ;  /* 0x7400c00036f47fae */ /* 0x000fe8000c921844 */
[----:B------:R3:W-:Y:S04]  /*18f60*/  LDGSTS.E [R244+0x78000], desc[UR4][R52.64], !P5 ;  /* 0x7800000034f47fae */ /* 0x0007e8000e921844 */
[----:B------:R-:W-:Y:S04]  /*18f70*/  LDGSTS.E [R244+0x7c000], desc[UR4][R46.64], !P5 ;  /* 0x7c0000002ef47fae */ /* 0x000fe8000e921844 */
[----:B------:R3:W-:Y:S01]  /*18f80*/  LDGSTS.E [R244+0x78004], desc[UR4][R44.64], !P4 ;  /* 0x780040002cf47fae */ /* 0x0007e2000e121844 */
[----:B------:R-:W-:-:S03]  /*18f90*/  UISETP.GE.U32.AND UP0, UPT, UR61, 0x7fffff41, UPT ;  /* 0x7fffff413d00788c */ /* 0x000fc6000bf06070 */
[----:B------:R-:W-:Y:S01]  /*18fa0*/  LDGSTS.E [R244+0x7c004], desc[UR4][R36.64], !P4 ;  /* 0x7c00400024f47fae */ /* 0x000fe2000e121844 */
[----:B-1----:R-:W-:-:S04]  /*18fb0*/  IMAD.WIDE R8, R4, 0x4, R10 ;  /* 0x0000000404087825 */ /* 0x002fc800078e020a */
[----:B--2---:R-:W-:Y:S01]  /*18fc0*/  IMAD.WIDE R20, R4, 0x4, R68 ;  /* 0x0000000404147825 */ /* 0x004fe200078e0244 */
[----:B------:R-:W2:Y:S04]  /*18fd0*/  LDL.LU.64 R10, [R1+0x3a0] ;  /* 0x0003a000010a7983 */ /* 0x000ea80000300a00 */
[----:B------:R1:W-:Y:S04]  /*18fe0*/  STL.64 [R1+0x1010], R20 ;  /* 0x0010101401007387 */ /* 0x0003e80000100a00 */
[----:B------:R1:W-:Y:S04]  /*18ff0*/  STL.64 [R1+0x1430], R8 ;  /* 0x0014300801007387 */ /* 0x0003e80000100a00 */
[----:B------:R-:W2:Y:S04]  /*19000*/  LDL.LU.64 R84, [R1+0x380] ;  /* 0x0003800001547983 */ /* 0x000ea80000300a00 */
[----:B------:R-:W2:Y:S04]  /*19010*/  LDL.LU.64 R76, [R1+0x360] ;  /* 0x00036000014c7983 */ /* 0x000ea80000300a00 */
[----:B------:R-:W2:Y:S04]  /*19020*/  LDL.LU.64 R68, [R1+0x340] ;  /* 0x0003400001447983 */ /* 0x000ea80000300a00 */
[----:B------:R-:W2:Y:S01]  /*19030*/  LDL.LU.64 R60, [R1+0x320] ;  /* 0x00032000013c7983 */ /* 0x000ea20000300a00 */
[----:B----4-:R-:W-:-:S03]  /*19040*/  IMAD.WIDE R236, R2, 0x4, R34 ;  /* 0x0000000402ec7825 */ /* 0x010fc600078e0222 */
[----:B------:R-:W4:Y:S04]  /*19050*/  LDL.LU.64 R52, [R1+0x300] ;  /* 0x0003000001347983 */ /* 0x000f280000300a00 */
[----:B------:R-:W4:Y:S04]  /*19060*/  LDL.LU.64 R44, [R1+0x2e0] ;  /* 0x0002e000012c7983 */ /* 0x000f280000300a00 */
[----:B------:R-:W-:Y:S04]  /*19070*/  STL [R1+0xc00], RZ ;  /* 0x000c00ff01007387 */ /* 0x000fe80000100800 */
[----:B------:R-:W-:Y:S04]  /*19080*/  STL [R1+0xc04], RZ ;  /* 0x000c04ff01007387 */ /* 0x000fe80000100800 */
[----:B------:R-:W4:Y:S01]  /*19090*/  LDL.LU.64 R34, [R1+0x2c0] ;  /* 0x0002c00001227983 */ /* 0x000f220000300a00 */
[----:B---3--:R-:W-:-:S04]  /*190a0*/  IMAD.WIDE R228, R2, 0x4, R108 ;  /* 0x0000000402e47825 */ /* 0x008fc800078e026c */
[----:B------:R-:W-:-:S04]  /*190b0*/  IMAD.WIDE R220, R2, 0x4, R100 ;  /* 0x0000000402dc7825 */ /* 0x000fc800078e0264 */
[----:B------:R-:W-:-:S04]  /*190c0*/  IMAD.WIDE R212, R2, 0x4, R26 ;  /* 0x0000000402d47825 */ /* 0x000fc800078e021a */
[C---:B------:R-:W-:Y:S01]  /*190d0*/  IMAD.WIDE R204, R2.reuse, 0x4, R18 ;  /* 0x0000000402cc7825 */ /* 0x040fe200078e0212 */
[----:B------:R-:W3:Y:S04]  /*190e0*/  LDL.LU.64 R26, [R1+0x2a0] ;  /* 0x0002a000011a7983 */ /* 0x000ee80000300a00 */
[----:B------:R1:W-:Y:S04]  /*190f0*/  STL.64 [R1+0x1438], R236 ;  /* 0x001438ec01007387 */ /* 0x0003e80000100a00 */
[----:B------:R-:W3:Y:S04]  /*19100*/  LDL.LU.64 R18, [R1+0x280] ;  /* 0x0002800001127983 */ /* 0x000ee80000300a00 */
[----:B------:R1:W-:Y:S04]  /*19110*/  STL.64 [R1+0x1458], R228 ;  /* 0x001458e401007387 */ /* 0x0003e80000100a00 */
[----:B------:R1:W-:Y:S01]  /*19120*/  STL.64 [R1+0x1478], R220 ;  /* 0x001478dc01007387 */ /* 0x0003e20000100a00 */
[----:B------:R-:W-:Y:S01]  /*19130*/  IMAD.WIDE R196, R2, 0x4, R92 ;  /* 0x0000000402c47825 */ /* 0x000fe200078e025c */
[----:B------:R-:W-:-:S02]  /*19140*/  PLOP3.LUT P6, PT, PT, PT, UP0, 0x80, 0x0 ;  /* 0x000000000000781c */ /* 0x000fc40003fcf008 */
[----:B------:R-:W-:Y:S04]  /*19150*/  LDGSTS.E [R244+0x78008], desc[UR4][R28.64], !P0 ;  /* 0x780080001cf47fae */ /* 0x000fe8000c121844 */
[----:B------:R-:W-:Y:S07]  /*19160*/  LDGSTS.E [R244+0x7c008], desc[UR4][R20.64], !P0 ;  /* 0x7c00800014f47fae */ /* 0x000fee000c121844 */
[----:B------:R-:W-:Y:S01]  /*19170*/  LDGSTS.E [R244+0x7800c], desc[UR4][R12.64], !P6 ;  /* 0x7800c0000cf47fae */ /* 0x000fe2000f121844 */
[----:B--2---:R-:W-:-:S03]  /*19180*/  IMAD.WIDE R188, R2, 0x4, R10 ;  /* 0x0000000402bc7825 */ /* 0x004fc600078e020a */
[----:B------:R-:W2:Y:S04]  /*19190*/  LDL.LU.64 R10, [R1+0x260] ;  /* 0x00026000010a7983 */ /* 0x000ea80000300a00 */
[----:B------:R1:W-:Y:S04]  /*191a0*/  STL.64 [R1+0x1498], R212 ;  /* 0x001498d401007387 */ /* 0x0003e80000100a00 */
[----:B------:R-:W2:Y:S01]  /*191b0*/  LDL.LU.64 R100, [R1+0x240] ;  /* 0x0002400001647983 */ /* 0x000ea20000300a00 */
[----:B------:R-:W-:-:S03]  /*191c0*/  IMAD.WIDE R180, R2, 0x4, R84 ;  /* 0x0000000402b47825 */ /* 0x000fc600078e0254 */
[----:B------:R1:W-:Y:S01]  /*191d0*/  STL.64 [R1+0x14b8], R204 ;  /* 0x0014b8cc01007387 */ /* 0x0003e20000100a00 */
[----:B------:R-:W-:-:S03]  /*191e0*/  IMAD.WIDE R172, R2, 0x4, R76 ;  /* 0x0000000402ac7825 */ /* 0x000fc600078e024c */
[----:B------:R1:W-:Y:S01]  /*191f0*/  STL.64 [R1+0x14d8], R196 ;  /* 0x0014d8c401007387 */ /* 0x0003e20000100a00 */
[----:B------:R-:W-:-:S03]  /*19200*/  IMAD.WIDE R164, R2, 0x4, R68 ;  /* 0x0000000402a47825 */ /* 0x000fc600078e0244 */
[----:B------:R-:W2:Y:S04]  /*19210*/  LDL.LU.64 R92, [R1+0x220] ;  /* 0x00022000015c7983 */ /* 0x000ea80000300a00 */
[----:B------:R1:W-:Y:S01]  /*19220*/  STL.64 [R1+0x14f8], R188 ;  /* 0x0014f8bc01007387 */ /* 0x0003e20000100a00 */
[----:B------:R-:W-:-:S03]  /*19230*/  IMAD.WIDE R156, R2, 0x4, R60 ;  /* 0x00000004029c7825 */ /* 0x000fc600078e023c */
[----:B------:R-:W2:Y:S04]  /*19240*/  LDL.LU.64 R84, [R1+0x200] ;  /* 0x0002000001547983 */ /* 0x000ea80000300a00 */
[----:B------:R1:W-:Y:S04]  /*19250*/  STL.64 [R1+0x1518], R180 ;  /* 0x001518b401007387 */ /* 0x0003e80000100a00 */
[----:B------:R1:W-:Y:S01]  /*19260*/  STL.64 [R1+0x1538], R172 ;  /* 0x001538ac01007387 */ /* 0x0003e20000100a00 */
[----:B----4-:R-:W-:-:S03]  /*19270*/  IMAD.WIDE R148, R2, 0x4, R52 ;  /* 0x0000000402947825 */ /* 0x010fc600078e0234 */
[----:B------:R-:W4:Y:S04]  /*19280*/  LDL.LU.64 R76, [R1+0x1e0] ;  /* 0x0001e000014c7983 */ /* 0x000f280000300a00 */
[----:B------:R-:W4:Y:S01]  /*19290*/  LDL.LU.64 R68, [R1+0x1c0] ;  /* 0x0001c00001447983 */ /* 0x000f220000300a00 */
[----:B------:R-:W-:-:S03]  /*192a0*/  IMAD.WIDE R140, R2, 0x4, R44 ;  /* 0x00000004028c7825 */ /* 0x000fc600078e022c */
[----:B------:R4:W-:Y:S01]  /*192b0*/  STL.64 [R1+0x1558], R164 ;  /* 0x001558a401007387 */ /* 0x0009e20000100a00 */
[----:B------:R-:W-:-:S03]  /*192c0*/  IMAD.WIDE R132, R2, 0x4, R34 ;  /* 0x0000000402847825 */ /* 0x000fc600078e0222 */
[----:B------:R-:W4:Y:S04]  /*192d0*/  LDL.LU.64 R60, [R1+0x1a0] ;  /* 0x0001a000013c7983 */ /* 0x000f280000300a00 */
[----:B------:R-:W4:Y:S04]  /*192e0*/  LDL.LU.64 R52, [R1+0x180] ;  /* 0x0001800001347983 */ /* 0x000f280000300a00 */
[----:B------:R4:W-:Y:S04]  /*192f0*/  STL.64 [R1+0x1578], R156 ;  /* 0x0015789c01007387 */ /* 0x0009e80000100a00 */
[----:B------:R-:W4:Y:S04]  /*19300*/  LDL.LU.64 R44, [R1+0x160] ;  /* 0x00016000012c7983 */ /* 0x000f280000300a00 */
[----:B------:R-:W4:Y:S04]  /*19310*/  LDL.LU.64 R34, [R1+0x140] ;  /* 0x0001400001227983 */ /* 0x000f280000300a00 */
[----:B------:R4:W-:Y:S01]  /*19320*/  STL.64 [R1+0x1598], R148 ;  /* 0x0015989401007387 */ /* 0x0009e20000100a00 */
[----:B---3--:R-:W-:-:S03]  /*19330*/  IMAD.WIDE R124, R2, 0x4, R26 ;  /* 0x00000004027c7825 */ /* 0x008fc600078e021a */
[----:B------:R-:W3:Y:S01]  /*19340*/  LDL.LU.64 R26, [R1+0x120] ;  /* 0x00012000011a7983 */ /* 0x000ee20000300a00 */
[----:B------:R-:W-:-:S03]  /*19350*/  IMAD.WIDE R116, R2, 0x4, R18 ;  /* 0x0000000402747825 */ /* 0x000fc600078e0212 */
[----:B------:R-:W3:Y:S04]  /*19360*/  LDL.LU.64 R18, [R1+0x100] ;  /* 0x0001000001127983 */ /* 0x000ee80000300a00 */
[----:B------:R3:W-:Y:S01]  /*19370*/  STL.64 [R1+0x15b8], R140 ;  /* 0x0015b88c01007387 */ /* 0x0007e20000100a00 */
[----:B--2---:R-:W-:-:S03]  /*19380*/  IMAD.WIDE R108, R2, 0x4, R10 ;  /* 0x00000004026c7825 */ /* 0x004fc600078e020a */
[----:B------:R-:W2:Y:S04]  /*19390*/  LDL.LU.64 R10, [R1+0xe0] ;  /* 0x0000e000010a7983 */ /* 0x000ea80000300a00 */
[----:B------:R-:W2:Y:S04]  /*193a0*/  LDL.LU.64 R62, [R1+0xc0] ;  /* 0x0000c000013e7983 */ /* 0x000ea80000300a00 */
[----:B------:R2:W-:Y:S04]  /*193b0*/  STL.64 [R1+0x15d8], R132 ;  /* 0x0015d88401007387 */ /* 0x0005e80000100a00 */
[----:B------:R-:W2:Y:S04]  /*193c0*/  LDL.LU.64 R54, [R1+0xa0] ;  /* 0x0000a00001367983 */ /* 0x000ea80000300a00 */
[----:B------:R-:W2:Y:S04]  /*193d0*/  LDL.LU.64 R46, [R1+0x80] ;  /* 0x00008000012e7983 */ /* 0x000ea80000300a00 */
[----:B------:R2:W-:Y:S04]  /*193e0*/  STL.64 [R1+0x15f8], R124 ;  /* 0x0015f87c01007387 */ /* 0x0005e80000100a00 */
[----:B------:R-:W2:Y:S04]  /*193f0*/  LDL.LU.64 R36, [R1+0x60] ;  /* 0x0000600001247983 */ /* 0x000ea80000300a00 */
[----:B------:R-:W2:Y:S04]  /*19400*/  LDL.LU.64 R28, [R1+0x40] ;  /* 0x00004000011c7983 */ /* 0x000ea80000300a00 */
[----:B------:R2:W-:Y:S04]  /*19410*/  STL.64 [R1+0x1618], R116 ;  /* 0x0016187401007387 */ /* 0x0005e80000100a00 */
[----:B-1----:R-:W2:Y:S04]  /*19420*/  LDL.LU.64 R20, [R1+0x20] ;  /* 0x0000200001147983 */ /* 0x002ea80000300a00 */
[----:B------:R-:W2:Y:S01]  /*19430*/  LDL.LU.64 R12, [R1] ;  /* 0x00000000010c7983 */ /* 0x000ea20000300a00 */
[----:B------:R-:W-:Y:S01]  /*19440*/  PLOP3.LUT P3, PT, PT, PT, UP0, 0x80, 0x0 ;  /* 0x000000000000781c */ /* 0x000fe20003f6f008 */
[----:B------:R-:W-:-:S04]  /*19450*/  IMAD.WIDE R100, R2, 0x4, R100 ;  /* 0x0000000402647825 */ /* 0x000fc800078e0264 */
[C---:B------:R-:W-:Y:S01]  /*19460*/  IMAD.WIDE R92, R2.reuse, 0x4, R92 ;  /* 0x00000004025c7825 */ /* 0x040fe200078e025c */
[----:B------:R1:W-:Y:S03]  /*19470*/  STL.64 [R1+0x1638], R108 ;  /* 0x0016386c01007387 */ /* 0x0003e60000100a00 */
[C---:B------:R-:W-:Y:S01]  /*19480*/  IMAD.WIDE R84, R2.reuse, 0x4, R84 ;  /* 0x0000000402547825 */ /* 0x040fe200078e0254 */
[----:B------:R1:W-:Y:S03]  /*19490*/  STL.64 [R1+0x1658], R100 ;  /* 0x0016586401007387 */ /* 0x0003e60000100a00 */
[C---:B----4-:R-:W-:Y:S01]  /*194a0*/  IMAD.WIDE R76, R2.reuse, 0x4, R76 ;  /* 0x00000004024c7825 */ /* 0x050fe200078e024c */
[----:B------:R4:W-:Y:S03]  /*194b0*/  STL.64 [R1+0x1678], R92 ;  /* 0x0016785c01007387 */ /* 0x0009e60000100a00 */
[C---:B------:R-:W-:Y:S01]  /*194c0*/  IMAD.WIDE R68, R2.reuse, 0x4, R68 ;  /* 0x0000000402447825 */ /* 0x040fe200078e0244 */
        /* <DEDUP_REMOVED lines=8> */
[----:B------:R1:W-:Y:S04]  /*19550*/  LDGSTS.E [R244+0x7c00c], desc[UR4][R8.64], !P3 ;  /* 0x7c00c00008f47fae */ /* 0x0003e8000d921844 */
[----:B------:R4:W-:Y:S04]  /*19560*/  STL.64 [R1+0x1718], R52 ;  /* 0x0017183401007387 */ /* 0x0009e80000100a00 */
[----:B------:R4:W-:Y:S04]  /*19570*/  STL.64 [R1+0x1738], R44 ;  /* 0x0017382c01007387 */ /* 0x0009e80000100a00 */
[----:B------:R4:W-:Y:S01]  /*19580*/  STL.64 [R1+0x1758], R34 ;  /* 0x0017582201007387 */ /* 0x0009e20000100a00 */
[----:B------:R-:W-:-:S03]  /*19590*/  IMAD.WIDE R16, R2, 0x4, R16 ;  /* 0x0000000402107825 */ /* 0x000fc600078e0210 */
[----:B------:R-:W0:Y:S01]  /*195a0*/  LDGDEPBAR ;  /* 0x00000000000079af */ /* 0x000e220000000000 */
[----:B------:R-:W-:-:S03]  /*195b0*/  IMAD.WIDE R24, R2, 0x4, R24 ;  /* 0x0000000402187825 */ /* 0x000fc600078e0218 */
[----:B------:R-:W-:Y:S01]  /*195c0*/  LDGSTS.E [R0+0x20000], desc[UR4][R236.64], P2 ;  /* 0x20000000ec007fae */ /* 0x000fe20009121844 */
        /* <DEDUP_REMOVED lines=36> */
[----:B-1----:R-:W-:-:S03]  /*19810*/  IMAD.WIDE R8, R2, 0x4, R234 ;  /* 0x0000000402087825 */ /* 0x002fc600078e02ea */
[----:B------:R-:W-:Y:S04]  /*19820*/  LDGSTS.E [R0+0x24c00], desc[UR4][R84.64], P2 ;  /* 0x24c0000054007fae */ /* 0x000fe80009121844 */
[----:B------:R-:W-:Y:S04]  /*19830*/  LDGSTS.E [R0+0x25000], desc[UR4][R76.64], P2 ;  /* 0x250000004c007fae */ /* 0x000fe80009121844 */
[----:B------:R-:W-:Y:S04]  /*19840*/  LDGSTS.E [R0+0x25400], desc[UR4][R68.64], P2 ;  /* 0x2540000044007fae */ /* 0x000fe80009121844 */
[----:B------:R-:W-:Y:S04]  /*19850*/  LDGSTS.E [R0+0x25800], desc[UR4][R60.64], P2 ;  /* 0x258000003c007fae */ /* 0x000fe80009121844 */
[----:B------:R-:W-:Y:S04]  /*19860*/  LDGSTS.E [R0+0x25c00], desc[UR4][R52.64], P2 ;  /* 0x25c0000034007fae */ /* 0x000fe80009121844 */
[----:B------:R-:W-:Y:S04]  /*19870*/  LDGSTS.E [R0+0x26000], desc[UR4][R44.64], P2 ;  /* 0x260000002c007fae */ /* 0x000fe80009121844 */
[----:B------:R-:W-:Y:S01]  /*19880*/  LDGSTS.E [R0+0x26400], desc[UR4][R34.64], P2 ;  /* 0x2640000022007fae */ /* 0x000fe20009121844 */
[----:B---3--:R-:W-:-:S04]  /*19890*/  IMAD.WIDE R26, R2, 0x4, R26 ;  /* 0x00000004021a7825 */ /* 0x008fc800078e021a */
[C---:B------:R-:W-:Y:S01]  /*198a0*/  IMAD.WIDE R18, R2.reuse, 0x4, R18 ;  /* 0x0000000402127825 */ /* 0x040fe200078e0212 */
[----:B------:R1:W-:Y:S04]  /*198b0*/  STL.64 [R1+0x1778], R26 ;  /* 0x0017781a01007387 */ /* 0x0003e80000100a00 */
[----:B------:R3:W-:Y:S04]  /*198c0*/  STL.64 [R1+0x1798], R18 ;  /* 0x0017981201007387 */ /* 0x0007e80000100a00 */
[----:B------:R-:W-:Y:S04]  /*198d0*/  LDGSTS.E [R0+0x26800], desc[UR4][R26.64], P2 ;  /* 0x268000001a007fae */ /* 0x000fe80009121844 */
[----:B------:R-:W-:Y:S01]  /*198e0*/  LDGSTS.E [R0+0x26c00], desc[UR4][R18.64], P2 ;  /* 0x26c0000012007fae */ /* 0x000fe20009121844 */
[----:B--2---:R-:W-:-:S04]  /*198f0*/  IMAD.WIDE R10, R2, 0x4, R10 ;  /* 0x00000004020a7825 */ /* 0x004fc800078e020a */
[C---:B------:R-:W-:Y:S01]  /*19900*/  IMAD.WIDE R244, R2.reuse, 0x4, R62 ;  /* 0x0000000402f47825 */ /* 0x040fe200078e023e */
[----:B------:R2:W-:Y:S03]  /*19910*/  STL.64 [R1+0x17b8], R10 ;  /* 0x0017b80a01007387 */ /* 0x0005e60000100a00 */
[C---:B------:R-:W-:Y:S01]  /*19920*/  IMAD.WIDE R174, R2.reuse, 0x4, R54 ;  /* 0x0000000402ae7825 */ /* 0x040fe200078e0236 */
[----:B------:R-:W-:Y:S03]  /*19930*/  STL.64 [R1+0x17d8], R244 ;  /* 0x0017d8f401007387 */ /* 0x000fe60000100a00 */
[C---:B------:R-:W-:Y:S01]  /*19940*/  IMAD.WIDE R166, R2.reuse, 0x4, R46 ;  /* 0x0000000402a67825 */ /* 0x040fe200078e022e */
[----:B------:R-:W-:Y:S03]  /*19950*/  STL.64 [R1+0x17f8], R174 ;  /* 0x0017f8ae01007387 */ /* 0x000fe60000100a00 */
[C---:B------:R-:W-:Y:S01]  /*19960*/  IMAD.WIDE R118, R2.reuse, 0x4, R36 ;  /* 0x0000000402767825 */ /* 0x040fe200078e0224 */
[----:B------:R-:W-:Y:S03]  /*19970*/  STL.64 [R1+0x1818], R166 ;  /* 0x001818a601007387 */ /* 0x000fe60000100a00 */
[C---:B------:R-:W-:Y:S01]  /*19980*/  IMAD.WIDE R110, R2.reuse, 0x4, R28 ;  /* 0x00000004026e7825 */ /* 0x040fe200078e021c */
[----:B------:R2:W-:Y:S03]  /*19990*/  STL.64 [R1+0x1838], R118 ;  /* 0x0018387601007387 */ /* 0x0005e60000100a00 */
[C---:B------:R-:W-:Y:S01]  /*199a0*/  IMAD.WIDE R102, R2.reuse, 0x4, R20 ;  /* 0x0000000402667825 */ /* 0x040fe200078e0214 */
[----:B------:R-:W-:Y:S03]  /*199b0*/  STL.64 [R1+0x1ad8], R110 ;  /* 0x001ad86e01007387 */ /* 0x000fe60000100a00 */
[C---:B------:R-:W-:Y:S01]  /*199c0*/  IMAD.WIDE R94, R2.reuse, 0x4, R12 ;  /* 0x00000004025e7825 */ /* 0x040fe200078e020c */
[----:B------:R-:W-:Y:S04]  /*199d0*/  STL.64 [R1+0x1ae8], R102 ;  /* 0x001ae86601007387 */ /* 0x000fe80000100a00 */
[----:B------:R-:W-:Y:S04]  /*199e0*/  STL.64 [R1+0x1af8], R94 ;  /* 0x001af85e01007387 */ /* 0x000fe80000100a00 */
[----:B------:R-:W-:Y:S04]  /*199f0*/  STL.64 [R1+0x1b08], R16 ;  /* 0x001b081001007387 */ /* 0x000fe80000100a00 */
[----:B------:R-:W-:Y:S04]  /*19a00*/  STL.64 [R1+0x1b18], R24 ;  /* 0x001b181801007387 */ /* 0x000fe80000100a00 */
[----:B------:R-:W-:Y:S04]  /*19a10*/  STL.64 [R1+0x1b28], R32 ;  /* 0x001b282001007387 */ /* 0x000fe80000100a00 */
[----:B------:R-:W-:Y:S04]  /*19a20*/  STL.64 [R1+0x1b38], R42 ;  /* 0x001b382a01007387 */ /* 0x000fe80000100a00 */
[----:B------:R-:W-:Y:S04]  /*19a30*/  STL.64 [R1+0x1b48], R50 ;  /* 0x001b483201007387 */ /* 0x000fe80000100a00 */
        /* <DEDUP_REMOVED lines=8> */
[----:B------:R2:W-:Y:S01]  /*19ac0*/  STL.64 [R1+0x1b88], R86 ;  /* 0x001b885601007387 */ /* 0x0005e20000100a00 */
[----:B------:R-:W-:-:S03]  /*19ad0*/  IMAD.WIDE R36, R2, 0x4, R170 ;  /* 0x0000000402247825 */ /* 0x000fc600078e02aa */
[----:B------:R2:W-:Y:S01]  /*19ae0*/  STL.64 [R1+0x1b90], R78 ;  /* 0x001b904e01007387 */ /* 0x0005e20000100a00 */
[----:B------:R-:W-:-:S03]  /*19af0*/  IMAD.WIDE R28, R2, 0x4, R178 ;  /* 0x00000004021c7825 */ /* 0x000fc600078e02b2 */
[----:B------:R2:W-:Y:S04]  /*19b00*/  STL.64 [R1+0x1b98], R70 ;  /* 0x001b984601007387 */ /* 0x0005e80000100a00 */
[----:B------:R-:W-:Y:S04]  /*19b10*/  STL.64 [R1+0x1ba0], R122 ;  /* 0x001ba07a01007387 */ /* 0x000fe80000100a00 */
[----:B------:R2:W-:Y:S01]  /*19b20*/  STL.64 [R1+0x1ba8], R62 ;  /* 0x001ba83e01007387 */ /* 0x0005e20000100a00 */
[----:B------:R-:W-:-:S03]  /*19b30*/  IMAD.WIDE R20, R2, 0x4, R202 ;  /* 0x0000000402147825 */ /* 0x000fc600078e02ca */
[----:B------:R2:W-:Y:S04]  /*19b40*/  STL.64 [R1+0x1bb0], R54 ;  /* 0x001bb03601007387 */ /* 0x0005e80000100a00 */
[----:B------:R-:W-:Y:S04]  /*19b50*/  STL.64 [R1+0x1bb8], R146 ;  /* 0x001bb89201007387 */ /* 0x000fe80000100a00 */
[----:B------:R2:W-:Y:S04]  /*19b60*/  STL.64 [R1+0x1bc0], R46 ;  /* 0x001bc02e01007387 */ /* 0x0005e80000100a00 */
[----:B------:R-:W-:Y:S01]  /*19b70*/  STL.64 [R1+0x1bc8], R158 ;  /* 0x001bc89e01007387 */ /* 0x000fe20000100a00 */
[----:B------:R-:W-:-:S03]  /*19b80*/  IMAD.WIDE R12, R2, 0x4, R226 ;  /* 0x00000004020c7825 */ /* 0x000fc600078e02e2 */
[----:B------:R2:W-:Y:S04]  /*19b90*/  STL.64 [R1+0x1bd0], R36 ;  /* 0x001bd02401007387 */ /* 0x0005e80000100a00 */
[----:B------:R2:W-:Y:S04]  /*19ba0*/  STL.64 [R1+0x1bd8], R28 ;  /* 0x001bd81c01007387 */ /* 0x0005e80000100a00 */
[----:B------:R-:W-:Y:S04]  /*19bb0*/  STL.64 [R1+0x1be0], R150 ;  /* 0x001be09601007387 */ /* 0x000fe80000100a00 */
[----:B------:R-:W-:Y:S04]  /*19bc0*/  STL.64 [R1+0x1be8], R142 ;  /* 0x001be88e01007387 */ /* 0x000fe80000100a00 */
[----:B------:R2:W-:Y:S04]  /*19bd0*/  STL.64 [R1+0x1bf0], R20 ;  /* 0x001bf01401007387 */ /* 0x0005e80000100a00 */
[----:B------:R-:W-:Y:S04]  /*19be0*/  STL.64 [R1+0x1bf8], R134 ;  /* 0x001bf88601007387 */ /* 0x000fe80000100a00 */
[----:B------:R-:W-:Y:S04]  /*19bf0*/  STL.64 [R1+0x1c00], R126 ;  /* 0x001c007e01007387 */ /* 0x000fe80000100a00 */
[----:B------:R-:W2:Y:S04]  /*19c00*/  LDL.LU.64 R236, [R1+0x1dd8] ;  /* 0x001dd80001ec7983 */ /* 0x000ea80000300a00 */
[----:B------:R2:W-:Y:S04]  /*19c10*/  STL.64 [R1+0x1c08], R12 ;  /* 0x001c080c01007387 */ /* 0x0005e80000100a00 */
[----:B------:R-:W2:Y:S04]  /*19c20*/  LDL.LU.64 R228, [R1+0x1dd0] ;  /* 0x001dd00001e47983 */ /* 0x000ea80000300a00 */
[----:B------:R2:W-:Y:S04]  /*19c30*/  STL.64 [R1+0x1c10], R8 ;  /* 0x001c100801007387 */ /* 0x0005e80000100a00 */
[----:B------:R-:W2:Y:S04]  /*19c40*/  LDL.LU.64 R220, [R1+0x1dc8] ;  /* 0x001dc80001dc7983 */ /* 0x000ea80000300a00 */
        /* <DEDUP_REMOVED lines=9> */
[----:B------:R-:W-:Y:S04]  /*19ce0*/  LDGSTS.E [R0+0x27000], desc[UR4][R10.64], P2 ;  /* 0x270000000a007fae */ /* 0x000fe80009121844 */
[----:B------:R-:W2:Y:S04]  /*19cf0*/  LDL.LU.64 R140, [R1+0x1d78] ;  /* 0x001d7800018c7983 */ /* 0x000ea80000300a00 */
[----:B------:R-:W-:Y:S04]  /*19d00*/  LDGSTS.E [R0+0x27400], desc[UR4][R244.64], P2 ;  /* 0x27400000f4007fae */ /* 0x000fe80009121844 */
[----:B------:R-:W2:Y:S04]  /*19d10*/  LDL.LU.64 R132, [R1+0x1d70] ;  /* 0x001d700001847983 */ /* 0x000ea80000300a00 */
[----:B------:R2:W-:Y:S04]  /*19d20*/  LDGSTS.E [R0+0x27800], desc[UR4][R174.64], P2 ;  /* 0x27800000ae007fae */ /* 0x0005e80009121844 */
[----:B------:R-:W2:Y:S04]  /*19d30*/  LDL.LU.64 R124, [R1+0x1d68] ;  /* 0x001d6800017c7983 */ /* 0x000ea80000300a00 */
[----:B------:R2:W-:Y:S04]  /*19d40*/  LDGSTS.E [R0+0x27c00], desc[UR4][R166.64], P2 ;  /* 0x27c00000a6007fae */ /* 0x0005e80009121844 */
[----:B------:R-:W2:Y:S04]  /*19d50*/  LDL.LU.64 R116, [R1+0x1d60] ;  /* 0x001d600001747983 */ /* 0x000ea80000300a00 */
[----:B------:R-:W-:Y:S04]  /*19d60*/  LDGSTS.E [R0+0x30000], desc[UR4][R118.64], P2 ;  /* 0x3000000076007fae */ /* 0x000fe80009121844 */
[----:B------:R-:W2:Y:S04]  /*19d70*/  LDL.LU.64 R108, [R1+0x1d58] ;  /* 0x001d5800016c7983 */ /* 0x000ea80000300a00 */
[----:B------:R-:W-:Y:S04]  /*19d80*/  LDGSTS.E [R0+0x30400], desc[UR4][R110.64], P2 ;  /* 0x304000006e007fae */ /* 0x000fe80009121844 */
[----:B------:R-:W2:Y:S04]  /*19d90*/  LDL.LU.64 R100, [R1+0x1d50] ;  /* 0x001d500001647983 */ /* 0x000ea80000300a00 */
[----:B------:R-:W-:Y:S04]  /*19da0*/  LDGSTS.E [R0+0x30800], desc[UR4][R102.64], P2 ;  /* 0x3080000066007fae */ /* 0x000fe80009121844 */
[----:B----4-:R-:W4:Y:S04]  /*19db0*/  LDL.LU.64 R92, [R1+0x1d48] ;  /* 0x001d4800015c7983 */ /* 0x010f280000300a00 */
[----:B------:R-:W-:Y:S04]  /*19dc0*/  LDGSTS.E [R0+0x30c00], desc[UR4][R94.64], P2 ;  /* 0x30c000005e007fae */ /* 0x000fe80009121844 */
        /* <DEDUP_REMOVED lines=14> */
[----:B-1----:R-:W4:Y:S04]  /*19eb0*/  LDL.LU.64 R26, [R1+0x1d08] ;  /* 0x001d0800011a7983 */ /* 0x002f280000300a00 */
[----:B------:R-:W-:Y:S04]  /*19ec0*/  LDGSTS.E [R0+0x32c00], desc[UR4][R74.64], P2 ;  /* 0x32c000004a007fae */ /* 0x000fe80009121844 */
[----:B---3--:R-:W3:Y:S04]  /*19ed0*/  LDL.LU.64 R18, [R1+0x1d00] ;  /* 0x001d000001127983 */ /* 0x008ee80000300a00 */
[----:B------:R-:W-:Y:S04]  /*19ee0*/  LDGSTS.E [R0+0x33000], desc[UR4][R82.64], P2 ;  /* 0x3300000052007fae */ /* 0x000fe80009121844 */
[----:B--2---:R-:W2:Y:S04]  /*19ef0*/  LDL.LU.64 R10, [R1+0x1cf8] ;  /* 0x001cf800010a7983 */ /* 0x004ea80000300a00 */
[----:B------:R-:W-:Y:S04]  /*19f00*/  LDGSTS.E [R0+0x33400], desc[UR4][R90.64], P2 ;  /* 0x334000005a007fae */ /* 0x000fe80009121844 */
[----:B------:R-:W-:Y:S04]  /*19f10*/  LDGSTS.E [R0+0x33800], desc[UR4][R86.64], P2 ;  /* 0x3380000056007fae */ /* 0x000fe80009121844 */
[----:B------:R-:W4:Y:S04]  /*19f20*/  LDL.LU.64 R118, [R1+0x458] ;  /* 0x0004580001767983 */ /* 0x000f280000300a00 */
[----:B------:R-:W-:Y:S04]  /*19f30*/  LDGSTS.E [R0+0x33c00], desc[UR4][R78.64], P2 ;  /* 0x33c000004e007fae */ /* 0x000fe80009121844 */
[----:B------:R-:W3:Y:S04]  /*19f40*/  LDL.LU.64 R86, [R1+0x438] ;  /* 0x0004380001567983 */ /* 0x000ee80000300a00 */
[----:B------:R-:W2:Y:S04]  /*19f50*/  LDL.LU.64 R110, [R1+0x418] ;  /* 0x00041800016e7983 */ /* 0x000ea80000300a00 */
[----:B------:R-:W4:Y:S04]  /*19f60*/  LDL.LU.64 R102, [R1+0x3f8] ;  /* 0x0003f80001667983 */ /* 0x000f280000300a00 */
[----:B------:R-:W2:Y:S04]  /*19f70*/  LDL.LU.64 R78, [R1+0x3d8] ;  /* 0x0003d800014e7983 */ /* 0x000ea80000300a00 */
[----:B------:R-:W-:Y:S04]  /*19f80*/  LDGSTS.E [R0+0x34000], desc[UR4][R70.64], P2 ;  /* 0x3400000046007fae */ /* 0x000fe80009121844 */
[----:B------:R-:W2:Y:S04]  /*19f90*/  LDL.LU.64 R94, [R1+0x3b8] ;  /* 0x0003b800015e7983 */ /* 0x000ea80000300a00 */
[----:B------:R-:W-:Y:S04]  /*19fa0*/  LDGSTS.E [R0+0x34400], desc[UR4][R122.64], P2 ;  /* 0x344000007a007fae */ /* 0x000fe80009121844 */
[----:B------:R-:W2:Y:S04]  /*19fb0*/  LDL.LU.64 R70, [R1+0x398] ;  /* 0x0003980001467983 */ /* 0x000ea80000300a00 */
[----:B------:R-:W-:Y:S04]  /*19fc0*/  LDGSTS.E [R0+0x34800], desc[UR4][R62.64], P2 ;  /* 0x348000003e007fae */ /* 0x000fe80009121844 */
[----:B------:R-:W-:Y:S04]  /*19fd0*/  LDGSTS.E [R0+0x34c00], desc[UR4][R54.64], P2 ;  /* 0x34c0000036007fae */ /* 0x000fe80009121844 */
[----:B------:R-:W-:Y:S04]  /*19fe0*/  LDGSTS.E [R0+0x35000], desc[UR4][R146.64], P2 ;  /* 0x3500000092007fae */ /* 0x000fe80009121844 */
[----:B------:R-:W2:Y:S04]  /*19ff0*/  LDL.LU.64 R62, [R1+0x378] ;  /* 0x00037800013e7983 */ /* 0x000ea80000300a00 */
[----:B------:R-:W-:Y:S04]  /*1a000*/  LDGSTS.E [R0+0x35400], desc[UR4][R46.64], P2 ;  /* 0x354000002e007fae */ /* 0x000fe80009121844 */
[----:B------:R-:W2:Y:S04]  /*1a010*/  LDL.LU.64 R54, [R1+0x358] ;  /* 0x0003580001367983 */ /* 0x000ea80000300a00 */
[----:B------:R1:W-:Y:S04]  /*1a020*/  LDGSTS.E [R0+0x35800], desc[UR4][R158.64], P2 ;  /* 0x358000009e007fae */ /* 0x0003e80009121844 */
[----:B------:R-:W-:Y:S04]  /*1a030*/  LDGSTS.E [R0+0x35c00], desc[UR4][R36.64], P2 ;  /* 0x35c0000024007fae */ /* 0x000fe80009121844 */
[----:B------:R-:W-:Y:S04]  /*1a040*/  LDGSTS.E [R0+0x36000], desc[UR4][R28.64], P2 ;  /* 0x360000001c007fae */ /* 0x000fe80009121844 */
[----:B------:R-:W2:Y:S04]  /*1a050*/  LDL.LU.64 R46, [R1+0x338] ;  /* 0x00033800012e7983 */ /* 0x000ea80000300a00 */
[----:B------:R1:W-:Y:S04]  /*1a060*/  LDGSTS.E [R0+0x36400], desc[UR4][R150.64], P2 ;  /* 0x3640000096007fae */ /* 0x0003e80009121844 */
[----:B------:R-:W2:Y:S04]  /*1a070*/  LDL.LU.64 R36, [R1+0x318] ;  /* 0x0003180001247983 */ /* 0x000ea80000300a00 */
[----:B------:R1:W-:Y:S04]  /*1a080*/  LDGSTS.E [R0+0x36800], desc[UR4][R142.64], P2 ;  /* 0x368000008e007fae */ /* 0x0003e80009121844 */
[----:B------:R-:W-:Y:S04]  /*1a090*/  LDGSTS.E [R0+0x36c00], desc[UR4][R20.64], P2 ;  /* 0x36c0000014007fae */ /* 0x000fe80009121844 */
[----:B------:R-:W2:Y:S04]  /*1a0a0*/  LDL.LU.64 R28, [R1+0x2f8] ;  /* 0x0002f800011c7983 */ /* 0x000ea80000300a00 */
[----:B------:R1:W-:Y:S04]  /*1a0b0*/  LDGSTS.E [R0+0x37000], desc[UR4][R134.64], P2 ;  /* 0x3700000086007fae */ /* 0x0003e80009121844 */
[----:B------:R-:W2:Y:S04]  /*1a0c0*/  LDL.LU.64 R20, [R1+0x2d8] ;  /* 0x0002d80001147983 */ /* 0x000ea80000300a00 */
[----:B------:R1:W-:Y:S04]  /*1a0d0*/  LDGSTS.E [R0+0x37400], desc[UR4][R126.64], P2 ;  /* 0x374000007e007fae */ /* 0x0003e80009121844 */
[----:B------:R1:W-:Y:S04]  /*1a0e0*/  LDGSTS.E [R0+0x37800], desc[UR4][R12.64], P2 ;  /* 0x378000000c007fae */ /* 0x0003e80009121844 */
[----:B------:R1:W-:Y:S04]  /*1a0f0*/  LDGSTS.E [R0+0x37c00], desc[UR4][R8.64], P2 ;  /* 0x37c0000008007fae */ /* 0x0003e80009121844 */
[----:B------:R-:W2:Y:S01]  /*1a100*/  LDL.LU.64 R12, [R1+0x2b8] ;  /* 0x0002b800010c7983 */ /* 0x000ea20000300a00 */
[----:B---3--:R-:W-:-:S03]  /*1a110*/  IMAD.WIDE R234, R2, 0x4, R86 ;  /* 0x0000000402ea7825 */ /* 0x008fc600078e0256 */
[----:B------:R-:W3:Y:S01]  /*1a120*/  LDL.LU.64 R86, [R1+0x298] ;  /* 0x0002980001567983 */ /* 0x000ee20000300a00 */
[----:B----4-:R-:W-:-:S04]  /*1a130*/  IMAD.WIDE R174, R2, 0x4, R102 ;  /* 0x0000000402ae7825 */ /* 0x010fc800078e0266 */
[C---:B--2---:R-:W-:Y:S02]  /*1a140*/  IMAD.WIDE R166, R2.reuse, 0x4, R78 ;  /* 0x0000000402a67825 */ /* 0x044fe400078e024e */
[----:B------:R-:W2:Y:S02]  /*1a150*/  LDL.LU.64 R78, [R1+0x278] ;  /* 0x00027800014e7983 */ /* 0x000ea40000300a00 */
[----:B-1----:R-:W-:-:S04]  /*1a160*/  IMAD.WIDE R158, R2, 0x4, R94 ;  /* 0x00000004029e7825 */ /* 0x002fc800078e025e */
[C---:B------:R-:W-:Y:S02]  /*1a170*/  IMAD.WIDE R150, R2.reuse, 0x4, R70 ;  /* 0x0000000402967825 */ /* 0x040fe400078e0246 */
[----:B------:R-:W4:Y:S04]  /*1a180*/  LDL.LU.64 R70, [R1+0x258] ;  /* 0x0002580001467983 */ /* 0x000f280000300a00 */
[----:B------:R1:W-:Y:S04]  /*1a190*/  STL.64 [R1+0x14a0], R174 ;  /* 0x0014a0ae01007387 */ /* 0x0003e80000100a00 */
[----:B------:R1:W-:Y:S01]  /*1a1a0*/  STL.64 [R1+0x14c0], R166 ;  /* 0x0014c0a601007387 */ /* 0x0003e20000100a00 */
[----:B------:R-:W-:-:S04]  /*1a1b0*/  IMAD.WIDE R226, R2, 0x4, R118 ;  /* 0x0000000402e27825 */ /* 0x000fc800078e0276 */
[C---:B------:R-:W-:Y:S01]  /*1a1c0*/  IMAD.WIDE R142, R2.reuse, 0x4, R62 ;  /* 0x00000004028e7825 */ /* 0x040fe200078e023e */
[----:B------:R-:W-:Y:S04]  /*1a1d0*/  LDGSTS.E [R3+0x20100], desc[UR4][R226.64], P2 ;  /* 0x20100000e2037fae */ /* 0x000fe80009121844 */
[----:B------:R-:W4:Y:S01]  /*1a1e0*/  LDL.LU.64 R62, [R1+0x238] ;  /* 0x00023800013e7983 */ /* 0x000f220000300a00 */
[----:B------:R-:W-:-:S03]  /*1a1f0*/  IMAD.WIDE R134, R2, 0x4, R54 ;  /* 0x0000000402867825 */ /* 0x000fc600078e0236 */
[----:B------:R1:W-:Y:S04]  /*1a200*/  STL.64 [R1+0x14e0], R158 ;  /* 0x0014e09e01007387 */ /* 0x0003e80000100a00 */
[----:B------:R-:W4:Y:S01]  /*1a210*/  LDL.LU.64 R54, [R1+0x218] ;  /* 0x0002180001367983 */ /* 0x000f220000300a00 */
[----:B------:R-:W-:-:S03]  /*1a220*/  IMAD.WIDE R244, R2, 0x4, R110 ;  /* 0x0000000402f47825 */ /* 0x000fc600078e026e */
[----:B------:R1:W-:Y:S04]  /*1a230*/  STL.64 [R1+0x1500], R150 ;  /* 0x0015009601007387 */ /* 0x0003e80000100a00 */
[----:B------:R1:W-:Y:S01]  /*1a240*/  STL.64 [R1+0x1520], R142 ;  /* 0x0015208e01007387 */ /* 0x0003e20000100a00 */
[----:B------:R-:W-:-:S03]  /*1a250*/  IMAD.WIDE R126, R2, 0x4, R46 ;  /* 0x00000004027e7825 */ /* 0x000fc600078e022e */
[----:B------:R-:W-:Y:S04]  /*1a260*/  LDGSTS.E [R3+0x20500], desc[UR4][R234.64], P2 ;  /* 0x20500000ea037fae */ /* 0x000fe80009121844 */
[----:B------:R-:W4:Y:S01]  /*1a270*/  LDL.LU.64 R46, [R1+0x1f8] ;  /* 0x0001f800012e7983 */ /* 0x000f220000300a00 */
[----:B------:R-:W-:-:S03]  /*1a280*/  IMAD.WIDE R118, R2, 0x4, R36 ;  /* 0x0000000402767825 */ /* 0x000fc600078e0224 */
[----:B------:R-:W-:Y:S04]  /*1a290*/  LDGSTS.E [R3+0x20900], desc[UR4][R244.64], P2 ;  /* 0x20900000f4037fae */ /* 0x000fe80009121844 */
[----:B------:R-:W4:Y:S04]  /*1a2a0*/  LDL.LU.64 R36, [R1+0x1d8] ;  /* 0x0001d80001247983 */ /* 0x000f280000300a00 */
        /* <DEDUP_REMOVED lines=9> */
[----:B------:R-:W-:Y:S01]  /*1a340*/  LDGSTS.E [R3+0x21500], desc[UR4][R158.64], P2 ;  /* 0x215000009e037fae */ /* 0x000fe20009121844 */
[----:B------:R-:W-:-:S03]  /*1a350*/  IMAD.WIDE R18, R2, 0x4, R18 ;  /* 0x0000000402127825 */ /* 0x000fc600078e0212 */
[----:B------:R-:W-:Y:S01]  /*1a360*/  LDGSTS.E [R3+0x21900], desc[UR4][R150.64], P2 ;  /* 0x2190000096037fae */ /* 0x000fe20009121844 */
[----:B------:R-:W-:-:S03]  /*1a370*/  IMAD.WIDE R94, R2, 0x4, R12 ;  /* 0x00000004025e7825 */ /* 0x000fc600078e020c */
[----:B------:R-:W-:Y:S04]  /*1a380*/  LDGSTS.E [R3+0x21d00], desc[UR4][R142.64], P2 ;  /* 0x21d000008e037fae */ /* 0x000fe80009121844 */
[----:B------:R-:W4:Y:S04]  /*1a390*/  LDL.LU.64 R12, [R1+0x178] ;  /* 0x00017800010c7983 */ /* 0x000f280000300a00 */
[----:B------:R-:W4:Y:S04]  /*1a3a0*/  LDL.LU.64 R90, [R1+0x158] ;  /* 0x00015800015a7983 */ /* 0x000f280000300a00 */
[----:B------:R1:W-:Y:S04]  /*1a3b0*/  STL.64 [R1+0x1580], R118 ;  /* 0x0015807601007387 */ /* 0x0003e80000100a00 */
        /* <DEDUP_REMOVED lines=10> */
[----:B------:R-:W4:Y:S01]  /*1a460*/  LDL.LU.64 R24, [R1+0x58] ;  /* 0x0000580001187983 */ /* 0x000f220000300a00 */
        /* <DEDUP_REMOVED lines=12> */
[----:B---3--:R-:W-:-:S05]  /*1a530*/  IMAD.WIDE R86, R2, 0x4, R86 ;  /* 0x0000000402567825 */ /* 0x008fca00078e0256 */
[----:B------:R3:W-:Y:S04]  /*1a540*/  STL.64 [R1+0x1600], R86 ;  /* 0x0016005601007387 */ /* 0x0007e80000100a00 */
[----:B------:R-:W3:Y:S04]  /*1a550*/  LDL.LU.64 R16, [R1+0x38] ;  /* 0x0000380001107983 */ /* 0x000ee80000300a00 */
[----:B------:R-:W3:Y:S01]  /*1a560*/  LDL.LU.64 R8, [R1+0x18] ;  /* 0x0000180001087983 */ /* 0x000ee20000300a00 */
[----:B--2---:R-:W-:-:S03]  /*1a570*/  IMAD.WIDE R78, R2, 0x4, R78 ;  /* 0x00000004024e7825 */ /* 0x004fc600078e024e */
[----:B------:R-:W-:Y:S04]  /*1a580*/  LDGSTS.E [R3+0x23900], desc[UR4][R86.64], P2 ;  /* 0x2390000056037fae */ /* 0x000fe80009121844 */
[----:B------:R2:W-:Y:S01]  /*1a590*/  STL.64 [R1+0x1620], R78 ;  /* 0x0016204e01007387 */ /* 0x0005e20000100a00 */
[----:B------:R-:W-:-:S03]  /*1a5a0*/  IMAD.WIDE R76, R2, 0x4, R76 ;  /* 0x00000004024c7825 */ /* 0x000fc600078e024c */
[----:B------:R-:W-:Y:S01]  /*1a5b0*/  LDGSTS.E [R3+0x23d00], desc[UR4][R78.64], P2 ;  /* 0x23d000004e037fae */ /* 0x000fe20009121844 */
[----:B----4-:R-:W-:-:S05]  /*1a5c0*/  IMAD.WIDE R70, R2, 0x4, R70 ;  /* 0x0000000402467825 */ /* 0x010fca00078e0246 */
[----:B------:R4:W-:Y:S01]  /*1a5d0*/  STL.64 [R1+0x1640], R70 ;  /* 0x0016404601007387 */ /* 0x0009e20000100a00 */
[----:B------:R-:W-:-:S03]  /*1a5e0*/  IMAD.WIDE R84, R2, 0x4, R84 ;  /* 0x0000000402547825 */ /* 0x000fc600078e0254 */
[----:B------:R-:W-:Y:S01]  /*1a5f0*/  LDGSTS.E [R3+0x24100], desc[UR4][R70.64], P2 ;  /* 0x2410000046037fae */ /* 0x000fe20009121844 */
[----:B------:R-:W-:-:S04]  /*1a600*/  IMAD.WIDE R62, R2, 0x4, R62 ;  /* 0x00000004023e7825 */ /* 0x000fc800078e023e */
[C---:B------:R-:W-:Y:S01]  /*1a610*/  IMAD.WIDE R54, R2.reuse, 0x4, R54 ;  /* 0x0000000402367825 */ /* 0x040fe200078e0236 */
[----:B------:R4:W-:Y:S04]  /*1a620*/  STL.64 [R1+0x1660], R62 ;  /* 0x0016603e01007387 */ /* 0x0009e80000100a00 */
[----:B------:R4:W-:Y:S01]  /*1a630*/  STL.64 [R1+0x1680], R54 ;  /* 0x0016803601007387 */ /* 0x0009e20000100a00 */
[----:B------:R-:W-:-:S03]  /*1a640*/  IMAD.WIDE R92, R2, 0x4, R92 ;  /* 0x00000004025c7825 */ /* 0x000fc600078e025c */
[----:B------:R-:W-:Y:S01]  /*1a650*/  LDGSTS.E [R3+0x24500], desc[UR4][R62.64], P2 ;  /* 0x245000003e037fae */ /* 0x000fe20009121844 */
        /* <DEDUP_REMOVED lines=10> */
[----:B------:R-:W-:-:S03]  /*1a700*/  IMAD.WIDE R20, R2, 0x4, R20 ;  /* 0x0000000402147825 */ /* 0x000fc600078e0214 */
        /* <DEDUP_REMOVED lines=24> */
[----:B------:R-:W-:Y:S04]  /*1a890*/  STL.64 [R1+0x1820], R162 ;  /* 0x001820a201007387 */ /* 0x000fe80000100a00 */
[----:B------:R-:W-:Y:S01]  /*1a8a0*/  STL.64 [R1+0x19d0], R138 ;  /* 0x0019d08a01007387 */ /* 0x000fe20000100a00 */
        /* <DEDUP_REMOVED lines=15> */
[----:B------:R4:W-:Y:S01]  /*1a9a0*/  LDGSTS.E [R3+0x27900], desc[UR4][R170.64], P2 ;  /* 0x27900000aa037fae */ /* 0x0009e20009121844 */
[----:B------:R-:W-:-:S03]  /*1a9b0*/  IMAD.WIDE R42, R2, 0x4, R212 ;  /* 0x00000004022a7825 */ /* 0x000fc600078e02d4 */
[----:B------:R-:W-:Y:S01]  /*1a9c0*/  LDGSTS.E [R3+0x27d00], desc[UR4][R162.64], P2 ;  /* 0x27d00000a2037fae */ /* 0x000fe20009121844 */
[----:B------:R-:W-:-:S03]  /*1a9d0*/  IMAD.WIDE R32, R2, 0x4, R220 ;  /* 0x0000000402207825 */ /* 0x000fc600078e02dc */
[----:B------:R-:W-:Y:S01]  /*1a9e0*/  LDGSTS.E [R3+0x30100], desc[UR4][R138.64], P2 ;  /* 0x301000008a037fae */ /* 0x000fe20009121844 */
[----:B------:R-:W-:-:S04]  /*1a9f0*/  IMAD.WIDE R154, R2, 0x4, R228 ;  /* 0x00000004029a7825 */ /* 0x000fc800078e02e4 */
[----:B------:R-:W-:-:S04]  /*1aa00*/  IMAD.WIDE R146, R2, 0x4, R236 ;  /* 0x0000000402927825 */ /* 0x000fc800078e02ec */
[----:B---3--:R-:W-:-:S04]  /*1aa10*/  IMAD.WIDE R130, R2, 0x4, R16 ;  /* 0x0000000402827825 */ /* 0x008fc800078e0210 */
        /* <DEDUP_REMOVED lines=11> */
[----:B------:R-:W-:Y:S04]  /*1aad0*/  STL.64 [R1+0x1a70], R68 ;  /* 0x001a704401007387 */ /* 0x000fe80000100a00 */
[----:B------:R-:W-:Y:S04]  /*1aae0*/  STL.64 [R1+0x1a78], R76 ;  /* 0x001a784c01007387 */ /* 0x000fe80000100a00 */
[----:B------:R-:W-:Y:S04]  /*1aaf0*/  STL.64 [R1+0x1a80], R84 ;  /* 0x001a805401007387 */ /* 0x000fe80000100a00 */
[----:B------:R-:W-:Y:S04]  /*1ab00*/  STL.64 [R1+0x1a88], R92 ;  /* 0x001a885c01007387 */ /* 0x000fe80000100a00 */
[----:B------:R-:W-:Y:S04]  /*1ab10*/  STL.64 [R1+0x1a90], R100 ;  /* 0x001a906401007387 */ /* 0x000fe80000100a00 */
[----:B------:R-:W-:Y:S04]  /*1ab20*/  STL.64 [R1+0x1a98], R108 ;  /* 0x001a986c01007387 */ /* 0x000fe80000100a00 */
[----:B------:R-:W-:Y:S04]  /*1ab30*/  STL.64 [R1+0x1aa0], R114 ;  /* 0x001aa07201007387 */ /* 0x000fe80000100a00 */
[----:B------:R3:W-:Y:S01]  /*1ab40*/  STL.64 [R1+0x1aa8], R24 ;  /* 0x001aa81801007387 */ /* 0x0007e20000100a00 */
[----:B------:R-:W-:-:S03]  /*1ab50*/  IMAD.WIDE R8, R2, 0x4, R196 ;  /* 0x0000000402087825 */ /* 0x000fc600078e02c4 */
[----:B------:R3:W-:Y:S04]  /*1ab60*/  STL.64 [R1+0x1ab0], R16 ;  /* 0x001ab01001007387 */ /* 0x0007e80000100a00 */
        /* <DEDUP_REMOVED lines=13> */
[----:B-1----:R-:W3:Y:S04]  /*1ac40*/  LDL.LU.64 R174, [R1+0x1cf0] ;  /* 0x001cf00001ae7983 */ /* 0x002ee80000300a00 */
[----:B------:R-:W3:Y:S04]  /*1ac50*/  LDL.LU.64 R166, [R1+0x1ce8] ;  /* 0x001ce80001a67983 */ /* 0x000ee80000300a00 */
[----:B------:R-:W3:Y:S04]  /*1ac60*/  LDL.LU.64 R158, [R1+0x1ce0] ;  /* 0x001ce000019e7983 */ /* 0x000ee80000300a00 */
[----:B------:R-:W3:Y:S04]  /*1ac70*/  LDL.LU.64 R150, [R1+0x1cd8] ;  /* 0x001cd80001967983 */ /* 0x000ee80000300a00 */
        /* <DEDUP_REMOVED lines=16> */
[----:B--2---:R-:W2:Y:S04]  /*1ad80*/  LDL.LU.64 R78, [R1+0x1c90] ;  /* 0x001c9000014e7983 */ /* 0x004ea80000300a00 */
[----:B------:R-:W-:Y:S04]  /*1ad90*/  LDGSTS.E [R3+0x32500], desc[UR4][R60.64], P2 ;  /* 0x325000003c037fae */ /* 0x000fe80009121844 */
[----:B----4-:R-:W4:Y:S04]  /*1ada0*/  LDL.LU.64 R70, [R1+0x1c88] ;  /* 0x001c880001467983 */ /* 0x010f280000300a00 */
[----:B------:R-:W-:Y:S04]  /*1adb0*/  LDGSTS.E [R3+0x32900], desc[UR4][R68.64], P2 ;  /* 0x3290000044037fae */ /* 0x000fe80009121844 */
[----:B------:R-:W4:Y:S04]  /*1adc0*/  LDL.LU.64 R62, [R1+0x1c80] ;  /* 0x001c8000013e7983 */ /* 0x000f280000300a00 */
[----:B------:R-:W-:Y:S04]  /*1add0*/  LDGSTS.E [R3+0x32d00], desc[UR4][R76.64], P2 ;  /* 0x32d000004c037fae */ /* 0x000fe80009121844 */
[----:B------:R-:W4:Y:S04]  /*1ade0*/  LDL.LU.64 R54, [R1+0x1c78] ;  /* 0x001c780001367983 */ /* 0x000f280000300a00 */
[----:B------:R-:W-:Y:S04]  /*1adf0*/  LDGSTS.E [R3+0x33100], desc[UR4][R84.64], P2 ;  /* 0x3310000054037fae */ /* 0x000fe80009121844 */
[----:B------:R-:W2:Y:S04]  /*1ae00*/  LDL.LU.64 R46, [R1+0x1c70] ;  /* 0x001c7000012e7983 */ /* 0x000ea80000300a00 */
        /* <DEDUP_REMOVED lines=9> */
[----:B------:R-:W-:Y:S04]  /*1aea0*/  LDGSTS.E [R3+0x34900], desc[UR4][R16.64], P2 ;  /* 0x3490000010037fae */ /* 0x000fe80009121844 */
[----:B------:R-:W-:Y:S04]  /*1aeb0*/  LDGSTS.E [R3+0x34d00], desc[UR4][R106.64], P2 ;  /* 0x34d000006a037fae */ /* 0x000fe80009121844 */
[----:B---3--:R-:W3:Y:S04]  /*1aec0*/  LDL.LU.64 R24, [R1+0x450] ;  /* 0x0004500001187983 */ /* 0x008ee80000300a00 */
[----:B------:R-:W4:Y:S04]  /*1aed0*/  LDL.LU.64 R138, [R1+0x430] ;  /* 0x00043000018a7983 */ /* 0x000f280000300a00 */
[----:B------:R-:W2:Y:S04]  /*1aee0*/  LDL.LU.64 R130, [R1+0x410] ;  /* 0x0004100001827983 */ /* 0x000ea80000300a00 */
[----:B------:R-:W2:Y:S04]  /*1aef0*/  LDL.LU.64 R16, [R1+0x3f0] ;  /* 0x0003f00001107983 */ /* 0x000ea80000300a00 */
[----:B------:R-:W2:Y:S04]  /*1af00*/  LDL.LU.64 R122, [R1+0x3d0] ;  /* 0x0003d000017a7983 */ /* 0x000ea80000300a00 */
[----:B------:R-:W2:Y:S04]  /*1af10*/  LDL.LU.64 R114, [R1+0x3b0] ;  /* 0x0003b00001727983 */ /* 0x000ea80000300a00 */
[----:B------:R-:W2:Y:S04]  /*1af20*/  LDL.LU.64 R106, [R1+0x390] ;  /* 0x00039000016a7983 */ /* 0x000ea80000300a00 */
[----:B------:R-:W-:Y:S04]  /*1af30*/  LDGSTS.E [R3+0x35100], desc[UR4][R98.64], P2 ;  /* 0x3510000062037fae */ /* 0x000fe80009121844 */
[----:B------:R-:W-:Y:S04]  /*1af40*/  LDGSTS.E [R3+0x35500], desc[UR4][R90.64], P2 ;  /* 0x355000005a037fae */ /* 0x000fe80009121844 */
[----:B------:R-:W-:Y:S04]  /*1af50*/  LDGSTS.E [R3+0x35900], desc[UR4][R82.64], P2 ;  /* 0x3590000052037fae */ /* 0x000fe80009121844 */
        /* <DEDUP_REMOVED lines=9> */
[----:B------:R1:W-:Y:S04]  /*1aff0*/  LDGSTS.E [R3+0x36900], desc[UR4][R8.64], P2 ;  /* 0x3690000008037fae */ /* 0x0003e80009121844 */
[----:B------:R-:W-:Y:S04]  /*1b000*/  LDGSTS.E [R3+0x36d00], desc[UR4][R50.64], P2 ;  /* 0x36d0000032037fae */ /* 0x000fe80009121844 */
[----:B------:R-:W-:Y:S04]  /*1b010*/  LDGSTS.E [R3+0x37100], desc[UR4][R42.64], P2 ;  /* 0x371000002a037fae */ /* 0x000fe80009121844 */
[----:B------:R-:W1:Y:S04]  /*1b020*/  LDL.LU.64 R8, [R1+0x2b0] ;  /* 0x0002b00001087983 */ /* 0x000e680000300a00 */
[----:B------:R-:W2:Y:S04]  /*1b030*/  LDL.LU.64 R50, [R1+0x290] ;  /* 0x0002900001327983 */ /* 0x000ea80000300a00 */
[----:B------:R-:W2:Y:S04]  /*1b040*/  LDL.LU.64 R42, [R1+0x270] ;  /* 0x00027000012a7983 */ /* 0x000ea80000300a00 */
[----:B------:R-:W-:Y:S04]  /*1b050*/  LDGSTS.E [R3+0x37500], desc[UR4][R32.64], P2 ;  /* 0x3750000020037fae */ /* 0x000fe80009121844 */
[----:B------:R1:W-:Y:S04]  /*1b060*/  LDGSTS.E [R3+0x37900], desc[UR4][R154.64], P2 ;  /* 0x379000009a037fae */ /* 0x0003e80009121844 */
[----:B------:R1:W-:Y:S04]  /*1b070*/  LDGSTS.E [R3+0x37d00], desc[UR4][R146.64], P2 ;  /* 0x37d0000092037fae */ /* 0x0003e80009121844 */
[----:B------:R-:W2:Y:S01]  /*1b080*/  LDL.LU.64 R32, [R1+0x250] ;  /* 0x0002500001207983 */ /* 0x000ea20000300a00 */
[----:B---3--:R-:W-:-:S03]  /*1b090*/  IMAD.WIDE R170, R2, 0x4, R24 ;  /* 0x0000000402aa7825 */ /* 0x008fc600078e0218 */
[----:B------:R-:W3:Y:S01]  /*1b0a0*/  LDL.LU.64 R24, [R1+0x230] ;  /* 0x0002300001187983 */ /* 0x000ee20000300a00 */
[----:B----4-:R-:W-:-:S03]  /*1b0b0*/  IMAD.WIDE R172, R2, 0x4, R138 ;  /* 0x0000000402ac7825 */ /* 0x010fc600078e028a */
[----:B------:R-:W-:Y:S01]  /*1b0c0*/  LDGSTS.E [R5+0x20200], desc[UR4][R170.64], P2 ;  /* 0x20200000aa057fae */ /* 0x000fe20009121844 */
[----:B--2---:R-:W-:-:S03]  /*1b0d0*/  IMAD.WIDE R178, R2, 0x4, R130 ;  /* 0x0000000402b27825 */ /* 0x004fc600078e0282 */
[----:B------:R-:W-:Y:S01]  /*1b0e0*/  LDGSTS.E [R5+0x20600], desc[UR4][R172.64], P2 ;  /* 0x20600000ac057fae */ /* 0x000fe20009121844 */
[----:B------:R-:W-:-:S03]  /*1b0f0*/  IMAD.WIDE R186, R2, 0x4, R16 ;  /* 0x0000000402ba7825 */ /* 0x000fc600078e0210 */
[----:B------:R-:W2:Y:S01]  /*1b100*/  LDL.LU.64 R16, [R1+0x210] ;  /* 0x0002100001107983 */ /* 0x000ea20000300a00 */
[----:B------:R-:W-:-:S03]  /*1b110*/  IMAD.WIDE R188, R2, 0x4, R122 ;  /* 0x0000000402bc7825 */ /* 0x000fc600078e027a */
[----:B------:R-:W4:Y:S01]  /*1b120*/  LDL.LU.64 R138, [R1+0x1f0] ;  /* 0x0001f000018a7983 */ /* 0x000f220000300a00 */
[----:B------:R-:W-:-:S03]  /*1b130*/  IMAD.WIDE R194, R2, 0x4, R114 ;  /* 0x0000000402c27825 */ /* 0x000fc600078e0272 */
[----:B------:R-:W4:Y:S01]  /*1b140*/  LDL.LU.64 R130, [R1+0x1d0] ;  /* 0x0001d00001827983 */ /* 0x000f220000300a00 */
[----:B------:R-:W-:-:S03]  /*1b150*/  IMAD.WIDE R202, R2, 0x4, R106 ;  /* 0x0000000402ca7825 */ /* 0x000fc600078e026a */
[----:B------:R-:W4:Y:S04]  /*1b160*/  LDL.LU.64 R122, [R1+0x1b0] ;  /* 0x0001b000017a7983 */ /* 0x000f280000300a00 */
[----:B------:R-:W4:Y:S04]  /*1b170*/  LDL.LU.64 R114, [R1+0x190] ;  /* 0x0001900001727983 */ /* 0x000f280000300a00 */
[----:B------:R-:W4:Y:S04]  /*1b180*/  LDL.LU.64 R106, [R1+0x170] ;  /* 0x00017000016a7983 */ /* 0x000f280000300a00 */
[----:B------:R-:W-:Y:S01]  /*1b190*/  LDGSTS.E [R5+0x20a00], desc[UR4][R178.64], P2 ;  /* 0x20a00000b2057fae */ /* 0x000fe20009121844 */
[----:B------:R-:W-:-:S03]  /*1b1a0*/  IMAD.WIDE R204, R2, 0x4, R98 ;  /* 0x0000000402cc7825 */ /* 0x000fc600078e0262 */
[----:B------:R-:W4:Y:S01]  /*1b1b0*/  LDL.LU.64 R98, [R1+0x150] ;  /* 0x0001500001627983 */ /* 0x000f220000300a00 */
[----:B------:R-:W-:-:S03]  /*1b1c0*/  IMAD.WIDE R210, R2, 0x4, R90 ;  /* 0x0000000402d27825 */ /* 0x000fc600078e025a */
[----:B------:R-:W4:Y:S01]  /*1b1d0*/  LDL.LU.64 R90, [R1+0x130] ;  /* 0x00013000015a7983 */ /* 0x000f220000300a00 */
[----:B------:R-:W-:-:S03]  /*1b1e0*/  IMAD.WIDE R218, R2, 0x4, R82 ;  /* 0x0000000402da7825 */ /* 0x000fc600078e0252 */
[----:B------:R-:W4:Y:S04]  /*1b1f0*/  LDL.LU.64 R82, [R1+0x110] ;  /* 0x0001100001527983 */ /* 0x000f280000300a00 */
[----:B------:R-:W-:Y:S01]  /*1b200*/  LDGSTS.E [R5+0x20e00], desc[UR4][R186.64], P2 ;  /* 0x20e00000ba057fae */ /* 0x000fe20009121844 */
[----:B------:R-:W-:-:S03]  /*1b210*/  IMAD.WIDE R12, R2, 0x4, R12 ;  /* 0x00000004020c7825 */ /* 0x000fc600078e020c */
[----:B------:R-:W-:Y:S01]  /*1b220*/  LDGSTS.E [R5+0x21200], desc[UR4][R188.64], P2 ;  /* 0x21200000bc057fae */ /* 0x000fe20009121844 */
[----:B------:R-:W-:-:S03]  /*1b230*/  IMAD.WIDE R20, R2, 0x4, R20 ;  /* 0x0000000402147825 */ /* 0x000fc600078e0214 */
[----:B------:R-:W-:Y:S01]  /*1b240*/  LDGSTS.E [R5+0x21600], desc[UR4][R194.64], P2 ;  /* 0x21600000c2057fae */ /* 0x000fe20009121844 */
[----:B------:R-:W-:-:S03]  /*1b250*/  IMAD.WIDE R220, R2, 0x4, R74 ;  /* 0x0000000402dc7825 */ /* 0x000fc600078e024a */
[----:B------:R-:W4:Y:S01]  /*1b260*/  LDL.LU.64 R74, [R1+0xf0] ;  /* 0x0000f000014a7983 */ /* 0x000f220000300a00 */
[----:B------:R-:W-:-:S03]  /*1b270*/  IMAD.WIDE R228, R2, 0x4, R66 ;  /* 0x0000000402e47825 */ /* 0x000fc600078e0242 */
[----:B------:R-:W4:Y:S01]  /*1b280*/  LDL.LU.64 R66, [R1+0xd0] ;  /* 0x0000d00001427983 */ /* 0x000f220000300a00 */
[----:B------:R-:W-:-:S03]  /*1b290*/  IMAD.WIDE R236, R2, 0x4, R58 ;  /* 0x0000000402ec7825 */ /* 0x000fc600078e023a */
[----:B------:R-:W4:Y:S01]  /*1b2a0*/  LDL.LU.64 R58, [R1+0xb0] ;  /* 0x0000b000013a7983 */ /* 0x000f220000300a00 */
[----:B------:R-:W-:-:S03]  /*1b2b0*/  IMAD.WIDE R28, R2, 0x4, R28 ;  /* 0x00000004021c7825 */ /* 0x000fc600078e021c */
[----:B------:R-:W-:Y:S01]  /*1b2c0*/  LDGSTS.E [R5+0x21a00], desc[UR4][R202.64], P2 ;  /* 0x21a00000ca057fae */ /* 0x000fe20009121844 */
[----:B------:R-:W-:-:S03]  /*1b2d0*/  IMAD.WIDE R36, R2, 0x4, R36 ;  /* 0x0000000402247825 */ /* 0x000fc600078e0224 */
[----:B------:R-:W-:Y:S01]  /*1b2e0*/  LDGSTS.E [R5+0x21e00], desc[UR4][R204.64], P2 ;  /* 0x21e00000cc057fae */ /* 0x000fe20009121844 */
[----:B------:R-:W-:-:S03]  /*1b2f0*/  IMAD.WIDE R46, R2, 0x4, R46 ;  /* 0x00000004022e7825 */ /* 0x000fc600078e022e */
[----:B------:R-:W-:Y:S01]  /*1b300*/  LDGSTS.E [R5+0x22200], desc[UR4][R210.64], P2 ;  /* 0x22200000d2057fae */ /* 0x000fe20009121844 */
[----:B-1----:R-:W-:-:S03]  /*1b310*/  IMAD.WIDE R8, R2, 0x4, R8 ;  /* 0x0000000402087825 */ /* 0x002fc600078e0208 */
[----:B------:R-:W-:Y:S01]  /*1b320*/  LDGSTS.E [R5+0x22600], desc[UR4][R218.64], P2 ;  /* 0x22600000da057fae */ /* 0x000fe20009121844 */
[----:B------:R-:W-:-:S03]  /*1b330*/  IMAD.WIDE R212, R2, 0x4, R50 ;  /* 0x0000000402d47825 */ /* 0x000fc600078e0232 */
[----:B------:R-:W4:Y:S01]  /*1b340*/  LDL.LU.64 R50, [R1+0x90] ;  /* 0x0000900001327983 */ /* 0x000f220000300a00 */
[----:B------:R-:W-:-:S03]  /*1b350*/  IMAD.WIDE R196, R2, 0x4, R42 ;  /* 0x0000000402c47825 */ /* 0x000fc600078e022a */
[----:B------:R1:W-:Y:S04]  /*1b360*/  STL.64 [R1+0x15e8], R8 ;  /* 0x0015e80801007387 */ /* 0x0003e80000100a00 */
[----:B------:R-:W4:Y:S04]  /*1b370*/  LDL.LU.64 R42, [R1+0x70] ;  /* 0x00007000012a7983 */ /* 0x000f280000300a00 */
[----:B------:R-:W-:Y:S01]  /*1b380*/  LDGSTS.E [R5+0x22a00], desc[UR4][R220.64], P2 ;  /* 0x22a00000dc057fae */ /* 0x000fe20009121844 */
[----:B------:R-:W-:-:S03]  /*1b390*/  IMAD.WIDE R78, R2, 0x4, R78 ;  /* 0x00000004024e7825 */ /* 0x000fc600078e024e */
[----:B------:R-:W-:Y:S01]  /*1b3a0*/  LDGSTS.E [R5+0x22e00], desc[UR4][R228.64], P2 ;  /* 0x22e00000e4057fae */ /* 0x000fe20009121844 */
[----:B------:R-:W-:-:S03]  /*1b3b0*/  IMAD.WIDE R180, R2, 0x4, R32 ;  /* 0x0000000402b47825 */ /* 0x000fc600078e0220 */
[----:B------:R-:W4:Y:S04]  /*1b3c0*/  LDL.LU.64 R32, [R1+0x50] ;  /* 0x0000500001207983 */ /* 0x000f280000300a00 */
[----:B------:R-:W-:Y:S01]  /*1b3d0*/  STL.64 [R1+0x1608], R212 ;  /* 0x001608d401007387 */ /* 0x000fe20000100a00 */
[----:B------:R-:W-:-:S03]  /*1b3e0*/  IMAD.WIDE R86, R2, 0x4, R86 ;  /* 0x0000000402567825 */ /* 0x000fc600078e0256 */
[----:B------:R-:W-:Y:S01]  /*1b3f0*/  LDGSTS.E [R5+0x23200], desc[UR4][R236.64], P2 ;  /* 0x23200000ec057fae */ /* 0x000fe20009121844 */
[----:B------:R-:W-:-:S03]  /*1b400*/  IMAD.WIDE R94, R2, 0x4, R94 ;  /* 0x00000004025e7825 */ /* 0x000fc600078e025e */
[----:B------:R-:W-:Y:S01]  /*1b410*/  LDGSTS.E [R5+0x23600], desc[UR4][R8.64], P2 ;  /* 0x2360000008057fae */ /* 0x000fe20009121844 */
[----:B------:R-:W-:-:S03]  /*1b420*/  IMAD.WIDE R92, R2, 0x4, R102 ;  /* 0x00000004025c7825 */ /* 0x000fc600078e0266 */
[----:B------:R-:W-:Y:S04]  /*1b430*/  LDGSTS.E [R5+0x23a00], desc[UR4][R212.64], P2 ;  /* 0x23a00000d4057fae */ /* 0x000fe80009121844 */
[----:B------:R-:W-:Y:S01]  /*1b440*/  LDGSTS.E [R5+0x23e00], desc[UR4][R196.64], P2 ;  /* 0x23e00000c4057fae */ /* 0x000fe20009121844 */
[----:B------:R-:W-:-:S03]  /*1b450*/  IMAD.WIDE R84, R2, 0x4, R118 ;  /* 0x0000000402547825 */ /* 0x000fc600078e0276 */
[----:B------:R-:W-:Y:S01]  /*1b460*/  LDGSTS.E [R5+0x24200], desc[UR4][R180.64], P2 ;  /* 0x24200000b4057fae */ /* 0x000fe20009121844 */
[----:B---3--:R-:W-:-:S03]  /*1b470*/  IMAD.WIDE R164, R2, 0x4, R24 ;  /* 0x0000000402a47825 */ /* 0x008fc600078e0218 */
[----:B------:R-:W3:Y:S04]  /*1b480*/  LDL.LU.64 R24, [R1+0x30] ;  /* 0x0000300001187983 */ /* 0x000ee80000300a00 */
[----:B------:R-:W-:Y:S01]  /*1b490*/  LDGSTS.E [R5+0x24600], desc[UR4][R164.64], P2 ;  /* 0x24600000a4057fae */ /* 0x000fe20009121844 */
[----:B--2---:R-:W-:-:S03]  /*1b4a0*/  IMAD.WIDE R162, R2, 0x4, R16 ;  /* 0x0000000402a27825 */ /* 0x004fc600078e0210 */
[----:B------:R-:W2:Y:S01]  /*1b4b0*/  LDL.LU.64 R16, [R1+0x10] ;  /* 0x0000100001107983 */ /* 0x000ea20000300a00 */
[----:B----4-:R-:W-:-:S03]  /*1b4c0*/  IMAD.WIDE R156, R2, 0x4, R138 ;  /* 0x00000004029c7825 */ /* 0x010fc600078e028a */
[----:B------:R-:W-:Y:S01]  /*1b4d0*/  STL.64 [R1+0x1628], R196 ;  /* 0x001628c401007387 */ /* 0x000fe20000100a00 */
[----:B------:R-:W-:-:S03]  /*1b4e0*/  IMAD.WIDE R154, R2, 0x4, R130 ;  /* 0x00000004029a7825 */ /* 0x000fc600078e0282 */
[----:B------:R-:W-:Y:S01]  /*1b4f0*/  STL.64 [R1+0x1648], R180 ;  /* 0x001648b401007387 */ /* 0x000fe20000100a00 */
[----:B------:R-:W-:-:S03]  /*1b500*/  IMAD.WIDE R148, R2, 0x4, R122 ;  /* 0x0000000402947825 */ /* 0x000fc600078e027a */
[----:B------:R-:W-:Y:S01]  /*1b510*/  STL.64 [R1+0x1668], R164 ;  /* 0x001668a401007387 */ /* 0x000fe20000100a00 */
[----:B------:R-:W-:-:S03]  /*1b520*/  IMAD.WIDE R146, R2, 0x4, R114 ;  /* 0x0000000402927825 */ /* 0x000fc600078e0272 */
[----:B------:R-:W-:Y:S01]  /*1b530*/  STL.64 [R1+0x1688], R162 ;  /* 0x001688a201007387 */ /* 0x000fe20000100a00 */
[----:B------:R-:W-:-:S03]  /*1b540*/  IMAD.WIDE R140, R2, 0x4, R106 ;  /* 0x00000004028c7825 */ /* 0x000fc600078e026a */
[----:B------:R-:W-:Y:S04]  /*1b550*/  STL.64 [R1+0x16a8], R156 ;  /* 0x0016a89c01007387 */ /* 0x000fe80000100a00 */
[----:B------:R-:W-:Y:S01]  /*1b560*/  STL.64 [R1+0x16c8], R154 ;  /* 0x0016c89a01007387 */ /* 0x000fe20000100a00 */
[----:B------:R-:W-:-:S03]  /*1b570*/  IMAD.WIDE R138, R2, 0x4, R98 ;  /* 0x00000004028a7825 */ /* 0x000fc600078e0262 */
[----:B------:R-:W-:Y:S01]  /*1b580*/  STL.64 [R1+0x16e8], R148 ;  /* 0x0016e89401007387 */ /* 0x000fe20000100a00 */
[----:B------:R-:W-:-:S03]  /*1b590*/  IMAD.WIDE R132, R2, 0x4, R90 ;  /* 0x0000000402847825 */ /* 0x000fc600078e025a */
[----:B------:R-:W-:Y:S01]  /*1b5a0*/  STL.64 [R1+0x1708], R146 ;  /* 0x0017089201007387 */ /* 0x000fe20000100a00 */
[----:B------:R-:W-:-:S03]  /*1b5b0*/  IMAD.WIDE R130, R2, 0x4, R82 ;  /* 0x0000000402827825 */ /* 0x000fc600078e0252 */
[----:B------:R-:W-:Y:S04]  /*1b5c0*/  STL.64 [R1+0x1728], R140 ;  /* 0x0017288c01007387 */ /* 0x000fe80000100a00 */
        /* <DEDUP_REMOVED lines=10> */
[----:B------:R-:W-:Y:S01]  /*1b670*/  LDGSTS.E [R5+0x24a00], desc[UR4][R162.64], P2 ;  /* 0x24a00000a2057fae */ /* 0x000fe20009121844 */
[----:B------:R-:W-:-:S03]  /*1b680*/  IMAD.WIDE R114, R2, 0x4, R50 ;  /* 0x0000000402727825 */ /* 0x000fc600078e0232 */
[----:B------:R-:W-:Y:S01]  /*1b690*/  LDGSTS.E [R5+0x24e00], desc[UR4][R156.64], P2 ;  /* 0x24e000009c057fae */ /* 0x000fe20009121844 */
[----:B------:R-:W-:-:S03]  /*1b6a0*/  IMAD.WIDE R108, R2, 0x4, R42 ;  /* 0x00000004026c7825 */ /* 0x000fc600078e022a */
[----:B------:R-:W-:Y:S04]  /*1b6b0*/  STL.64 [R1+0x1808], R114 ;  /* 0x0018087201007387 */ /* 0x000fe80000100a00 */
[----:B------:R-:W-:Y:S01]  /*1b6c0*/  STL.64 [R1+0x1828], R108 ;  /* 0x0018286c01007387 */ /* 0x000fe20000100a00 */
[----:B------:R-:W-:-:S03]  /*1b6d0*/  IMAD.WIDE R106, R2, 0x4, R32 ;  /* 0x00000004026a7825 */ /* 0x000fc600078e0220 */
[----:B------:R-:W-:Y:S04]  /*1b6e0*/  LDGSTS.E [R5+0x25200], desc[UR4][R154.64], P2 ;  /* 0x252000009a057fae */ /* 0x000fe80009121844 */
        /* <DEDUP_REMOVED lines=25> */
[----:B------:R-:W-:-:S04]  /*1b880*/  IMAD.WIDE R34, R2, 0x4, R214 ;  /* 0x0000000402227825 */ /* 0x000fc800078e02d6 */
[----:B------:R-:W-:-:S04]  /*1b890*/  IMAD.WIDE R26, R2, 0x4, R222 ;  /* 0x00000004021a7825 */ /* 0x000fc800078e02de */
[----:B------:R-:W-:-:S04]  /*1b8a0*/  IMAD.WIDE R18, R2, 0x4, R230 ;  /* 0x0000000402127825 */ /* 0x000fc800078e02e6 */
[----:B------:R-:W-:-:S04]  /*1b8b0*/  IMAD.WIDE R10, R2, 0x4, R238 ;  /* 0x00000004020a7825 */ /* 0x000fc800078e02ee */
[----:B---3--:R-:W-:-:S05]  /*1b8c0*/  IMAD.WIDE R100, R2, 0x4, R24 ;  /* 0x0000000402647825 */ /* 0x008fca00078e0218 */
[----:B------:R-:W-:Y:S01]  /*1b8d0*/  STL.64 [R1+0x18f0], R100 ;  /* 0x0018f06401007387 */ /* 0x000fe20000100a00 */
[----:B--2---:R-:W-:-:S03]  /*1b8e0*/  IMAD.WIDE R98, R2, 0x4, R16 ;  /* 0x0000000402627825 */ /* 0x004fc600078e0210 */
[----:B------:R-:W-:Y:S04]  /*1b8f0*/  LDGSTS.E [R5+0x30600], desc[UR4][R100.64], P2 ;  /* 0x3060000064057fae */ /* 0x000fe80009121844 */
[----:B------:R-:W-:Y:S01]  /*1b900*/  STL.64 [R1+0x18f8], R98 ;  /* 0x0018f86201007387 */ /* 0x000fe20000100a00 */
[----:B------:R-:W-:-:S03]  /*1b910*/  IMAD.WIDE R24, R2, 0x4, R62 ;  /* 0x0000000402187825 */ /* 0x000fc600078e023e */
[----:B------:R-:W-:Y:S01]  /*1b920*/  STL.64 [R1+0x1900], R12 ;  /* 0x0019000c01007387 */ /* 0x000fe20000100a00 */
[----:B------:R-:W-:-:S03]  /*1b930*/  IMAD.WIDE R16, R2, 0x4, R70 ;  /* 0x0000000402107825 */ /* 0x000fc600078e0246 */
[----:B------:R-:W-:Y:S04]  /*1b940*/  STL.64 [R1+0x1910], R20 ;  /* 0x0019101401007387 */ /* 0x000fe80000100a00 */
[----:B------:R-:W-:Y:S04]  /*1b950*/  STL.64 [R1+0x1920], R28 ;  /* 0x0019201c01007387 */ /* 0x000fe80000100a00 */
[----:B------:R-:W-:Y:S04]  /*1b960*/  STL.64 [R1+0x1930], R36 ;  /* 0x0019302401007387 */ /* 0x000fe80000100a00 */
[----:B------:R-:W-:Y:S04]  /*1b970*/  STL.64 [R1+0x1940], R46 ;  /* 0x0019402e01007387 */ /* 0x000fe80000100a00 */
[----:B------:R2:W-:Y:S04]  /*1b980*/  STL.64 [R1+0x1950], R32 ;  /* 0x0019502001007387 */ /* 0x0005e80000100a00 */
        /* <DEDUP_REMOVED lines=10> */
[----:B------:R4:W-:Y:S04]  /*1ba30*/  STL.64 [R1+0x19b8], R74 ;  /* 0x0019b84a01007387 */ /* 0x0009e80000100a00 */
[----:B------:R-:W-:Y:S04]  /*1ba40*/  STL.64 [R1+0x19c0], R68 ;  /* 0x0019c04401007387 */ /* 0x000fe80000100a00 */
[----:B------:R4:W-:Y:S04]  /*1ba50*/  STL.64 [R1+0x19c8], R66 ;  /* 0x0019c84201007387 */ /* 0x0009e80000100a00 */
[----:B------:R-:W-:Y:S04]  /*1ba60*/  STL.64 [R1+0x19d8], R60 ;  /* 0x0019d83c01007387 */ /* 0x000fe80000100a00 */
[----:B------:R4:W-:Y:S04]  /*1ba70*/  STL.64 [R1+0x19e8], R58 ;  /* 0x0019e83a01007387 */ /* 0x0009e80000100a00 */
[----:B------:R-:W-:Y:S04]  /*1ba80*/  STL.64 [R1+0x19f8], R52 ;  /* 0x0019f83401007387 */ /* 0x000fe80000100a00 */
[----:B------:R4:W-:Y:S04]  /*1ba90*/  STL.64 [R1+0x1a08], R50 ;  /* 0x001a083201007387 */ /* 0x0009e80000100a00 */
[----:B------:R-:W-:Y:S04]  /*1baa0*/  STL.64 [R1+0x1a18], R44 ;  /* 0x001a182c01007387 */ /* 0x000fe80000100a00 */
[----:B------:R-:W-:Y:S04]  /*1bab0*/  LDGSTS.E [R5+0x30a00], desc[UR4][R98.64], P2 ;  /* 0x30a0000062057fae */ /* 0x000fe80009121844 */
[----:B------:R4:W-:Y:S04]  /*1bac0*/  STL.64 [R1+0x1a28], R42 ;  /* 0x001a282a01007387 */ /* 0x0009e80000100a00 */
[----:B------:R-:W-:Y:S04]  /*1bad0*/  LDGSTS.E [R5+0x30e00], desc[UR4][R12.64], P2 ;  /* 0x30e000000c057fae */ /* 0x000fe80009121844 */
[----:B------:R-:W-:Y:S04]  /*1bae0*/  STL.64 [R1+0x1a38], R34 ;  /* 0x001a382201007387 */ /* 0x000fe80000100a00 */
[----:B------:R-:W-:Y:S04]  /*1baf0*/  LDGSTS.E [R5+0x31200], desc[UR4][R20.64], P2 ;  /* 0x3120000014057fae */ /* 0x000fe80009121844 */
[----:B------:R-:W-:Y:S04]  /*1bb00*/  STL.64 [R1+0x1a48], R26 ;  /* 0x001a481a01007387 */ /* 0x000fe80000100a00 */
[----:B------:R-:W-:Y:S04]  /*1bb10*/  LDGSTS.E [R5+0x31600], desc[UR4][R28.64], P2 ;  /* 0x316000001c057fae */ /* 0x000fe80009121844 */
[----:B------:R-:W-:Y:S04]  /*1bb20*/  STL.64 [R1+0x1a58], R18 ;  /* 0x001a581201007387 */ /* 0x000fe80000100a00 */
[----:B------:R-:W-:Y:S04]  /*1bb30*/  LDGSTS.E [R5+0x31a00], desc[UR4][R36.64], P2 ;  /* 0x31a0000024057fae */ /* 0x000fe80009121844 */
[----:B------:R4:W-:Y:S04]  /*1bb40*/  STL.64 [R1+0x1a68], R10 ;  /* 0x001a680a01007387 */ /* 0x0009e80000100a00 */
[----:B------:R-:W-:Y:S04]  /*1bb50*/  LDGSTS.E [R5+0x31e00], desc[UR4][R46.64], P2 ;  /* 0x31e000002e057fae */ /* 0x000fe80009121844 */
[----:B-1----:R-:W4:Y:S04]  /*1bb60*/  LDL.LU.64 R8, [R1+0x1c48] ;  /* 0x001c480001087983 */ /* 0x002f280000300a00 */
[----:B------:R-:W-:Y:S04]  /*1bb70*/  LDGSTS.E [R5+0x32200], desc[UR4][R32.64], P2 ;  /* 0x3220000020057fae */ /* 0x000fe80009121844 */
[----:B------:R-:W-:Y:S04]  /*1bb80*/  LDGSTS.E [R5+0x32600], desc[UR4][R24.64], P2 ;  /* 0x3260000018057fae */ /* 0x000fe80009121844 */
[----:B------:R-:W-:Y:S04]  /*1bb90*/  LDGSTS.E [R5+0x32a00], desc[UR4][R16.64], P2 ;  /* 0x32a0000010057fae */ /* 0x000fe80009121844 */
[----:B--2---:R-:W2:Y:S04]  /*1bba0*/  LDL.LU.64 R32, [R1+0x448] ;  /* 0x0004480001207983 */ /* 0x004ea80000300a00 */
[----:B---3--:R-:W3:Y:S04]  /*1bbb0*/  LDL.LU.64 R24, [R1+0x428] ;  /* 0x0004280001187983 */ /* 0x008ee80000300a00 */
        /* <DEDUP_REMOVED lines=15> */
[----:B----4-:R-:W4:Y:S04]  /*1bcb0*/  LDL.LU.64 R16, [R1+0x408] ;  /* 0x0004080001107983 */ /* 0x010f280000300a00 */
[----:B------:R-:W-:Y:S04]  /*1bcc0*/  LDGSTS.E [R5+0x36a00], desc[UR4][R44.64], P2 ;  /* 0x36a000002c057fae */ /* 0x000fe80009121844 */
        /* <DEDUP_REMOVED lines=8> */
[----:B------:R2:W-:Y:S04]  /*1bd50*/  LDGSTS.E [R5+0x37e00], desc[UR4][R10.64], P2 ;  /* 0x37e000000a057fae */ /* 0x0005e80009121844 */
[----:B------:R-:W4:Y:S01]  /*1bd60*/  LDL.LU.64 R42, [R1+0x368] ;  /* 0x00036800012a7983 */ /* 0x000f220000300a00 */
[----:B--2---:R-:W-:-:S03]  /*1bd70*/  IMAD.WIDE R10, R2, 0x4, R32 ;  /* 0x00000004020a7825 */ /* 0x004fc600078e0220 */
[----:B------:R-:W2:Y:S01]  /*1bd80*/  LDL.LU.64 R32, [R1+0x348] ;  /* 0x0003480001207983 */ /* 0x000ea20000300a00 */
[----:B---3--:R-:W-:-:S03]  /*1bd90*/  IMAD.WIDE R12, R2, 0x4, R24 ;  /* 0x00000004020c7825 */ /* 0x008fc600078e0218 */
[----:B------:R-:W3:Y:S04]  /*1bda0*/  LDL.LU.64 R24, [R1+0x328] ;  /* 0x0003280001187983 */ /* 0x000ee80000300a00 */
        /* <DEDUP_REMOVED lines=16> */
[----:B------:R-:W3:Y:S01]  /*1beb0*/  LDL.LU.64 R82, [R1+0x108] ;  /* 0x0001080001527983 */ /* 0x000ee20000300a00 */
[----:B------:R-:W-:-:S03]  /*1bec0*/  IMAD.WIDE R40, R2, 0x4, R40 ;  /* 0x0000000402287825 */ /* 0x000fc600078e0228 */
[----:B------:R-:W-:Y:S01]  /*1bed0*/  LDGSTS.E [R6+0x20300], desc[UR4][R10.64], P2 ;  /* 0x203000000a067fae */ /* 0x000fe20009121844 */
[----:B----4-:R-:W-:-:S03]  /*1bee0*/  IMAD.WIDE R18, R2, 0x4, R74 ;  /* 0x0000000402127825 */ /* 0x010fc600078e024a */
[----:B------:R-:W4:Y:S01]  /*1bef0*/  LDL.LU.64 R74, [R1+0xe8] ;  /* 0x0000e800014a7983 */ /* 0x000f220000300a00 */
        /* <DEDUP_REMOVED lines=9> */
[----:B------:R-:W4:Y:S01]  /*1bf90*/  LDL.LU.64 R42, [R1+0x68] ;  /* 0x00006800012a7983 */ /* 0x000f220000300a00 */
[----:B--2---:R-:W-:-:S03]  /*1bfa0*/  IMAD.WIDE R162, R2, 0x4, R32 ;  /* 0x0000000402a27825 */ /* 0x004fc600078e0220 */
[----:B------:R-:W2:Y:S01]  /*1bfb0*/  LDL.LU.64 R32, [R1+0x48] ;  /* 0x0000480001207983 */ /* 0x000ea20000300a00 */
[----:B---3--:R-:W-:-:S03]  /*1bfc0*/  IMAD.WIDE R164, R2, 0x4, R24 ;  /* 0x0000000402a47825 */ /* 0x008fc600078e0218 */
[----:B------:R-:W3:Y:S01]  /*1bfd0*/  LDL.LU.64 R24, [R1+0x28] ;  /* 0x0000280001187983 */ /* 0x000ee20000300a00 */
[----:B------:R-:W-:-:S04]  /*1bfe0*/  IMAD.WIDE R166, R2, 0x4, R84 ;  /* 0x0000000402a67825 */ /* 0x000fc800078e0254 */
        /* <DEDUP_REMOVED lines=9> */
[C---:B------:R-:W-:Y:S01]  /*1c080*/  IMAD.WIDE R86, R2.reuse, 0x4, R106 ;  /* 0x0000000402567825 */ /* 0x040fe200078e026a */
[----:B------:R-:W-:Y:S03]  /*1c090*/  STL.64 [R1+0x1730], R90 ;  /* 0x0017305a01007387 */ /* 0x000fe60000100a00 */
[C---:B------:R-:W-:Y:S01]  /*1c0a0*/  IMAD.WIDE R84, R2.reuse, 0x4, R98 ;  /* 0x0000000402547825 */ /* 0x040fe200078e0262 */
[----:B------:R-:W-:Y:S03]  /*1c0b0*/  STL.64 [R1+0x1750], R86 ;  /* 0x0017505601007387 */ /* 0x000fe60000100a00 */
[C---:B------:R-:W-:Y:S01]  /*1c0c0*/  IMAD.WIDE R82, R2.reuse, 0x4, R82 ;  /* 0x0000000402527825 */ /* 0x040fe200078e0252 */
[----:B------:R-:W-:Y:S03]  /*1c0d0*/  STL.64 [R1+0x1770], R84 ;  /* 0x0017705401007387 */ /* 0x000fe60000100a00 */
[C---:B----4-:R-:W-:Y:S01]  /*1c0e0*/  IMAD.WIDE R78, R2.reuse, 0x4, R74 ;  /* 0x00000004024e7825 */ /* 0x050fe200078e024a */
        /* <DEDUP_REMOVED lines=10> */
[----:B------:R-:W5:Y:S04]  /*1c190*/  LDL.LU.64 R8, [R1+0x1c40] ;  /* 0x001c400001087983 */ /* 0x000f680000300a00 */
[----:B------:R-:W-:Y:S01]  /*1c1a0*/  STL.64 [R1+0x1830], R68 ;  /* 0x0018304401007387 */ /* 0x000fe20000100a00 */
        /* <DEDUP_REMOVED lines=11> */
[----:B--2---:R-:W-:-:S04]  /*1c260*/  IMAD.WIDE R66, R2, 0x4, R32 ;  /* 0x0000000402427825 */ /* 0x004fc800078e0220 */
[C---:B---3--:R-:W-:Y:S01]  /*1c270*/  IMAD.WIDE R62, R2.reuse, 0x4, R24 ;  /* 0x00000004023e7825 */ /* 0x048fe200078e0218 */
        /* <DEDUP_REMOVED lines=13> */
[----:B------:R2:W-:Y:S01]  /*1c350*/  STL.64 [R1+0x18a8], R26 ;  /* 0x0018a81a01007387 */ /* 0x0005e20000100a00 */
[----:B-1----:R-:W-:-:S03]  /*1c360*/  IMAD.WIDE R24, R2, 0x4, R120 ;  /* 0x0000000402187825 */ /* 0x002fc600078e0278 */
[----:B------:R-:W-:Y:S04]  /*1c370*/  STL.64 [R1+0x1898], R42 ;  /* 0x0018982a01007387 */ /* 0x000fe80000100a00 */
[----:B------:R1:W-:Y:S01]  /*1c380*/  STL.64 [R1+0x18b8], R24 ;  /* 0x0018b81801007387 */ /* 0x0003e20000100a00 */
[----:B--2---:R-:W-:-:S03]  /*1c390*/  IMAD.WIDE R26, R2, 0x4, R136 ;  /* 0x00000004021a7825 */ /* 0x004fc600078e0288 */
[----:B------:R2:W-:Y:S04]  /*1c3a0*/  STL.64 [R1+0x18c8], R28 ;  /* 0x0018c81c01007387 */ /* 0x0005e80000100a00 */
[----:B------:R3:W-:Y:S01]  /*1c3b0*/  STL.64 [R1+0x18d0], R26 ;  /* 0x0018d01a01007387 */ /* 0x0007e20000100a00 */
[----:B-1----:R-:W-:-:S04]  /*1c3c0*/  IMAD.WIDE R24, R2, 0x4, R144 ;  /* 0x0000000402187825 */ /* 0x002fc800078e0290 */
[C---:B------:R-:W-:Y:S01]  /*1c3d0*/  IMAD.WIDE R32, R2.reuse, 0x4, R208 ;  /* 0x0000000402207825 */ /* 0x040fe200078e02d0 */
[----:B------:R1:W-:Y:S04]  /*1c3e0*/  STL.64 [R1+0x18d8], R24 ;  /* 0x0018d81801007387 */ /* 0x0003e80000100a00 */
[----:B------:R-:W4:Y:S04]  /*1c3f0*/  LDL.64 R192, [R1+0x18d8] ;  /* 0x0018d80001c07983 */ /* 0x000f280000100a00 */
[----:B------:R-:W4:Y:S01]  /*1c400*/  LDL.64 R200, [R1+0x18d0] ;  /* 0x0018d00001c87983 */ /* 0x000f220000100a00 */
[----:B--2---:R-:W-:-:S03]  /*1c410*/  IMAD.WIDE R28, R2, 0x4, R224 ;  /* 0x00000004021c7825 */ /* 0x004fc600078e02e0 */
[----:B------:R-:W-:Y:S01]  /*1c420*/  STL.64 [R1+0x1908], R36 ;  /* 0x0019082401007387 */ /* 0x000fe20000100a00 */
[----:B---3--:R-:W-:-:S03]  /*1c430*/  IMAD.WIDE R26, R2, 0x4, R232 ;  /* 0x00000004021a7825 */ /* 0x008fc600078e02e8 */
[----:B------:R-:W2:Y:S01]  /*1c440*/  LDL.64 R208, [R1+0x18c8] ;  /* 0x0018c80001d07983 */ /* 0x000ea20000100a00 */
[----:B-1----:R-:W-:-:S03]  /*1c450*/  IMAD.WIDE R24, R2, 0x4, R38 ;  /* 0x0000000402187825 */ /* 0x002fc600078e0226 */
[----:B------:R-:W-:Y:S04]  /*1c460*/  STL.64 [R1+0x1918], R34 ;  /* 0x0019182201007387 */ /* 0x000fe80000100a00 */
[----:B------:R-:W3:Y:S04]  /*1c470*/  LDL.64 R216, [R1+0x18b8] ;  /* 0x0018b80001d87983 */ /* 0x000ee80000100a00 */
[----:B------:R-:W-:Y:S04]  /*1c480*/  STL.64 [R1+0x1928], R32 ;  /* 0x0019282001007387 */ /* 0x000fe80000100a00 */
[----:B------:R-:W4:Y:S04]  /*1c490*/  LDL.64 R224, [R1+0x18a8] ;  /* 0x0018a80001e07983 */ /* 0x000f280000100a00 */
[----:B------:R1:W-:Y:S04]  /*1c4a0*/  STL.64 [R1+0x1938], R30 ;  /* 0x0019381e01007387 */ /* 0x0003e80000100a00 */
[----:B------:R-:W2:Y:S04]  /*1c4b0*/  LDL.64 R232, [R1+0x18a0] ;  /* 0x0018a00001e87983 */ /* 0x000ea80000100a00 */
[----:B------:R1:W-:Y:S04]  /*1c4c0*/  STL.64 [R1+0x1948], R28 ;  /* 0x0019481c01007387 */ /* 0x0003e80000100a00 */
[----:B------:R1:W-:Y:S04]  /*1c4d0*/  STL.64 [R1+0x1958], R26 ;  /* 0x0019581a01007387 */ /* 0x0003e80000100a00 */
[----:B------:R1:W-:Y:S04]  /*1c4e0*/  STL.64 [R1+0x1968], R24 ;  /* 0x0019681801007387 */ /* 0x0003e80000100a00 */
[----:B------:R1:W-:Y:S04]  /*1c4f0*/  STL [R1+0xc08], RZ ;  /* 0x000c08ff01007387 */ /* 0x0003e80000100800 */
        /* <DEDUP_REMOVED lines=765> */
[----:B------:R1:W-:Y:S04]  /*1f4d0*/  STL [R1], RZ ;  /* 0x000000ff01007387 */ /* 0x0003e80000100800 */
        /* <DEDUP_REMOVED lines=72> */
[----:B------:R1:W-:Y:S01]  /*1f960*/  STL [R1+0x124], RZ ;  /* 0x000124ff01007387 */ /* 0x0003e20000100800 */
[----:B------:R-:W-:-:S03]  /*1f970*/  IMAD.WIDE R16, R2, 0x4, R16 ;  /* 0x0000000402107825 */ /* 0x000fc600078e0210 */
        /* <DEDUP_REMOVED lines=8> */
[----:B------:R-:W-:Y:S04]  /*1fa00*/  LDGSTS.E [R6+0x20b00], desc[UR4][R16.64], P2 ;  /* 0x20b0000010067fae */ /* 0x000fe80009121844 */
        /* <DEDUP_REMOVED lines=14> */
[----:B------:R1:W-:Y:S01]  /*1faf0*/  STL [R1+0x164], RZ ;  /* 0x000164ff01007387 */ /* 0x0003e20000100800 */
[----:B------:R-:W-:-:S03]  /*1fb00*/  IMAD.WIDE R212, R2, 0x4, R146 ;  /* 0x0000000402d47825 */ /* 0x000fc600078e0292 */
        /* <DEDUP_REMOVED lines=72> */
[----:B------:R-:W-:-:S03]  /*1ff90*/  UISETP.GE.AND UP0, UPT, UR7, 0x40, UPT ;  /* 0x000000400700788c */ /* 0x000fc6000bf06270 */
        /* <DEDUP_REMOVED lines=9> */
[----:B--2---:R-:W-:Y:S04]  /*20030*/  LDGSTS.E [R6+0x33b00], desc[UR4][R232.64], P2 ;  /* 0x33b00000e8067fae */ /* 0x004fe80009121844 */
[----:B------:R2:W-:Y:S01]  /*20040*/  STL [R1+0x1f8], RZ ;  /* 0x0001f8ff01007387 */ /* 0x0005e20000100800 */
[----:B------:R-:W-:-:S03]  /*20050*/  IMAD.WIDE R176, R2, 0x4, R176 ;  /* 0x0000000402b07825 */ /* 0x000fc600078e02b0 */
[----:B----4-:R-:W-:Y:S04]  /*20060*/  LDGSTS.E [R6+0x33f00], desc[UR4][R224.64], P2 ;  /* 0x33f00000e0067fae */ /* 0x010fe80009121844 */
[----:B------:R2:W-:Y:S01]  /*20070*/  STL [R1+0x1fc], RZ ;  /* 0x0001fcff01007387 */ /* 0x0005e20000100800 */
[----:B------:R-:W-:-:S03]  /*20080*/  IMAD.WIDE R184, R2, 0x4, R184 ;  /* 0x0000000402b87825 */ /* 0x000fc600078e02b8 */
[----:B---3--:R-:W-:Y:S01]  /*20090*/  LDGSTS.E [R6+0x34300], desc[UR4][R216.64], P2 ;  /* 0x34300000d8067fae */ /* 0x008fe20009121844 */
[----:B------:R-:W-:-:S03]  /*200a0*/  PLOP3.LUT P0, PT, PT, PT, UP0, 0x40, 0x0 ;  /* 0x000000000000781c */ /* 0x000fc60003f0e808 */
        /* <DEDUP_REMOVED lines=12> */
[----:B------:R3:W-:Y:S04]  /*20170*/  LDGSTS.E [R6+0x37700], desc[UR4][R28.64], P2 ;  /* 0x377000001c067fae */ /* 0x0007e80009121844 */
[----:B------:R4:W-:Y:S04]  /*20180*/  LDGSTS.E [R6+0x37b00], desc[UR4][R26.64], P2 ;  /* 0x37b000001a067fae */ /* 0x0009e80009121844 */
[----:B------:R2:W-:Y:S01]  /*20190*/  LDGSTS.E [R6+0x37f00], desc[UR4][R24.64], P2 ;  /* 0x37f0000018067fae */ /* 0x0005e20009121844 */
[----:B-1----:R-:W-:-:S03]  /*201a0*/  CS2R R30, SRZ ;  /* 0x00000000001e7805 */ /* 0x002fc6000001ff00 */
[----:B------:R-:W0:Y:S01]  /*201b0*/  LDGDEPBAR ;  /* 0x00000000000079af */ /* 0x000e220000000000 */
[----:B---3--:R-:W-:Y:S02]  /*201c0*/  CS2R R28, SRZ ;  /* 0x00000000001c7805 */ /* 0x008fe4000001ff00 */
[----:B------:R-:W-:Y:S02]  /*201d0*/  CS2R R32, SRZ ;  /* 0x0000000000207805 */ /* 0x000fe4000001ff00 */
[----:B------:R-:W-:Y:S02]  /*201e0*/  CS2R R34, SRZ ;  /* 0x0000000000227805 */ /* 0x000fe4000001ff00 */
[----:B----4-:R-:W-:Y:S02]  /*201f0*/  CS2R R26, SRZ ;  /* 0x00000000001a7805 */ /* 0x010fe4000001ff00 */
[----:B------:R-:W-:Y:S02]  /*20200*/  CS2R R36, SRZ ;  /* 0x0000000000247805 */ /* 0x000fe4000001ff00 */
[----:B------:R-:W-:-:S02]  /*20210*/  CS2R R38, SRZ ;  /* 0x0000000000267805 */ /* 0x000fc4000001ff00 */
[----:B------:R-:W-:Y:S02]  /*20220*/  CS2R R40, SRZ ;  /* 0x0000000000287805 */ /* 0x000fe4000001ff00 */
[----:B--2---:R-:W-:Y:S02]  /*20230*/  CS2R R24, SRZ ;  /* 0x0000000000187805 */ /* 0x004fe4000001ff00 */
[----:B------:R-:W-:Y:S02]  /*20240*/  CS2R R42, SRZ ;  /* 0x00000000002a7805 */ /* 0x000fe4000001ff00 */
[----:B------:R-:W-:Y:S02]  /*20250*/  CS2R R44, SRZ ;  /* 0x00000000002c7805 */ /* 0x000fe4000001ff00 */
[----:B------:R-:W-:Y:S02]  /*20260*/  CS2R R46, SRZ ;  /* 0x00000000002e7805 */ /* 0x000fe4000001ff00 */
[----:B------:R-:W-:-:S02]  /*20270*/  CS2R R48, SRZ ;  /* 0x0000000000307805 */ /* 0x000fc4000001ff00 */
[----:B------:R-:W-:Y:S02]  /*20280*/  CS2R R50, SRZ ;  /* 0x0000000000327805 */ /* 0x000fe4000001ff00 */
[----:B------:R-:W-:Y:S02]  /*20290*/  CS2R R52, SRZ ;  /* 0x0000000000347805 */ /* 0x000fe4000001ff00 */
        /* <DEDUP_REMOVED lines=48> */
[----:B------:R-:W-:Y:S01]  /*205a0*/  CS2R R150, SRZ ;  /* 0x0000000000967805 */ /* 0x000fe2000001ff00 */
[----:B------:R-:W-:Y:S06]  /*205b0*/  @P0 BRA `(.L_x_0) ;  /* 0x000001c400dc0947 */ /* 0x000fec0003800000 */
[----:B------:R-:W2:Y:S04]  /*205c0*/  LDL.LU.64 R136, [R1+0x1038] ;  /* 0x0010380001887983 */ /* 0x000ea80000300a00 */
[----:B------:R-:W3:Y:S04]  /*205d0*/  LDL.LU.64 R130, [R1+0x1040] ;  /* 0x0010400001827983 */ /* 0x000ee80000300a00 */
[----:B------:R-:W4:Y:S04]  /*205e0*/  LDL.LU.64 R144, [R1+0xf78] ;  /* 0x000f780001907983 */ /* 0x000f280000300a00 */
        /* <DEDUP_REMOVED lines=8> */
[----:B--2---:R1:W-:Y:S01]  /*20670*/  STL [R1+0x1034], R136 ;  /* 0x0010348801007387 */ /* 0x0043e20000100800 */
[----:B------:R-:W-:-:S03]  /*20680*/  IMAD.MOV.U32 R0, RZ, RZ, R137 ;  /* 0x000000ffff007224 */ /* 0x000fc600078e0089 */
[----:B-1----:R-:W2:Y:S04]  /*20690*/  LDL.LU.64 R136, [R1+0xf70] ;  /* 0x000f700001887983 */ /* 0x002ea80000300a00 */
[----:B------:R1:W-:Y:S04]  /*206a0*/  STL [R1+0x1030], R0 ;  /* 0x0010300001007387 */ /* 0x0003e80000100800 */
[----:B---3--:R3:W-:Y:S01]  /*206b0*/  STL [R1+0x103c], R130 ;  /* 0x00103c8201007387 */ /* 0x0087e20000100800 */
[----:B-1----:R-:W-:-:S03]  /*206c0*/  IMAD.MOV.U32 R0, RZ, RZ, R131 ;  /* 0x000000ffff007224 */ /* 0x002fc600078e0083 */
[----:B---3--:R-:W3:Y:S04]  /*206d0*/  LDL.LU.64 R130, [R1+0xf88] ;  /* 0x000f880001827983 */ /* 0x008ee80000300a00 */
[----:B------:R1:W-:Y:S04]  /*206e0*/  STL [R1+0x1038], R0 ;  /* 0x0010380001007387 */ /* 0x0003e80000100800 */
[----:B----4-:R4:W-:Y:S01]  /*206f0*/  STL [R1+0x1044], R144 ;  /* 0x0010449001007387 */ /* 0x0109e20000100800 */
[----:B-1----:R-:W-:-:S03]  /*20700*/  IMAD.MOV.U32 R0, RZ, RZ, R145 ;  /* 0x000000ffff007224 */ /* 0x002fc600078e0091 */
[----:B----4-:R-:W4:Y:S04]  /*20710*/  LDL.LU.64 R144, [R1+0xee8] ;  /* 0x000ee80001907983 */ /* 0x010f280000300a00 */
[----:B------:R1:W-:Y:S04]  /*20720*/  STL [R1+0x1040], R0 ;  /* 0x0010400001007387 */ /* 0x0003e80000100800 */
[----:B------:R1:W-:Y:S02]  /*20730*/  STL [R1+0x104c], R138 ;  /* 0x00104c8a01007387 */ /* 0x0003e40000100800 */
[----:B-1----:R-:W-:-:S02]  /*20740*/  IMAD.MOV.U32 R0, RZ, RZ, R139 ;  /* 0x000000ffff007224 */ /* 0x002fc400078e008b */
[----:B------:R-:W4:Y:S04]  /*20750*/  LDL.LU.64 R138, [R1+0xfb8] ;  /* 0x000fb800018a7983 */ /* 0x000f280000300a00 */
        /* <DEDUP_REMOVED lines=29> */
[----:B--2---:R2:W-:Y:S01]  /*20930*/  STL [R1+0x108c], R136 ;  /* 0x00108c8801007387 */ /* 0x0045e20000100800 */
[----:B-1----:R-:W-:-:S03]  /*20940*/  IMAD.MOV.U32 R0, RZ, RZ, R137 ;  /* 0x000000ffff007224 */ /* 0x002fc600078e0089 */
[----:B--2---:R-:W2:Y:S04]  /*20950*/  LDL.LU.64 R136, [R1+0xfb0] ;  /* 0x000fb00001887983 */ /* 0x004ea80000300a00 */
[----:B------:R1:W-:Y:S04]  /*20960*/  STL [R1+0x1088], R0 ;  /* 0x0010880001007387 */ /* 0x0003e80000100800 */
[----:B---3--:R-:W-:Y:S04]  /*20970*/  STL [R1+0x1094], R130 ;  /* 0x0010948201007387 */ /* 0x008fe80000100800 */
[----:B------:R-:W3:Y:S01]  /*20980*/  LDL.LU.64 R128, [R1+0xf40] ;  /* 0x000f400001807983 */ /* 0x000ee20000300a00 */
[----:B-1----:R-:W-:-:S05]  /*20990*/  IMAD.MOV.U32 R0, RZ, RZ, R131 ;  /* 0x000000ffff007224 */ /* 0x002fca00078e0083 */
        /* <DEDUP_REMOVED lines=9> */
[----:B------:R1:W-:Y:S04]  /*20a30*/  STL [R1+0x10ac], R140 ;  /* 0x0010ac8c01007387 */ /* 0x0003e80000100800 */
[----:B------:R-:W4:Y:S01]  /*20a40*/  LDL.LU.64 R130, [R1+0xed8] ;  /* 0x000ed80001827983 */ /* 0x000f220000300a00 */
[----:B-1----:R-:W-:-:S03]  /*20a50*/  IMAD.MOV.U32 R0, RZ, RZ, R141 ;  /* 0x000000ffff007224 */ /* 0x002fc600078e008d */
[----:B------:R-:W-:Y:S04]  /*20a60*/  STL [R1+0x10b4], R142 ;  /* 0x0010b48e01007387 */ /* 0x000fe80000100800 */
        /* <DEDUP_REMOVED lines=23> */
[----:B--2---:R-:W-:Y:S04]  /*20be0*/  STL [R1+0x10e4], R136 ;  /* 0x0010e48801007387 */ /* 0x004fe80000100800 */
[----:B------:R1:W-:Y:S04]  /*20bf0*/  STL [R1+0x10d8], R0 ;  /* 0x0010d80001007387 */ /* 0x0003e80000100800 */
[----:B------:R-:W2:Y:S01]  /*20c00*/  LDL.LU.64 R134, [R1+0xe68] ;  /* 0x000e680001867983 */ /* 0x000ea20000300a00 */
[----:B-1----:R-:W-:-:S03]  /*20c10*/  IMAD.MOV.U32 R0, RZ, RZ, R137 ;  /* 0x000000ffff007224 */ /* 0x002fc600078e0089 */
[----:B---3--:R-:W-:Y:S04]  /*20c20*/  STL [R1+0x10ec], R128 ;  /* 0x0010ec8001007387 */ /* 0x008fe80000100800 */
[----:B------:R1:W-:Y:S04]  /*20c30*/  STL [R1+0x10e0], R0 ;  /* 0x0010e00001007387 */ /* 0x0003e80000100800 */
[----:B------:R-:W3:Y:S01]  /*20c40*/  LDL.LU.64 R136, [R1+0xe98] ;  /* 0x000e980001887983 */ /* 0x000ee20000300a00 */
[----:B-1----:R-:W-:-:S03]  /*20c50*/  IMAD.MOV.U32 R0, RZ, RZ, R129 ;  /* 0x000000ffff007224 */ /* 0x002fc600078e0081 */
[----:B----4-:R-:W-:Y:S04]  /*20c60*/  STL [R1+0x10f4], R144 ;  /* 0x0010f49001007387 */ /* 0x010fe80000100800 */
[----:B------:R1:W-:Y:S02]  /*20c70*/  STL [R1+0x10e8], R0 ;  /* 0x0010e80001007387 */ /* 0x0003e40000100800 */
[----:B-1----:R-:W-:Y:S02]  /*20c80*/  IMAD.MOV.U32 R0, RZ, RZ, R145 ;  /* 0x000000ffff007224 */ /* 0x002fe400078e0091 */
[----:B------:R-:W4:Y:S04]  /*20c90*/  LDL.LU.64 R144, [R1+0xed0] ;  /* 0x000ed00001907983 */ /* 0x000f280000300a00 */
[----:B------:R1:W-:Y:S04]  /*20ca0*/  STL [R1+0x10f0], R0 ;  /* 0x0010f00001007387 */ /* 0x0003e80000100800 */
[----:B------:R1:W-:Y:S02]  /*20cb0*/  STL [R1+0x10fc], R138 ;  /* 0x0010fc8a01007387 */ /* 0x0003e40000100800 */
[----:B-1----:R-:W-:-:S02]  /*20cc0*/  IMAD.MOV.U32 R0, RZ, RZ, R139 ;  /* 0x000000ffff007224 */ /* 0x002fc400078e008b */
[----:B------:R-:W-:Y:S04]  /*20cd0*/  STL [R1+0x1104], R130 ;  /* 0x0011048201007387 */ /* 0x000fe80000100800 */
[----:B------:R1:W-:Y:S04]  /*20ce0*/  STL [R1+0x10f8], R0 ;  /* 0x0010f80001007387 */ /* 0x0003e80000100800 */
[----:B------:R-:W4:Y:S01]  /*20cf0*/  LDL.LU.64 R138, [R1+0xf08] ;  /* 0x000f0800018a7983 */ /* 0x000f220000300a00 */
[----:B-1----:R-:W-:-:S03]  /*20d00*/  IMAD.MOV.U32 R0, RZ, RZ, R131 ;  /* 0x000000ffff007224 */ /* 0x002fc600078e0083 */
[----:B------:R-:W-:Y:S04]  /*20d10*/  STL [R1+0x110c], R140 ;  /* 0x00110c8c01007387 */ /* 0x000fe80000100800 */
[----:B------:R1:W-:Y:S02]  /*20d20*/  STL [R1+0x1100], R0 ;  /* 0x0011000001007387 */ /* 0x0003e40000100800 */
[----:B-1----:R-:W-:Y:S02]  /*20d30*/  IMAD.MOV.U32 R0, RZ, RZ, R141 ;  /* 0x000000ffff007224 */ /* 0x002fe400078e008d */
        /* <DEDUP_REMOVED lines=15> */
[----:B-1----:R-:W-:-:S02]  /*20e30*/  MOV R0, R151 ;  /* 0x0000009700007202 */ /* 0x002fc40000000f00 */
[----:B------:R-:W4:Y:S04]  /*20e40*/  LDL.LU.64 R150, [R1+0xe30] ;  /* 0x000e300001967983 */ /* 0x000f280000300a00 */
[----:B------:R1:W-:Y:S04]  /*20e50*/  STL [R1+0x1128], R0 ;  /* 0x0011280001007387 */ /* 0x0003e80000100800 */
[----:B------:R-:W-:Y:S04]  /*20e60*/  STL [R1+0x1134], R132 ;  /* 0x0011348401007387 */ /* 0x000fe80000100800 */
[----:B------:R-:W4:Y:S01]  /*20e70*/  LDL.LU.64 R124, [R1+0xe60] ;  /* 0x000e6000017c7983 */ /* 0x000f220000300a00 */
[----:B-1----:R-:W-:-:S05]  /*20e80*/  IMAD.MOV.U32 R0, RZ, RZ, R133 ;  /* 0x000000ffff007224 */ /* 0x002fca00078e0085 */
[----:B------:R1:W-:Y:S04]  /*20e90*/  STL [R1+0x1130], R0 ;  /* 0x0011300001007387 */ /* 0x0003e80000100800 */
[----:B--2---:R-:W-:Y:S01]  /*20ea0*/  STL [R1+0x113c], R134 ;  /* 0x00113c8601007387 */ /* 0x004fe20000100800 */
[----:B-1----:R-:W-:-:S03]  /*20eb0*/  IMAD.MOV.U32 R0, RZ, RZ, R135 ;  /* 0x000000ffff007224 */ /* 0x002fc600078e0087 */
[----:B------:R-:W2:Y:S04]  /*20ec0*/  LDL.LU.64 R126, [R1+0xe90] ;  /* 0x000e9000017e7983 */ /* 0x000ea80000300a00 */
[----:B------:R1:W-:Y:S04]  /*20ed0*/  STL [R1+0x1138], R0 ;  /* 0x0011380001007387 */ /* 0x0003e80000100800 */
[----:B---3--:R-:W-:Y:S04]  /*20ee0*/  STL [R1+0x1144], R136 ;  /* 0x0011448801007387 */ /* 0x008fe80000100800 */
[----:B------:R-:W3:Y:S01]  /*20ef0*/  LDL.LU.64 R128, [R1+0xec0] ;  /* 0x000ec00001807983 */ /* 0x000ee20000300a00 */
[----:B-1----:R-:W-:-:S03]  /*20f00*/  IMAD.MOV.U32 R0, RZ, RZ, R137 ;  /* 0x000000ffff007224 */ /* 0x002fc600078e0089 */
[----:B------:R-:W3:Y:S04]  /*20f10*/  LDL.LU.64 R130, [R1+0xe18] ;  /* 0x000e180001827983 */ /* 0x000ee80000300a00 */
[----:B------:R1:W-:Y:S04]  /*20f20*/  STL [R1+0x1140], R0 ;  /* 0x0011400001007387 */ /* 0x0003e80000100800 */
[----:B----4-:R4:W-:Y:S04]  /*20f30*/  STL [R1+0x114c], R144 ;  /* 0x00114c9001007387 */ /* 0x0109e80000100800 */
[----:B------:R-:W3:Y:S01]  /*20f40*/  LDL.LU.64 R132, [R1+0xf58] ;  /* 0x000f580001847983 */ /* 0x000ee20000300a00 */
[----:B-1----:R-:W-:-:S03]  /*20f50*/  IMAD.MOV.U32 R0, RZ, RZ, R145 ;  /* 0x000000ffff007224 */ /* 0x002fc600078e0091 */
[----:B------:R-:W3:Y:S04]  /*20f60*/  LDL.LU.64 R134, [R1+0xe88] ;  /* 0x000e880001867983 */ /* 0x000ee80000300a00 */
[----:B------:R1:W-:Y:S04]  /*20f70*/  STL [R1+0x1148], R0 ;  /* 0x0011480001007387 */ /* 0x0003e80000100800 */
[----:B------:R-:W-:Y:S04]  /*20f80*/  STL [R1+0x1154], R138 ;  /* 0x0011548a01007387 */ /* 0x000fe80000100800 */
[----:B----4-:R-:W4:Y:S04]  /*20f90*/  LDL.LU.64 R144, [R1+0xe00] ;  /* 0x000e000001907983 */ /* 0x010f280000300a00 */
[----:B------:R-:W4:Y:S01]  /*20fa0*/  LDL.LU.64 R136, [R1+0xe10] ;  /* 0x000e100001887983 */ /* 0x000f220000300a00 */
[----:B-1----:R-:W-:-:S05]  /*20fb0*/  IMAD.MOV.U32 R0, RZ, RZ, R139 ;  /* 0x000000ffff007224 */ /* 0x002fca00078e008b */
[----:B------:R1:W-:Y:S04]  /*20fc0*/  STL [R1+0x1150], R0 ;  /* 0x0011500001007387 */ /* 0x0003e80000100800 */
[----:B------:R-:W-:Y:S01]  /*20fd0*/  STL [R1+0x115c], R140 ;  /* 0x00115c8c01007387 */ /* 0x000fe20000100800 */
[----:B-1----:R-:W-:-:S03]  /*20fe0*/  IMAD.MOV.U32 R0, RZ, RZ, R141 ;  /* 0x000000ffff007224 */ /* 0x002fc600078e008d */
[----:B------:R-:W4:Y:S04]  /*20ff0*/  LDL.LU.64 R138, [R1+0xe28] ;  /* 0x000e2800018a7983 */ /* 0x000f280000300a00 */
[----:B------:R1:W-:Y:S04]  /*21000*/  STL [R1+0x1158], R0 ;  /* 0x0011580001007387 */ /* 0x0003e80000100800 */
[----:B------:R1:W-:Y:S02]  /*21010*/  STL [R1+0x1164], R142 ;  /* 0x0011648e01007387 */ /* 0x0003e40000100800 */
[----:B-1----:R-:W-:-:S02]  /*21020*/  IMAD.MOV.U32 R0, RZ, RZ, R143 ;  /* 0x000000ffff007224 */ /* 0x002fc400078e008f */
[----:B------:R-:W4:Y:S04]  /*21030*/  LDL.LU.64 R140, [R1+0xe58] ;  /* 0x000e5800018c7983 */ /* 0x000f280000300a00 */
        /* <DEDUP_REMOVED lines=17> */
[----:B------:R1:W-:Y:S02]  /*21150*/  STL [R1+0x1180], R0 ;  /* 0x0011800001007387 */ /* 0x0003e40000100800 */
[----:B-1----:R-:W-:Y:S02]  /*21160*/  IMAD.MOV.U32 R0, RZ, RZ, R127 ;  /* 0x000000ffff007224 */ /* 0x002fe400078e007f */
[----:B---3--:R-:W-:Y:S04]  /*21170*/  STL [R1+0x1194], R128 ;  /* 0x0011948001007387 */ /* 0x008fe80000100800 */
[----:B------:R1:W-:Y:S04]  /*21180*/  STL [R1+0x1188], R0 ;  /* 0x0011880001007387 */ /* 0x0003e80000100800 */
[----:B------:R-:W-:Y:S01]  /*21190*/  STL [R1+0x119c], R130 ;  /* 0x00119c8201007387 */ /* 0x000fe20000100800 */
[----:B-1----:R-:W-:-:S05]  /*211a0*/  IMAD.MOV.U32 R0, RZ, RZ, R129 ;  /* 0x000000ffff007224 */ /* 0x002fca00078e0081 */
[----:B------:R1:W-:Y:S02]  /*211b0*/  STL [R1+0x1190], R0 ;  /* 0x0011900001007387 */ /* 0x0003e40000100800 */
[----:B-1----:R-:W-:Y:S02]  /*211c0*/  IMAD.MOV.U32 R0, RZ, RZ, R131 ;  /* 0x000000ffff007224 */ /* 0x002fe400078e0083 */
[----:B------:R-:W-:Y:S04]  /*211d0*/  STL [R1+0x11a4], R132 ;  /* 0x0011a48401007387 */ /* 0x000fe80000100800 */
[----:B------:R1:W-:Y:S04]  /*211e0*/  STL [R1+0x1198], R0 ;  /* 0x0011980001007387 */ /* 0x0003e80000100800 */
[----:B------:R-:W-:Y:S01]  /*211f0*/  STL [R1+0x11ac], R134 ;  /* 0x0011ac8601007387 */ /* 0x000fe20000100800 */
[----:B-1----:R-:W-:-:S05]  /*21200*/  IMAD.MOV.U32 R0, RZ, RZ, R133 ;  /* 0x000000ffff007224 */ /* 0x002fca00078e0085 */
[----:B------:R1:W-:Y:S04]  /*21210*/  STL [R1+0x11a0], R0 ;  /* 0x0011a00001007387 */ /* 0x0003e80000100800 */
[----:B----4-:R-:W-:Y:S01]  /*21220*/  STL [R1+0x11b4], R144 ;  /* 0x0011b49001007387 */ /* 0x010fe20000100800 */
[----:B-1----:R-:W-:-:S05]  /*21230*/  IMAD.MOV.U32 R0, RZ, RZ, R135 ;  /* 0x000000ffff007224 */ /* 0x002fca00078e0087 */
[----:B------:R1:W-:Y:S04]  /*21240*/  STL [R1+0x11a8], R0 ;  /* 0x0011a80001007387 */ /* 0x0003e80000100800 */
[----:B------:R-:W-:Y:S01]  /*21250*/  STL [R1+0x11bc], R136 ;  /* 0x0011bc8801007387 */ /* 0x000fe20000100800 */
[----:B-1----:R-:W-:-:S05]  /*21260*/  IMAD.MOV.U32 R0, RZ, RZ, R145 ;  /* 0x000000ffff007224 */ /* 0x002fca00078e0091 */
[----:B------:R1:W-:Y:S04]  /*21270*/  STL [R1+0x11b0], R0 ;  /* 0x0011b00001007387 */ /* 0x0003e80000100800 */
[----:B------:R-:W2:Y:S01]  /*21280*/  LDL.LU.64 R144, [R1+0xe48] ;  /* 0x000e480001907983 */ /* 0x000ea20000300a00 */
[----:B-1----:R-:W-:-:S03]  /*21290*/  IMAD.MOV.U32 R0, RZ, RZ, R137 ;  /* 0x000000ffff007224 */ /* 0x002fc600078e0089 */
[----:B------:R-:W-:Y:S04]  /*212a0*/  STL [R1+0x11c4], R138 ;  /* 0x0011c48a01007387 */ /* 0x000fe80000100800 */
[----:B------:R1:W-:Y:S02]  /*212b0*/  STL [R1+0x11b8], R0 ;  /* 0x0011b80001007387 */ /* 0x0003e40000100800 */
[----:B-1----:R-:W-:Y:S02]  /*212c0*/  IMAD.MOV.U32 R0, RZ, RZ, R139 ;  /* 0x000000ffff007224 */ /* 0x002fe400078e008b */
[----:B------:R-:W-:Y:S04]  /*212d0*/  STL [R1+0x11cc], R140 ;  /* 0x0011cc8c01007387 */ /* 0x000fe80000100800 */
[----:B------:R1:W-:Y:S04]  /*212e0*/  STL [R1+0x11c0], R0 ;  /* 0x0011c00001007387 */ /* 0x0003e80000100800 */
[----:B------:R-:W3:Y:S01]  /*212f0*/  LDL.LU.64 R130, [R1+0xef8] ;  /* 0x000ef80001827983 */ /* 0x000ee20000300a00 */
[----:B-1----:R-:W-:-:S05]  /*21300*/  IMAD.MOV.U32 R0, RZ, RZ, R141 ;  /* 0x000000ffff007224 */ /* 0x002fca00078e008d */
[----:B------:R1:W-:Y:S04]  /*21310*/  STL [R1+0x11c8], R0 ;  /* 0x0011c80001007387 */ /* 0x0003e80000100800 */
[----:B------:R-:W-:Y:S04]  /*21320*/  STL [R1+0x11d4], R142 ;  /* 0x0011d48e01007387 */ /* 0x000fe80000100800 */
[----:B------:R-:W4:Y:S01]  /*21330*/  LDL.LU.64 R132, [R1+0xe08] ;  /* 0x000e080001847983 */ /* 0x000f220000300a00 */
[----:B-1----:R-:W-:-:S05]  /*21340*/  IMAD.MOV.U32 R0, RZ, RZ, R143 ;  /* 0x000000ffff007224 */ /* 0x002fca00078e008f */
[----:B------:R1:W-:Y:S04]  /*21350*/  STL [R1+0x11d0], R0 ;  /* 0x0011d00001007387 */ /* 0x0003e80000100800 */
[----:B------:R-:W-:Y:S01]  /*21360*/  STL [R1+0x11dc], R146 ;  /* 0x0011dc9201007387 */ /* 0x000fe20000100800 */
[----:B-1----:R-:W-:-:S03]  /*21370*/  IMAD.MOV.U32 R0, RZ, RZ, R147 ;  /* 0x000000ffff007224 */ /* 0x002fc600078e0093 */
[----:B------:R-:W4:Y:S04]  /*21380*/  LDL.LU.64 R138, [R1+0x1238] ;  /* 0x00123800018a7983 */ /* 0x000f280000300a00 */
[----:B------:R1:W-:Y:S02]  /*21390*/  STL [R1+0x11d8], R0 ;  /* 0x0011d80001007387 */ /* 0x0003e40000100800 */
[----:B-1----:R-:W-:Y:S02]  /*213a0*/  IMAD.MOV.U32 R0, RZ, RZ, R149 ;  /* 0x000000ffff007224 */ /* 0x002fe400078e0095 */
[----:B------:R-:W-:Y:S04]  /*213b0*/  STL [R1+0x11e4], R148 ;  /* 0x0011e49401007387 */ /* 0x000fe80000100800 */
[----:B------:R-:W4:Y:S04]  /*213c0*/  LDL.LU.64 R146, [R1+0x1240] ;  /* 0x0012400001927983 */ /* 0x000f280000300a00 */
[----:B------:R1:W-:Y:S04]  /*213d0*/  STL [R1+0x11e0], R0 ;  /* 0x0011e00001007387 */ /* 0x0003e80000100800 */
[----:B------:R1:W-:Y:S02]  /*213e0*/  STL [R1+0x11ec], R150 ;  /* 0x0011ec9601007387 */ /* 0x0003e40000100800 */
[----:B-1----:R-:W-:-:S02]  /*213f0*/  IMAD.MOV.U32 R0, RZ, RZ, R151 ;  /* 0x000000ffff007224 */ /* 0x002fc400078e0097 */
[----:B------:R-:W4:Y:S04]  /*21400*/  LDL.LU.64 R140, [R1+0x1248] ;  /* 0x00124800018c7983 */ /* 0x000f280000300a00 */
[----:B------:R2:W-:Y:S04]  /*21410*/  STL [R1+0x11e8], R0 ;  /* 0x0011e80001007387 */ /* 0x0005e80000100800 */
[----:B------:R-:W-:Y:S04]  /*21420*/  STL [R1+0x11f4], R246 ;  /* 0x0011f4f601007387 */ /* 0x000fe80000100800 */
[----:B------:R-:W-:Y:S04]  /*21430*/  STL [R1+0x11f0], R247 ;  /* 0x0011f0f701007387 */ /* 0x000fe80000100800 */
[----:B------:R-:W4:Y:S04]  /*21440*/  LDL.LU.64 R142, [R1+0x1250] ;  /* 0x00125000018e7983 */ /* 0x000f280000300a00 */
        /* <DEDUP_REMOVED lines=8> */
[----:B------:R-:W4:Y:S01]  /*214d0*/  LDL.LU.64 R134, [R1+0x1268] ;  /* 0x0012680001867983 */ /* 0x000f220000300a00 */
[----:B--2---:R-:W-:-:S03]  /*214e0*/  IMAD.MOV.U32 R0, RZ, RZ, R145 ;  /* 0x000000ffff007224 */ /* 0x004fc600078e0091 */
[----:B------:R1:W-:Y:S04]  /*214f0*/  STL [R1+0x1214], R144 ;  /* 0x0012149001007387 */ /* 0x0003e80000100800 */
[----:B------:R-:W2:Y:S04]  /*21500*/  LDL.LU.64 R136, [R1+0x1270] ;  /* 0x0012700001887983 */ /* 0x000ea80000300a00 */
[----:B------:R3:W-:Y:S04]  /*21510*/  STL [R1+0x1210], R0 ;  /* 0x0012100001007387 */ /* 0x0007e80000100800 */
[----:B------:R-:W-:Y:S04]  /*21520*/  STL [R1+0x121c], R242 ;  /* 0x00121cf201007387 */ /* 0x000fe80000100800 */
[----:B------:R-:W-:Y:S04]  /*21530*/  STL [R1+0x1218], R243 ;  /* 0x001218f301007387 */ /* 0x000fe80000100800 */
[----:B-1----:R-:W2:Y:S04]  /*21540*/  LDL.LU.64 R144, [R1+0x1278] ;  /* 0x0012780001907983 */ /* 0x002ea80000300a00 */
[----:B---3--:R1:W-:Y:S01]  /*21550*/  STL [R1+0x1224], R130 ;  /* 0x0012248201007387 */ /* 0x0083e20000100800 */
[----:B------:R-:W-:-:S03]  /*21560*/  IMAD.MOV.U32 R0, RZ, RZ, R131 ;  /* 0x000000ffff007224 */ /* 0x000fc600078e0083 */
[----:B-1----:R-:W3:Y:S04]  /*21570*/  LDL.LU.64 R130, [R1+0x1280] ;  /* 0x0012800001827983 */ /* 0x002ee80000300a00 */
[----:B------:R1:W-:Y:S04]  /*21580*/  STL [R1+0x1220], R0 ;  /* 0x0012200001007387 */ /* 0x0003e80000100800 */
[----:B----4-:R-:W-:Y:S04]  /*21590*/  STL [R1+0x122c], R132 ;  /* 0x00122c8401007387 */ /* 0x010fe80000100800 */
[----:B------:R-:W4:Y:S01]  /*215a0*/  LDL.LU.64 R128, [R1+0x1288] ;  /* 0x0012880001807983 */ /* 0x000f220000300a00 */
[----:B-1----:R-:W-:-:S05]  /*215b0*/  IMAD.MOV.U32 R0, RZ, RZ, R133 ;  /* 0x000000ffff007224 */ /* 0x002fca00078e0085 */
[----:B------:R1:W-:Y:S04]  /*215c0*/  STL [R1+0x1228], R0 ;  /* 0x0012280001007387 */ /* 0x0003e80000100800 */
        /* <DEDUP_REMOVED lines=24> */
[----:B------:R-:W-:Y:S04]  /*21750*/  STL [R1+0x1264], R134 ;  /* 0x0012648601007387 */ /* 0x000fe80000100800 */
[----:B------:R-:W4:Y:S01]  /*21760*/  LDL.LU.64 R132, [R1+0x1020] ;  /* 0x0010200001847983 */ /* 0x000f220000300a00 */
[----:B-1----:R-:W-:-:S05]  /*21770*/  IMAD.MOV.U32 R0, RZ, RZ, R135 ;  /* 0x000000ffff007224 */ /* 0x002fca00078e0087 */
[----:B------:R2:W-:Y:S02]  /*21780*/  STL [R1+0x1260], R0 ;  /* 0x0012600001007387 */ /* 0x0005e40000100800 */
[----:B--2---:R-:W-:Y:S02]  /*21790*/  IMAD.MOV.U32 R0, RZ, RZ, R137 ;  /* 0x000000ffff007224 */ /* 0x004fe400078e0089 */
[----:B------:R1:W-:Y:S04]  /*217a0*/  STL [R1+0x126c], R136 ;  /* 0x00126c8801007387 */ /* 0x0003e80000100800 */
[----:B------:R-:W2:Y:S04]  /*217b0*/  LDL.LU.64 R134, [R1+0x12c8] ;  /* 0x0012c80001867983 */ /* 0x000ea80000300a00 */
[----:B------:R1:W-:Y:S04]  /*217c0*/  STL [R1+0x1268], R0 ;  /* 0x0012680001007387 */ /* 0x0003e80000100800 */
[----:B------:R3:W-:Y:S04]  /*217d0*/  STL [R1+0x1274], R144 ;  /* 0x0012749001007387 */ /* 0x0007e80000100800 */
[----:B-1----:R-:W2:Y:S01]  /*217e0*/  LDL.LU.64 R136, [R1+0x12d0] ;  /* 0x0012d00001887983 */ /* 0x002ea20000300a00 */
[----:B------:R-:W-:-:S03]  /*217f0*/  IMAD.MOV.U32 R0, RZ, RZ, R145 ;  /* 0x000000ffff007224 */ /* 0x000fc600078e0091 */
[----:B---3--:R-:W-:Y:S04]  /*21800*/  STL [R1+0x127c], R130 ;  /* 0x00127c8201007387 */ /* 0x008fe80000100800 */
[----:B------:R1:W-:Y:S04]  /*21810*/  STL [R1+0x1270], R0 ;  /* 0x0012700001007387 */ /* 0x0003e80000100800 */
[----:B------:R-:W3:Y:S01]  /*21820*/  LDL.LU.64 R144, [R1+0x12d8] ;  /* 0x0012d80001907983 */ /* 0x000ee20000300a00 */
[----:B-1----:R-:W-:-:S03]  /*21830*/  IMAD.MOV.U32 R0, RZ, RZ, R131 ;  /* 0x000000ffff007224 */ /* 0x002fc600078e0083 */
[----:B----4-:R-:W-:Y:S04]  /*21840*/  STL [R1+0x1284], R128 ;  /* 0x0012848001007387 */ /* 0x010fe80000100800 */
        /* <DEDUP_REMOVED lines=31> */
[----:B------:R2:W-:Y:S02]  /*21a40*/  STL [R1+0x12b8], R0 ;  /* 0x0012b80001007387 */ /* 0x0005e40000100800 */
[----:B--2---:R-:W-:Y:S02]  /*21a50*/  IMAD.MOV.U32 R0, RZ, RZ, R135 ;  /* 0x000000ffff007224 */ /* 0x004fe400078e0087 */
[----:B------:R1:W-:Y:S04]  /*21a60*/  STL [R1+0x12c4], R134 ;  /* 0x0012c48601007387 */ /* 0x0003e80000100800 */
[----:B------:R-:W-:Y:S04]  /*21a70*/  STL [R1+0x12cc], R136 ;  /* 0x0012cc8801007387 */ /* 0x000fe80000100800 */
[----:B------:R2:W-:Y:S04]  /*21a80*/  STL [R1+0x12c0], R0 ;  /* 0x0012c00001007387 */ /* 0x0005e80000100800 */
[----:B-1----:R-:W4:Y:S01]  /*21a90*/  LDL.LU.64 R134, [R1+0x1320] ;  /* 0x0013200001867983 */ /* 0x002f220000300a00 */
[----:B--2---:R-:W-:-:S03]  /*21aa0*/  IMAD.MOV.U32 R0, RZ, RZ, R137 ;  /* 0x000000ffff007224 */ /* 0x004fc600078e0089 */
[----:B---3--:R-:W-:Y:S04]  /*21ab0*/  STL [R1+0x12d4], R144 ;  /* 0x0012d49001007387 */ /* 0x008fe80000100800 */
[----:B------:R1:W-:Y:S04]  /*21ac0*/  STL [R1+0x12c8], R0 ;  /* 0x0012c80001007387 */ /* 0x0003e80000100800 */
[----:B------:R-:W2:Y:S01]  /*21ad0*/  LDL.LU.64 R136, [R1+0x1328] ;  /* 0x0013280001887983 */ /* 0x000ea20000300a00 */
[----:B-1----:R-:W-:-:S03]  /*21ae0*/  IMAD.MOV.U32 R0, RZ, RZ, R145 ;  /* 0x000000ffff007224 */ /* 0x002fc600078e0091 */
[----:B----4-:R-:W-:Y:S04]  /*21af0*/  STL [R1+0x12dc], R130 ;  /* 0x0012dc8201007387 */ /* 0x010fe80000100800 */
[----:B------:R1:W-:Y:S04]  /*21b00*/  STL [R1+0x12d0], R0 ;  /* 0x0012d00001007387 */ /* 0x0003e80000100800 */
[----:B------:R-:W3:Y:S04]  /*21b10*/  LDL.LU.64 R144, [R1+0x1330] ;  /* 0x0013300001907983 */ /* 0x000ee80000300a00 */
        /* <DEDUP_REMOVED lines=40> */
[----:B---3--:R3:W-:Y:S01]  /*21da0*/  STL [R1+0x132c], R144 ;  /* 0x00132c9001007387 */ /* 0x0087e20000100800 */
[----:B-1----:R-:W-:-:S03]  /*21db0*/  IMAD.MOV.U32 R0, RZ, RZ, R145 ;  /* 0x000000ffff007224 */ /* 0x002fc600078e0091 */
[----:B----4-:R-:W-:Y:S04]  /*21dc0*/  STL [R1+0x1334], R128 ;  /* 0x0013348001007387 */ /* 0x010fe80000100800 */
[----:B------:R1:W-:Y:S04]  /*21dd0*/  STL [R1+0x1328], R0 ;  /* 0x0013280001007387 */ /* 0x0003e80000100800 */
[----:B---3--:R-:W3:Y:S01]  /*21de0*/  LDL.LU.64 R144, [R1+0x1018] ;  /* 0x0010180001907983 */ /* 0x008ee20000300a00 */
        /* <DEDUP_REMOVED lines=37> */
[----:B------:R-:W2:Y:S04]  /*22040*/  LDL.LU.64 R124, [R1+0xff8] ;  /* 0x000ff800017c7983 */ /* 0x000ea80000300a00 */
[----:B------:R-:W2:Y:S01]  /*22050*/  LDL.LU.64 R126, [R1+0x13d8] ;  /* 0x0013d800017e7983 */ /* 0x000ea20000300a00 */
[----:B-1----:R-:W-:-:S05]  /*22060*/  IMAD.MOV.U32 R0, RZ, RZ, R137 ;  /* 0x000000ffff007224 */ /* 0x002fca00078e0089 */
[----:B------:R1:W-:Y:S04]  /*22070*/  STL [R1+0x1380], R0 ;  /* 0x0013800001007387 */ /* 0x0003e80000100800 */
[----:B---3--:R3:W-:Y:S04]  /*22080*/  STL [R1+0x138c], R144 ;  /* 0x00138c9001007387 */ /* 0x0087e80000100800 */
[----:B------:R-:W2:Y:S01]  /*22090*/  LDL.LU.64 R128, [R1+0x13e0] ;  /* 0x0013e00001807983 */ /* 0x000ea20000300a00 */
[----:B-1----:R-:W-:-:S03]  /*220a0*/  IMAD.MOV.U32 R0, RZ, RZ, R145 ;  /* 0x000000ffff007224 */ /* 0x002fc600078e0091 */
[----:B---3--:R-:W3:Y:S04]  /*220b0*/  LDL.LU.64 R144, [R1+0x13e8] ;  /* 0x0013e80001907983 */ /* 0x008ee80000300a00 */
[----:B------:R4:W-:Y:S02]  /*220c0*/  STL [R1+0x1388], R0 ;  /* 0x0013880001007387 */ /* 0x0009e40000100800 */
[----:B----4-:R-:W-:Y:S02]  /*220d0*/  IMAD.MOV.U32 R0, RZ, RZ, R139 ;  /* 0x000000ffff007224 */ /* 0x010fe400078e008b */
[----:B------:R-:W-:Y:S04]  /*220e0*/  STL [R1+0x1394], R138 ;  /* 0x0013948a01007387 */ /* 0x000fe80000100800 */
[----:B------:R-:W4:Y:S04]  /*220f0*/  LDL.LU.64 R130, [R1+0x13f0] ;  /* 0x0013f00001827983 */ /* 0x000f280000300a00 */
[----:B------:R1:W-:Y:S04]  /*22100*/  STL [R1+0x1390], R0 ;  /* 0x0013900001007387 */ /* 0x0003e80000100800 */
[----:B------:R1:W-:Y:S04]  /*22110*/  STL [R1+0x139c], R146 ;  /* 0x00139c9201007387 */ /* 0x0003e80000100800 */
[----:B------:R-:W4:Y:S01]  /*22120*/  LDL.LU.64 R132, [R1+0xff0] ;  /* 0x000ff00001847983 */ /* 0x000f220000300a00 */
[----:B-1----:R-:W-:-:S03]  /*22130*/  IMAD.MOV.U32 R0, RZ, RZ, R147 ;  /* 0x000000ffff007224 */ /* 0x002fc600078e0093 */
[----:B------:R-:W4:Y:S04]  /*22140*/  LDL.LU.64 R134, [R1+0xfc8] ;  /* 0x000fc80001867983 */ /* 0x000f280000300a00 */
[----:B------:R1:W-:Y:S04]  /*22150*/  STL [R1+0x1398], R0 ;  /* 0x0013980001007387 */ /* 0x0003e80000100800 */
[----:B------:R-:W-:Y:S04]  /*22160*/  STL [R1+0x13a4], R140 ;  /* 0x0013a48c01007387 */ /* 0x000fe80000100800 */
[----:B------:R-:W4:Y:S01]  /*22170*/  LDL.LU.64 R146, [R1+0x1408] ;  /* 0x0014080001927983 */ /* 0x000f220000300a00 */
[----:B-1----:R-:W-:-:S03]  /*22180*/  IMAD.MOV.U32 R0, RZ, RZ, R141 ;  /* 0x000000ffff007224 */ /* 0x002fc600078e008d */
[----:B------:R-:W4:Y:S04]  /*22190*/  LDL.LU.64 R136, [R1+0xfd8] ;  /* 0x000fd80001887983 */ /* 0x000f280000300a00 */
[----:B------:R1:W-:Y:S04]  /*221a0*/  STL [R1+0x13a0], R0 ;  /* 0x0013a00001007387 */ /* 0x0003e80000100800 */
[----:B------:R-:W-:Y:S01]  /*221b0*/  STL [R1+0x13ac], R142 ;  /* 0x0013ac8e01007387 */ /* 0x000fe20000100800 */
        /* <DEDUP_REMOVED lines=15> */
[----:B--2---:R-:W-:Y:S04]  /*222b0*/  STL [R1+0x13cc], R124 ;  /* 0x0013cc7c01007387 */ /* 0x004fe80000100800 */
[----:B------:R1:W-:Y:S04]  /*222c0*/  STL [R1+0x13c0], R0 ;  /* 0x0013c00001007387 */ /* 0x0003e80000100800 */
[----:B------:R-:W-:Y:S01]  /*222d0*/  STL [R1+0x13d4], R126 ;  /* 0x0013d47e01007387 */ /* 0x000fe20000100800 */
[----:B-1----:R-:W-:-:S05]  /*222e0*/  IMAD.MOV.U32 R0, RZ, RZ, R125 ;  /* 0x000000ffff007224 */ /* 0x002fca00078e007d */
[----:B------:R1:W-:Y:S04]  /*222f0*/  STL [R1+0x13c8], R0 ;  /* 0x0013c80001007387 */ /* 0x0003e80000100800 */
[----:B------:R-:W-:Y:S01]  /*22300*/  STL [R1+0x13dc], R128 ;  /* 0x0013dc8001007387 */ /* 0x000fe20000100800 */
[----:B-1----:R-:W-:-:S05]  /*22310*/  IMAD.MOV.U32 R0, RZ, RZ, R127 ;  /* 0x000000ffff007224 */ /* 0x002fca00078e007f */
[----:B------:R1:W-:Y:S04]  /*22320*/  STL [R1+0x13d0], R0 ;  /* 0x0013d00001007387 */ /* 0x0003e80000100800 */
[----:B---3--:R-:W-:Y:S01]  /*22330*/  STL [R1+0x13e4], R144 ;  /* 0x0013e49001007387 */ /* 0x008fe20000100800 */
[----:B-1----:R-:W-:-:S05]  /*22340*/  IMAD.MOV.U32 R0, RZ, RZ, R129 ;  /* 0x000000ffff007224 */ /* 0x002fca00078e0081 */
[----:B------:R1:W-:Y:S02]  /*22350*/  STL [R1+0x13d8], R0 ;  /* 0x0013d80001007387 */ /* 0x0003e40000100800 */
[----:B-1----:R-:W-:Y:S02]  /*22360*/  IMAD.MOV.U32 R0, RZ, RZ, R145 ;  /* 0x000000ffff007224 */ /* 0x002fe400078e0091 */
[----:B------:R-:W2:Y:S04]  /*22370*/  LDL.LU.64 R144, [R1+0x1458] ;  /* 0x0014580001907983 */ /* 0x000ea80000300a00 */
[----:B------:R1:W-:Y:S04]  /*22380*/  STL [R1+0x13e0], R0 ;  /* 0x0013e00001007387 */ /* 0x0003e80000100800 */
[----:B----4-:R-:W-:Y:S01]  /*22390*/  STL [R1+0x13ec], R130 ;  /* 0x0013ec8201007387 */ /* 0x010fe20000100800 */
[----:B-1----:R-:W-:-:S03]  /*223a0*/  IMAD.MOV.U32 R0, RZ, RZ, R131 ;  /* 0x000000ffff007224 */ /* 0x002fc600078e0083 */
[----:B------:R-:W-:Y:S04]  /*223b0*/  STL [R1+0x13f4], R132 ;  /* 0x0013f48401007387 */ /* 0x000fe80000100800 */
[----:B------:R1:W-:Y:S04]  /*223c0*/  STL [R1+0x13e8], R0 ;  /* 0x0013e80001007387 */ /* 0x0003e80000100800 */
[----:B------:R-:W-:Y:S01]  /*223d0*/  STL [R1+0x13fc], R134 ;  /* 0x0013fc8601007387 */ /* 0x000fe20000100800 */
[----:B-1----:R-:W-:-:S05]  /*223e0*/  IMAD.MOV.U32 R0, RZ, RZ, R133 ;  /* 0x000000ffff007224 */ /* 0x002fca00078e0085 */
[----:B------:R1:W-:Y:S04]  /*223f0*/  STL [R1+0x13f0], R0 ;  /* 0x0013f00001007387 */ /* 0x0003e80000100800 */
[----:B------:R-:W-:Y:S01]  /*22400*/  STL [R1+0x1404], R146 ;  /* 0x0014049201007387 */ /* 0x000fe20000100800 */
[----:B-1----:R-:W-:-:S05]  /*22410*/  IMAD.MOV.U32 R0, RZ, RZ, R135 ;  /* 0x000000ffff007224 */ /* 0x002fca00078e0087 */
[----:B------:R1:W-:Y:S04]  /*22420*/  STL [R1+0x13f8], R0 ;  /* 0x0013f80001007387 */ /* 0x0003e80000100800 */
[----:B------:R-:W-:Y:S01]  /*22430*/  STL [R1+0x140c], R136 ;  /* 0x00140c8801007387 */ /* 0x000fe20000100800 */
[----:B-1----:R-:W-:-:S05]  /*22440*/  IMAD.MOV.U32 R0, RZ, RZ, R147 ;  /* 0x000000ffff007224 */ /* 0x002fca00078e0093 */
[----:B------:R1:W-:Y:S04]  /*22450*/  STL [R1+0x1400], R0 ;  /* 0x0014000001007387 */ /* 0x0003e80000100800 */
[----:B------:R-:W3:Y:S01]  /*22460*/  LDL.LU.64 R146, [R1+0x1478] ;  /* 0x0014780001927983 */ /* 0x000ee20000300a00 */
[----:B-1----:R-:W-:-:S03]  /*22470*/  IMAD.MOV.U32 R0, RZ, RZ, R137 ;  /* 0x000000ffff007224 */ /* 0x002fc600078e0089 */
[----:B------:R-:W-:Y:S04]  /*22480*/  STL [R1+0x1414], R138 ;  /* 0x0014148a01007387 */ /* 0x000fe80000100800 */
[----:B------:R1:W-:Y:S02]  /*22490*/  STL [R1+0x1408], R0 ;  /* 0x0014080001007387 */ /* 0x0003e40000100800 */
[----:B-1----:R-:W-:Y:S02]  /*224a0*/  IMAD.MOV.U32 R0, RZ, RZ, R139 ;  /* 0x000000ffff007224 */ /* 0x002fe400078e008b */
[----:B------:R-:W-:Y:S04]  /*224b0*/  STL [R1+0x141c], R140 ;  /* 0x00141c8c01007387 */ /* 0x000fe80000100800 */
[----:B------:R1:W-:Y:S04]  /*224c0*/  STL [R1+0x1410], R0 ;  /* 0x0014100001007387 */ /* 0x0003e80000100800 */
[----:B------:R-:W-:Y:S01]  /*224d0*/  STL [R1+0x1424], R142 ;  /* 0x0014248e01007387 */ /* 0x000fe20000100800 */
[----:B-1----:R-:W-:-:S05]  /*224e0*/  IMAD.MOV.U32 R0, RZ, RZ, R141 ;  /* 0x000000ffff007224 */ /* 0x002fca00078e008d */
[----:B------:R1:W-:Y:S04]  /*224f0*/  STL [R1+0x1418], R0 ;  /* 0x0014180001007387 */ /* 0x0003e80000100800 */
[----:B------:R-:W-:Y:S01]  /*22500*/  STL [R1+0x142c], R148 ;  /* 0x00142c9401007387 */ /* 0x000fe20000100800 */
[----:B-1----:R-:W-:-:S05]  /*22510*/  IMAD.MOV.U32 R0, RZ, RZ, R143 ;  /* 0x000000ffff007224 */ /* 0x002fca00078e008f */
[----:B------:R1:W-:Y:S02]  /*22520*/  STL [R1+0x1420], R0 ;  /* 0x0014200001007387 */ /* 0x0003e40000100800 */
[----:B-1----:R-:W-:Y:S02]  /*22530*/  IMAD.MOV.U32 R0, RZ, RZ, R149 ;  /* 0x000000ffff007224 */ /* 0x002fe400078e0095 */
[----:B------:R-:W4:Y:S04]  /*22540*/  LDL.LU.64 R148, [R1+0x1498] ;  /* 0x0014980001947983 */ /* 0x000f280000300a00 */
[----:B------:R1:W-:Y:S04]  /*22550*/  STL [R1+0x1428], R0 ;  /* 0x0014280001007387 */ /* 0x0003e80000100800 */
[----:B------:R1:W-:Y:S04]  /*22560*/  STL [R1+0x1434], R150 ;  /* 0x0014349601007387 */ /* 0x0003e80000100800 */
[----:B------:R-:W4:Y:S01]  /*22570*/  LDL.LU.64 R138, [R1+0x14a0] ;  /* 0x0014a000018a7983 */ /* 0x000f220000300a00 */
[----:B-1----:R-:W-:-:S05]  /*22580*/  MOV R0, R151 ;  /* 0x0000009700007202 */ /* 0x002fca0000000f00 */
[----:B------:R1:W-:Y:S04]  /*22590*/  STL [R1+0x1430], R0 ;  /* 0x0014300001007387 */ /* 0x0003e80000100800 */
[----:B------:R-:W-:Y:S04]  /*225a0*/  STL [R1+0x143c], R226 ;  /* 0x00143ce201007387 */ /* 0x000fe80000100800 */
[----:B------:R-:W-:Y:S04]  /*225b0*/  STL [R1+0x1438], R227 ;  /* 0x001438e301007387 */ /* 0x000fe80000100800 */
[----:B------:R-:W-:Y:S04]  /*225c0*/  STL [R1+0x1444], R170 ;  /* 0x001444aa01007387 */ /* 0x000fe80000100800 */
[----:B------:R-:W-:Y:S04]  /*225d0*/  STL [R1+0x1440], R171 ;  /* 0x001440ab01007387 */ /* 0x000fe80000100800 */
[----:B------:R-:W-:Y:S04]  /*225e0*/  STL [R1+0x144c], R10 ;  /* 0x00144c0a01007387 */ /* 0x000fe80000100800 */
[----:B------:R-:W-:Y:S04]  /*225f0*/  STL [R1+0x1448], R11 ;  /* 0x0014480b01007387 */ /* 0x000fe80000100800 */
[----:B------:R-:W4:Y:S04]  /*22600*/  LDL.LU.64 R150, [R1+0x14b8] ;  /* 0x0014b80001967983 */ /* 0x000f280000300a00 */
[----:B--2---:R-:W-:Y:S04]  /*22610*/  STL [R1+0x1454], R144 ;  /* 0x0014549001007387 */ /* 0x004fe80000100800 */
[----:B------:R-:W2:Y:S01]  /*22620*/  LDL.LU.64 R140, [R1+0x14c0] ;  /* 0x0014c000018c7983 */ /* 0x000ea20000300a00 */
[----:B-1----:R-:W-:-:S05]  /*22630*/  IMAD.MOV.U32 R0, RZ, RZ, R145 ;  /* 0x000000ffff007224 */ /* 0x002fca00078e0091 */
[----:B------:R1:W-:Y:S04]  /*22640*/  STL [R1+0x1450], R0 ;  /* 0x0014500001007387 */ /* 0x0003e80000100800 */
[----:B------:R-:W-:Y:S04]  /*22650*/  STL [R1+0x145c], R234 ;  /* 0x00145cea01007387 */ /* 0x000fe80000100800 */
[----:B------:R-:W-:Y:S04]  /*22660*/  STL [R1+0x1458], R235 ;  /* 0x001458eb01007387 */ /* 0x000fe80000100800 */
[----:B------:R-:W-:Y:S04]  /*22670*/  STL [R1+0x1464], R172 ;  /* 0x001464ac01007387 */ /* 0x000fe80000100800 */
[----:B------:R-:W-:Y:S04]  /*22680*/  STL [R1+0x1460], R173 ;  /* 0x001460ad01007387 */ /* 0x000fe80000100800 */
[----:B------:R-:W-:Y:S04]  /*22690*/  STL [R1+0x146c], R12 ;  /* 0x00146c0c01007387 */ /* 0x000fe80000100800 */
[----:B------:R-:W-:Y:S04]  /*226a0*/  STL [R1+0x1468], R13 ;  /* 0x0014680d01007387 */ /* 0x000fe80000100800 */
[----:B------:R-:W2:Y:S04]  /*226b0*/  LDL.LU.64 R142, [R1+0x14d8] ;  /* 0x0014d800018e7983 */ /* 0x000ea80000300a00 */
[----:B---3--:R3:W-:Y:S01]  /*226c0*/  STL [R1+0x1474], R146 ;  /* 0x0014749201007387 */ /* 0x0087e20000100800 */
[----:B-1----:R-:W-:-:S03]  /*226d0*/  IMAD.MOV.U32 R0, RZ, RZ, R147 ;  /* 0x000000ffff007224 */ /* 0x002fc600078e0093 */
[----:B------:R-:W2:Y:S04]  /*226e0*/  LDL.LU.64 R144, [R1+0x14e0] ;  /* 0x0014e00001907983 */ /* 0x000ea80000300a00 */
[----:B------:R1:W-:Y:S04]  /*226f0*/  STL [R1+0x1470], R0 ;  /* 0x0014700001007387 */ /* 0x0003e80000100800 */
[----:B------:R-:W-:Y:S04]  /*22700*/  STL [R1+0x147c], R244 ;  /* 0x00147cf401007387 */ /* 0x000fe80000100800 */
[----:B------:R-:W-:Y:S04]  /*22710*/  STL [R1+0x1478], R245 ;  /* 0x001478f501007387 */ /* 0x000fe80000100800 */
[----:B------:R-:W-:Y:S04]  /*22720*/  STL [R1+0x1484], R178 ;  /* 0x001484b201007387 */ /* 0x000fe80000100800 */
[----:B------:R-:W-:Y:S04]  /*22730*/  STL [R1+0x1480], R179 ;  /* 0x001480b301007387 */ /* 0x000fe80000100800 */
[----:B------:R-:W-:Y:S04]  /*22740*/  STL [R1+0x148c], R16 ;  /* 0x00148c1001007387 */ /* 0x000fe80000100800 */
[----:B------:R-:W-:Y:S04]  /*22750*/  STL [R1+0x1488], R17 ;  /* 0x0014881101007387 */ /* 0x000fe80000100800 */
[----:B---3--:R-:W3:Y:S04]  /*22760*/  LDL.LU.64 R146, [R1+0x14f8] ;  /* 0x0014f80001927983 */ /* 0x008ee80000300a00 */
[----:B----4-:R4:W-:Y:S01]  /*22770*/  STL [R1+0x1494], R148 ;  /* 0x0014949401007387 */ /* 0x0109e20000100800 */
[----:B-1----:R-:W-:-:S03]  /*22780*/  IMAD.MOV.U32 R0, RZ, RZ, R149 ;  /* 0x000000ffff007224 */ /* 0x002fc600078e0095 */
[----:B----4-:R-:W4:Y:S04]  /*22790*/  LDL.LU.64 R148, [R1+0x1500] ;  /* 0x0015000001947983 */ /* 0x010f280000300a00 */
[----:B------:R1:W-:Y:S02]  /*227a0*/  STL [R1+0x1490], R0 ;  /* 0x0014900001007387 */ /* 0x0003e40000100800 */
[----:B-1----:R-:W-:Y:S02]  /*227b0*/  IMAD.MOV.U32 R0, RZ, RZ, R139 ;  /* 0x000000ffff007224 */ /* 0x002fe400078e008b */
[----:B------:R-:W-:Y:S04]  /*227c0*/  STL [R1+0x149c], R138 ;  /* 0x00149c8a01007387 */ /* 0x000fe80000100800 */
[----:B------:R-:W-:Y:S04]  /*227d0*/  STL [R1+0x14a4], R186 ;  /* 0x0014a4ba01007387 */ /* 0x000fe80000100800 */
[----:B------:R1:W-:Y:S04]  /*227e0*/  STL [R1+0x1498], R0 ;  /* 0x0014980001007387 */ /* 0x0003e80000100800 */
[----:B------:R-:W-:Y:S04]  /*227f0*/  STL [R1+0x14a0], R187 ;  /* 0x0014a0bb01007387 */ /* 0x000fe80000100800 */
[----:B------:R-:W-:Y:S04]  /*22800*/  STL [R1+0x14ac], R18 ;  /* 0x0014ac1201007387 */ /* 0x000fe80000100800 */
[----:B------:R-:W-:Y:S04]  /*22810*/  STL [R1+0x14a8], R19 ;  /* 0x0014a81301007387 */ /* 0x000fe80000100800 */
[----:B------:R-:W4:Y:S04]  /*22820*/  LDL.LU.64 R136, [R1+0x1518] ;  /* 0x0015180001887983 */ /* 0x000f280000300a00 */
        /* <DEDUP_REMOVED lines=8> */
[----:B------:R-:W-:Y:S04]  /*228b0*/  STL [R1+0x14c0], R189 ;  /* 0x0014c0bd01007387 */ /* 0x000fe80000100800 */
[----:B------:R-:W-:Y:S04]  /*228c0*/  STL [R1+0x14cc], R20 ;  /* 0x0014cc1401007387 */ /* 0x000fe80000100800 */
[----:B------:R-:W-:Y:S04]  /*228d0*/  STL [R1+0x14c8], R21 ;  /* 0x0014c81501007387 */ /* 0x000fe80000100800 */
[----:B-1----:R-:W4:Y:S01]  /*228e0*/  LDL.LU.64 R140, [R1+0x1538] ;  /* 0x00153800018c7983 */ /* 0x002f220000300a00 */
[----:B--2---:R-:W-:-:S03]  /*228f0*/  IMAD.MOV.U32 R0, RZ, RZ, R143 ;  /* 0x000000ffff007224 */ /* 0x004fc600078e008f */
[----:B------:R1:W-:Y:S04]  /*22900*/  STL [R1+0x14d4], R142 ;  /* 0x0014d48e01007387 */ /* 0x0003e80000100800 */
[----:B-1----:R-:W2:Y:S04]  /*22910*/  LDL.LU.64 R142, [R1+0x1540] ;  /* 0x00154000018e7983 */ /* 0x002ea80000300a00 */
[----:B------:R1:W-:Y:S02]  /*22920*/  STL [R1+0x14d0], R0 ;  /* 0x0014d00001007387 */ /* 0x0003e40000100800 */
[----:B-1----:R-:W-:-:S02]  /*22930*/  IMAD.MOV.U32 R0, RZ, RZ, R145 ;  /* 0x000000ffff007224 */ /* 0x002fc400078e0091 */
[----:B------:R1:W-:Y:S04]  /*22940*/  STL [R1+0x14dc], R144 ;  /* 0x0014dc9001007387 */ /* 0x0003e80000100800 */
[----:B------:R-:W-:Y:S04]  /*22950*/  STL [R1+0x14e4], R194 ;  /* 0x0014e4c201007387 */ /* 0x000fe80000100800 */
[----:B------:R3:W-:Y:S04]  /*22960*/  STL [R1+0x14d8], R0 ;  /* 0x0014d80001007387 */ /* 0x0007e80000100800 */
[----:B------:R-:W-:Y:S04]  /*22970*/  STL [R1+0x14e0], R195 ;  /* 0x0014e0c301007387 */ /* 0x000fe80000100800 */
[----:B------:R-:W-:Y:S04]  /*22980*/  STL [R1+0x14ec], R154 ;  /* 0x0014ec9a01007387 */ /* 0x000fe80000100800 */
[----:B-1----:R-:W2:Y:S04]  /*22990*/  LDL.LU.64 R144, [R1+0x1558] ;  /* 0x0015580001907983 */ /* 0x002ea80000300a00 */
[----:B------:R-:W-:Y:S04]  /*229a0*/  STL [R1+0x14e8], R155 ;  /* 0x0014e89b01007387 */ /* 0x000fe80000100800 */
[----:B---3--:R-:W-:Y:S04]  /*229b0*/  STL [R1+0x14f4], R146 ;  /* 0x0014f49201007387 */ /* 0x008fe80000100800 */
[----:B------:R-:W3:Y:S01]  /*229c0*/  LDL.LU.64 R138, [R1+0x1560] ;  /* 0x00156000018a7983 */ /* 0x000ee20000300a00 */
[----:B------:R-:W-:-:S03]  /*229d0*/  IMAD.MOV.U32 R0, RZ, RZ, R147 ;  /* 0x000000ffff007224 */ /* 0x000fc600078e0093 */
[----:B----4-:R-:W-:Y:S04]  /*229e0*/  STL [R1+0x14fc], R148 ;  /* 0x0014fc9401007387 */ /* 0x010fe80000100800 */
[----:B------:R1:W-:Y:S04]  /*229f0*/  STL [R1+0x14f0], R0 ;  /* 0x0014f00001007387 */ /* 0x0003e80000100800 */
[----:B------:R-:W-:Y:S01]  /*22a00*/  STL [R1+0x1504], R202 ;  /* 0x001504ca01007387 */ /* 0x000fe20000100800 */
[----:B-1----:R-:W-:-:S05]  /*22a10*/  IMAD.MOV.U32 R0, RZ, RZ, R149 ;  /* 0x000000ffff007224 */ /* 0x002fca00078e0095 */
[----:B------:R1:W-:Y:S04]  /*22a20*/  STL [R1+0x14f8], R0 ;  /* 0x0014f80001007387 */ /* 0x0003e80000100800 */
[----:B------:R-:W-:Y:S04]  /*22a30*/  STL [R1+0x1500], R203 ;  /* 0x001500cb01007387 */ /* 0x000fe80000100800 */
[----:B------:R-:W-:Y:S04]  /*22a40*/  STL [R1+0x150c], R156 ;  /* 0x00150c9c01007387 */ /* 0x000fe80000100800 */
[----:B------:R-:W4:Y:S04]  /*22a50*/  LDL.LU.64 R146, [R1+0x1578] ;  /* 0x0015780001927983 */ /* 0x000f280000300a00 */
[----:B------:R-:W-:Y:S04]  /*22a60*/  STL [R1+0x1508], R157 ;  /* 0x0015089d01007387 */ /* 0x000fe80000100800 */
[----:B------:R-:W-:Y:S04]  /*22a70*/  STL [R1+0x1514], R136 ;  /* 0x0015148801007387 */ /* 0x000fe80000100800 */
[----:B------:R-:W4:Y:S01]  /*22a80*/  LDL.LU.64 R148, [R1+0x1580] ;  /* 0x0015800001947983 */ /* 0x000f220000300a00 */
[----:B-1----:R-:W-:-:S03]  /*22a90*/  IMAD.MOV.U32 R0, RZ, RZ, R137 ;  /* 0x000000ffff007224 */ /* 0x002fc600078e0089 */
[----:B------:R-:W-:Y:S04]  /*22aa0*/  STL [R1+0x151c], R150 ;  /* 0x00151c9601007387 */ /* 0x000fe80000100800 */
[----:B------:R1:W-:Y:S04]  /*22ab0*/  STL [R1+0x1510], R0 ;  /* 0x0015100001007387 */ /* 0x0003e80000100800 */
[----:B------:R-:W-:Y:S01]  /*22ac0*/  STL [R1+0x1524], R204 ;  /* 0x001524cc01007387 */ /* 0x000fe20000100800 */
[----:B-1----:R-:W-:-:S05]  /*22ad0*/  IMAD.MOV.U32 R0, RZ, RZ, R151 ;  /* 0x000000ffff007224 */ /* 0x002fca00078e0097 */
        /* <DEDUP_REMOVED lines=8> */
[----:B------:R1:W-:Y:S04]  /*22b60*/  STL [R1+0x1530], R0 ;  /* 0x0015300001007387 */ /* 0x0003e80000100800 */
[----:B--2---:R-:W-:Y:S01]  /*22b70*/  STL [R1+0x153c], R142 ;  /* 0x00153c8e01007387 */ /* 0x004fe20000100800 */
[----:B-1----:R-:W-:-:S03]  /*22b80*/  IMAD.MOV.U32 R0, RZ, RZ, R143 ;  /* 0x000000ffff007224 */ /* 0x002fc600078e008f */
[----:B------:R-:W-:Y:S04]  /*22b90*/  STL [R1+0x1544], R210 ;  /* 0x001544d201007387 */ /* 0x000fe80000100800 */
[----:B------:R1:W-:Y:S04]  /*22ba0*/  STL [R1+0x1538], R0 ;  /* 0x0015380001007387 */ /* 0x0003e80000100800 */
[----:B------:R-:W-:Y:S04]  /*22bb0*/  STL [R1+0x1540], R211 ;  /* 0x001540d301007387 */ /* 0x000fe80000100800 */
[----:B------:R-:W-:Y:S04]  /*22bc0*/  STL [R1+0x154c], R162 ;  /* 0x00154ca201007387 */ /* 0x000fe80000100800 */
[----:B------:R-:W-:Y:S04]  /*22bd0*/  STL [R1+0x1548], R163 ;  /* 0x001548a301007387 */ /* 0x000fe80000100800 */
[----:B------:R2:W-:Y:S01]  /*22be0*/  STL [R1+0x1554], R144 ;  /* 0x0015549001007387 */ /* 0x0005e20000100800 */
[----:B-1----:R-:W-:-:S03]  /*22bf0*/  IMAD.MOV.U32 R0, RZ, RZ, R145 ;  /* 0x000000ffff007224 */ /* 0x002fc600078e0091 */
[----:B------:R-:W4:Y:S04]  /*22c00*/  LDL.LU.64 R142, [R1+0x15b8] ;  /* 0x0015b800018e7983 */ /* 0x000f280000300a00 */
[----:B---3--:R-:W-:Y:S04]  /*22c10*/  STL [R1+0x155c], R138 ;  /* 0x00155c8a01007387 */ /* 0x008fe80000100800 */
[----:B------:R1:W-:Y:S04]  /*22c20*/  STL [R1+0x1550], R0 ;  /* 0x0015500001007387 */ /* 0x0003e80000100800 */
[----:B--2---:R-:W2:Y:S01]  /*22c30*/  LDL.LU.64 R144, [R1+0x15c0] ;  /* 0x0015c00001907983 */ /* 0x004ea20000300a00 */
[----:B-1----:R-:W-:-:S03]  /*22c40*/  IMAD.MOV.U32 R0, RZ, RZ, R139 ;  /* 0x000000ffff007224 */ /* 0x002fc600078e008b */
[----:B------:R-:W-:Y:S04]  /*22c50*/  STL [R1+0x1564], R218 ;  /* 0x001564da01007387 */ /* 0x000fe80000100800 */
[----:B------:R4:W-:Y:S04]  /*22c60*/  STL [R1+0x1558], R0 ;  /* 0x0015580001007387 */ /* 0x0009e80000100800 */
[----:B------:R-:W-:Y:S04]  /*22c70*/  STL [R1+0x1560], R219 ;  /* 0x001560db01007387 */ /* 0x000fe80000100800 */
[----:B------:R-:W-:Y:S04]  /*22c80*/  STL [R1+0x156c], R164 ;  /* 0x00156ca401007387 */ /* 0x000fe80000100800 */
[----:B------:R-:W-:Y:S01]  /*22c90*/  STL [R1+0x1568], R165 ;  /* 0x001568a501007387 */ /* 0x000fe20000100800 */
[----:B----4-:R-:W-:-:S03]  /*22ca0*/  IMAD.MOV.U32 R0, RZ, RZ, R147 ;  /* 0x000000ffff007224 */ /* 0x010fc600078e0093 */
[----:B------:R1:W-:Y:S04]  /*22cb0*/  STL [R1+0x1574], R146 ;  /* 0x0015749201007387 */ /* 0x0003e80000100800 */
[----:B-1----:R-:W3:Y:S04]  /*22cc0*/  LDL.LU.64 R146, [R1+0x15d8] ;  /* 0x0015d80001927983 */ /* 0x002ee80000300a00 */
[----:B------:R1:W-:Y:S02]  /*22cd0*/  STL [R1+0x1570], R0 ;  /* 0x0015700001007387 */ /* 0x0003e40000100800 */
[----:B-1----:R-:W-:-:S02]  /*22ce0*/  IMAD.MOV.U32 R0, RZ, RZ, R149 ;  /* 0x000000ffff007224 */ /* 0x002fc400078e0095 */
[----:B------:R1:W-:Y:S04]  /*22cf0*/  STL [R1+0x157c], R148 ;  /* 0x00157c9401007387 */ /* 0x0003e80000100800 */
[----:B-1----:R-:W4:Y:S04]  /*22d00*/  LDL.LU.64 R148, [R1+0x15e0] ;  /* 0x0015e00001947983 */ /* 0x002f280000300a00 */
[----:B------:R1:W-:Y:S04]  /*22d10*/  STL [R1+0x1578], R0 ;  /* 0x0015780001007387 */ /* 0x0003e80000100800 */
[----:B------:R-:W-:Y:S04]  /*22d20*/  STL [R1+0x1584], R220 ;  /* 0x001584dc01007387 */ /* 0x000fe80000100800 */
[----:B------:R-:W-:Y:S04]  /*22d30*/  STL [R1+0x1580], R221 ;  /* 0x001580dd01007387 */ /* 0x000fe80000100800 */
[----:B------:R-:W4:Y:S04]  /*22d40*/  LDL.LU.64 R134, [R1+0x15e8] ;  /* 0x0015e80001867983 */ /* 0x000f280000300a00 */
[----:B------:R-:W-:Y:S04]  /*22d50*/  STL [R1+0x158c], R166 ;  /* 0x00158ca601007387 */ /* 0x000fe80000100800 */
[----:B------:R-:W-:Y:S04]  /*22d60*/  STL [R1+0x1588], R167 ;  /* 0x001588a701007387 */ /* 0x000fe80000100800 */
[----:B------:R1:W-:Y:S02]  /*22d70*/  STL [R1+0x1594], R150 ;  /* 0x0015949601007387 */ /* 0x0003e40000100800 */
[----:B-1----:R-:W-:-:S02]  /*22d80*/  IMAD.MOV.U32 R0, RZ, RZ, R151 ;  /* 0x000000ffff007224 */ /* 0x002fc400078e0097 */
[----:B------:R-:W4:Y:S04]  /*22d90*/  LDL.LU.64 R150, [R1+0x15f8] ;  /* 0x0015f80001967983 */ /* 0x000f280000300a00 */
[----:B------:R1:W-:Y:S04]  /*22da0*/  STL [R1+0x1590], R0 ;  /* 0x0015900001007387 */ /* 0x0003e80000100800 */
[----:B------:R-:W-:Y:S04]  /*22db0*/  STL [R1+0x159c], R140 ;  /* 0x00159c8c01007387 */ /* 0x000fe80000100800 */
[----:B------:R-:W4:Y:S01]  /*22dc0*/  LDL.LU.64 R136, [R1+0x1600] ;  /* 0x0016000001887983 */ /* 0x000f220000300a00 */
[----:B-1----:R-:W-:-:S05]  /*22dd0*/  IMAD.MOV.U32 R0, RZ, RZ, R141 ;  /* 0x000000ffff007224 */ /* 0x002fca00078e008d */
[----:B------:R1:W-:Y:S04]  /*22de0*/  STL [R1+0x1598], R0 ;  /* 0x0015980001007387 */ /* 0x0003e80000100800 */
[----:B------:R-:W-:Y:S04]  /*22df0*/  STL [R1+0x15a4], R228 ;  /* 0x0015a4e401007387 */ /* 0x000fe80000100800 */
[----:B------:R-:W-:Y:S04]  /*22e00*/  STL [R1+0x15a0], R229 ;  /* 0x0015a0e501007387 */ /* 0x000fe80000100800 */
[----:B------:R-:W4:Y:S04]  /*22e10*/  LDL.LU.64 R138, [R1+0x1608] ;  /* 0x00160800018a7983 */ /* 0x000f280000300a00 */
[----:B------:R-:W-:Y:S04]  /*22e20*/  STL [R1+0x15ac], R174 ;  /* 0x0015acae01007387 */ /* 0x000fe80000100800 */
[----:B------:R-:W-:Y:S04]  /*22e30*/  STL [R1+0x15a8], R175 ;  /* 0x0015a8af01007387 */ /* 0x000fe80000100800 */
[----:B------:R-:W-:Y:S01]  /*22e40*/  STL [R1+0x15b4], R142 ;  /* 0x0015b48e01007387 */ /* 0x000fe20000100800 */
[----:B-1----:R-:W-:-:S03]  /*22e50*/  IMAD.MOV.U32 R0, RZ, RZ, R143 ;  /* 0x000000ffff007224 */ /* 0x002fc600078e008f */
[----:B------:R-:W4:Y:S04]  /*22e60*/  LDL.LU.64 R140, [R1+0x1618] ;  /* 0x00161800018c7983 */ /* 0x000f280000300a00 */
[----:B------:R1:W-:Y:S04]  /*22e70*/  STL [R1+0x15b0], R0 ;  /* 0x0015b00001007387 */ /* 0x0003e80000100800 */
[----:B--2---:R2:W-:Y:S01]  /*22e80*/  STL [R1+0x15bc], R144 ;  /* 0x0015bc9001007387 */ /* 0x0045e20000100800 */
[----:B-1----:R-:W-:-:S03]  /*22e90*/  IMAD.MOV.U32 R0, RZ, RZ, R145 ;  /* 0x000000ffff007224 */ /* 0x002fc600078e0091 */
[----:B------:R-:W4:Y:S04]  /*22ea0*/  LDL.LU.64 R142, [R1+0x1620] ;  /* 0x00162000018e7983 */ /* 0x000f280000300a00 */
[----:B------:R3:W-:Y:S04]  /*22eb0*/  STL [R1+0x15b8], R0 ;  /* 0x0015b80001007387 */ /* 0x0007e80000100800 */
[----:B------:R-:W-:Y:S04]  /*22ec0*/  STL [R1+0x15c4], R236 ;  /* 0x0015c4ec01007387 */ /* 0x000fe80000100800 */
[----:B------:R-:W-:Y:S04]  /*22ed0*/  STL [R1+0x15c0], R237 ;  /* 0x0015c0ed01007387 */ /* 0x000fe80000100800 */
[----:B--2---:R-:W2:Y:S04]  /*22ee0*/  LDL.LU.64 R144, [R1+0x1628] ;  /* 0x0016280001907983 */ /* 0x004ea80000300a00 */
[----:B------:R-:W-:Y:S04]  /*22ef0*/  STL [R1+0x15cc], R180 ;  /* 0x0015ccb401007387 */ /* 0x000fe80000100800 */
[----:B------:R-:W-:Y:S01]  /*22f00*/  STL [R1+0x15c8], R181 ;  /* 0x0015c8b501007387 */ /* 0x000fe20000100800 */
[----:B---3--:R-:W-:-:S03]  /*22f10*/  IMAD.MOV.U32 R0, RZ, RZ, R147 ;  /* 0x000000ffff007224 */ /* 0x008fc600078e0093 */
[----:B------:R1:W-:Y:S04]  /*22f20*/  STL [R1+0x15d4], R146 ;  /* 0x0015d49201007387 */ /* 0x0003e80000100800 */
[----:B-1----:R-:W3:Y:S04]  /*22f30*/  LDL.LU.64 R146, [R1+0x1638] ;  /* 0x0016380001927983 */ /* 0x002ee80000300a00 */
[----:B------:R4:W-:Y:S02]  /*22f40*/  STL [R1+0x15d0], R0 ;  /* 0x0015d00001007387 */ /* 0x0009e40000100800 */
[----:B----4-:R-:W-:-:S02]  /*22f50*/  IMAD.MOV.U32 R0, RZ, RZ, R149 ;  /* 0x000000ffff007224 */ /* 0x010fc400078e0095 */
[----:B------:R1:W-:Y:S04]  /*22f60*/  STL [R1+0x15dc], R148 ;  /* 0x0015dc9401007387 */ /* 0x0003e80000100800 */
[----:B-1----:R-:W4:Y:S04]  /*22f70*/  LDL.LU.64 R148, [R1+0x1640] ;  /* 0x0016400001947983 */ /* 0x002f280000300a00 */
[----:B------:R1:W-:Y:S04]  /*22f80*/  STL [R1+0x15d8], R0 ;  /* 0x0015d80001007387 */ /* 0x0003e80000100800 */
[----:B------:R1:W-:Y:S02]  /*22f90*/  STL [R1+0x15e4], R134 ;  /* 0x0015e48601007387 */ /* 0x0003e40000100800 */
[----:B-1----:R-:W-:-:S02]  /*22fa0*/  IMAD.MOV.U32 R0, RZ, RZ, R135 ;  /* 0x000000ffff007224 */ /* 0x002fc400078e0087 */
[----:B------:R-:W4:Y:S04]  /*22fb0*/  LDL.LU.64 R134, [R1+0x1648] ;  /* 0x0016480001867983 */ /* 0x000f280000300a00 */
[----:B------:R1:W-:Y:S04]  /*22fc0*/  STL [R1+0x15e0], R0 ;  /* 0x0015e00001007387 */ /* 0x0003e80000100800 */
[----:B------:R-:W-:Y:S04]  /*22fd0*/  STL [R1+0x15ec], R182 ;  /* 0x0015ecb601007387 */ /* 0x000fe80000100800 */
[----:B------:R-:W-:Y:S04]  /*22fe0*/  STL [R1+0x15e8], R183 ;  /* 0x0015e8b701007387 */ /* 0x000fe80000100800 */
        /* <DEDUP_REMOVED lines=12> */
[----:B------:R-:W4:Y:S04]  /*230b0*/  LDL.LU.64 R138, [R1+0x1668] ;  /* 0x00166800018a7983 */ /* 0x000f280000300a00 */
        /* <DEDUP_REMOVED lines=9> */
[----:B--2---:R-:W-:Y:S04]  /*23150*/  STL [R1+0x1624], R144 ;  /* 0x0016249001007387 */ /* 0x004fe80000100800 */
[----:B------:R-:W2:Y:S01]  /*23160*/  LDL.LU.64 R132, [R1+0x1688] ;  /* 0x0016880001847983 */ /* 0x000ea20000300a00 */
[----:B-1----:R-:W-:-:S05]  /*23170*/  IMAD.MOV.U32 R0, RZ, RZ, R145 ;  /* 0x000000ffff007224 */ /* 0x002fca00078e0091 */
[----:B------:R3:W-:Y:S04]  /*23180*/  STL [R1+0x1620], R0 ;  /* 0x0016200001007387 */ /* 0x0007e80000100800 */
[----:B------:R-:W-:Y:S04]  /*23190*/  STL [R1+0x162c], R196 ;  /* 0x00162cc401007387 */ /* 0x000fe80000100800 */
[----:B------:R-:W-:Y:S01]  /*231a0*/  STL [R1+0x1628], R197 ;  /* 0x001628c501007387 */ /* 0x000fe20000100800 */
[----:B---3--:R-:W-:-:S03]  /*231b0*/  IMAD.MOV.U32 R0, RZ, RZ, R147 ;  /* 0x000000ffff007224 */ /* 0x008fc600078e0093 */
[----:B------:R-:W-:Y:S04]  /*231c0*/  STL [R1+0x1634], R146 ;  /* 0x0016349201007387 */ /* 0x000fe80000100800 */
[----:B------:R-:W3:Y:S04]  /*231d0*/  LDL.LU.64 R144, [R1+0x1698] ;  /* 0x0016980001907983 */ /* 0x000ee80000300a00 */
[----:B------:R1:W-:Y:S04]  /*231e0*/  STL [R1+0x1630], R0 ;  /* 0x0016300001007387 */ /* 0x0003e80000100800 */
[----:B----4-:R4:W-:Y:S01]  /*231f0*/  STL [R1+0x163c], R148 ;  /* 0x00163c9401007387 */ /* 0x0109e20000100800 */
[----:B-1----:R-:W-:-:S03]  /*23200*/  IMAD.MOV.U32 R0, RZ, RZ, R149 ;  /* 0x000000ffff007224 */ /* 0x002fc600078e0095 */
[----:B------:R-:W3:Y:S04]  /*23210*/  LDL.LU.64 R146, [R1+0x16a0] ;  /* 0x0016a00001927983 */ /* 0x000ee80000300a00 */
[----:B------:R-:W-:Y:S04]  /*23220*/  STL [R1+0x1644], R134 ;  /* 0x0016448601007387 */ /* 0x000fe80000100800 */
[----:B------:R1:W-:Y:S04]  /*23230*/  STL [R1+0x1638], R0 ;  /* 0x0016380001007387 */ /* 0x0003e80000100800 */
[----:B----4-:R-:W4:Y:S01]  /*23240*/  LDL.LU.64 R148, [R1+0x16a8] ;  /* 0x0016a80001947983 */ /* 0x010f220000300a00 */
[----:B-1----:R-:W-:-:S03]  /*23250*/  IMAD.MOV.U32 R0, RZ, RZ, R135 ;  /* 0x000000ffff007224 */ /* 0x002fc600078e0087 */
[----:B------:R-:W-:Y:S04]  /*23260*/  STL [R1+0x164c], R198 ;  /* 0x00164cc601007387 */ /* 0x000fe80000100800 */
[----:B------:R1:W-:Y:S04]  /*23270*/  STL [R1+0x1640], R0 ;  /* 0x0016400001007387 */ /* 0x0003e80000100800 */
[----:B------:R-:W-:Y:S01]  /*23280*/  STL [R1+0x1648], R199 ;  /* 0x001648c701007387 */ /* 0x000fe20000100800 */
[----:B-1----:R-:W-:-:S03]  /*23290*/  IMAD.MOV.U32 R0, RZ, RZ, R151 ;  /* 0x000000ffff007224 */ /* 0x002fc600078e0097 */
[----:B------:R1:W-:Y:S04]  /*232a0*/  STL [R1+0x1654], R150 ;  /* 0x0016549601007387 */ /* 0x0003e80000100800 */
[----:B------:R-:W4:Y:S04]  /*232b0*/  LDL.LU.64 R134, [R1+0x16b8] ;  /* 0x0016b80001867983 */ /* 0x000f280000300a00 */
[----:B------:R1:W-:Y:S04]  /*232c0*/  STL [R1+0x1650], R0 ;  /* 0x0016500001007387 */ /* 0x0003e80000100800 */
[----:B------:R1:W-:Y:S04]  /*232d0*/  STL [R1+0x165c], R136 ;  /* 0x00165c8801007387 */ /* 0x0003e80000100800 */
[----:B-1----:R-:W4:Y:S01]  /*232e0*/  LDL.LU.64 R150, [R1+0x16c0] ;  /* 0x0016c00001967983 */ /* 0x002f220000300a00 */
[----:B------:R-:W-:-:S03]  /*232f0*/  IMAD.MOV.U32 R0, RZ, RZ, R137 ;  /* 0x000000ffff007224 */ /* 0x000fc600078e0089 */
[----:B------:R-:W4:Y:S04]  /*23300*/  LDL.LU.64 R136, [R1+0x16c8] ;  /* 0x0016c80001887983 */ /* 0x000f280000300a00 */
[----:B------:R1:W-:Y:S04]  /*23310*/  STL [R1+0x1658], R0 ;  /* 0x0016580001007387 */ /* 0x0003e80000100800 */
[----:B------:R-:W-:Y:S01]  /*23320*/  STL [R1+0x1664], R138 ;  /* 0x0016648a01007387 */ /* 0x000fe20000100800 */
[----:B-1----:R-:W-:-:S03]  /*23330*/  IMAD.MOV.U32 R0, RZ, RZ, R139 ;  /* 0x000000ffff007224 */ /* 0x002fc600078e008b */
[----:B------:R-:W-:Y:S04]  /*23340*/  STL [R1+0x166c], R206 ;  /* 0x00166cce01007387 */ /* 0x000fe80000100800 */
[----:B------:R1:W-:Y:S04]  /*23350*/  STL [R1+0x1660], R0 ;  /* 0x0016600001007387 */ /* 0x0003e80000100800 */
[----:B------:R-:W-:Y:S04]  /*23360*/  STL [R1+0x1668], R207 ;  /* 0x001668cf01007387 */ /* 0x000fe80000100800 */
[----:B------:R2:W-:Y:S01]  /*23370*/  STL [R1+0x1674], R140 ;  /* 0x0016748c01007387 */ /* 0x0005e20000100800 */
[----:B-1----:R-:W-:-:S03]  /*23380*/  IMAD.MOV.U32 R0, RZ, RZ, R141 ;  /* 0x000000ffff007224 */ /* 0x002fc600078e008d */
[----:B------:R-:W4:Y:S04]  /*23390*/  LDL.LU.64 R138, [R1+0x16d8] ;  /* 0x0016d800018a7983 */ /* 0x000f280000300a00 */
[----:B------:R-:W-:Y:S04]  /*233a0*/  STL [R1+0x167c], R142 ;  /* 0x00167c8e01007387 */ /* 0x000fe80000100800 */
[----:B------:R1:W-:Y:S04]  /*233b0*/  STL [R1+0x1670], R0 ;  /* 0x0016700001007387 */ /* 0x0003e80000100800 */
[----:B--2---:R-:W2:Y:S01]  /*233c0*/  LDL.LU.64 R140, [R1+0x16e0] ;  /* 0x0016e000018c7983 */ /* 0x004ea20000300a00 */
[----:B-1----:R-:W-:-:S03]  /*233d0*/  IMAD.MOV.U32 R0, RZ, RZ, R143 ;  /* 0x000000ffff007224 */ /* 0x002fc600078e008f */
[----:B------:R-:W-:Y:S04]  /*233e0*/  STL [R1+0x1684], R132 ;  /* 0x0016848401007387 */ /* 0x000fe80000100800 */
[----:B------:R1:W-:Y:S04]  /*233f0*/  STL [R1+0x1678], R0 ;  /* 0x0016780001007387 */ /* 0x0003e80000100800 */
[----:B------:R-:W2:Y:S01]  /*23400*/  LDL.LU.64 R142, [R1+0x16e8] ;  /* 0x0016e800018e7983 */ /* 0x000ea20000300a00 */
[----:B-1----:R-:W-:-:S03]  /*23410*/  IMAD.MOV.U32 R0, RZ, RZ, R133 ;  /* 0x000000ffff007224 */ /* 0x002fc600078e0085 */
[----:B------:R-:W-:Y:S04]  /*23420*/  STL [R1+0x168c], R212 ;  /* 0x00168cd401007387 */ /* 0x000fe80000100800 */
[----:B------:R3:W-:Y:S04]  /*23430*/  STL [R1+0x1680], R0 ;  /* 0x0016800001007387 */ /* 0x0007e80000100800 */
[----:B------:R-:W-:Y:S01]  /*23440*/  STL [R1+0x1688], R213 ;  /* 0x001688d501007387 */ /* 0x000fe20000100800 */
[----:B---3--:R-:W-:-:S03]  /*23450*/  IMAD.MOV.U32 R0, RZ, RZ, R145 ;  /* 0x000000ffff007224 */ /* 0x008fc600078e0091 */
[----:B------:R1:W-:Y:S04]  /*23460*/  STL [R1+0x1694], R144 ;  /* 0x0016949001007387 */ /* 0x0003e80000100800 */
[----:B------:R-:W-:Y:S04]  /*23470*/  STL [R1+0x169c], R146 ;  /* 0x00169c9201007387 */ /* 0x000fe80000100800 */
[----:B------:R3:W-:Y:S04]  /*23480*/  STL [R1+0x1690], R0 ;  /* 0x0016900001007387 */ /* 0x0007e80000100800 */
[----:B-1----:R-:W2:Y:S01]  /*23490*/  LDL.LU.64 R144, [R1+0x16f8] ;  /* 0x0016f80001907983 */ /* 0x002ea20000300a00 */
[----:B---3--:R-:W-:-:S03]  /*234a0*/  IMAD.MOV.U32 R0, RZ, RZ, R147 ;  /* 0x000000ffff007224 */ /* 0x008fc600078e0093 */
[----:B----4-:R-:W-:Y:S04]  /*234b0*/  STL [R1+0x16a4], R148 ;  /* 0x0016a49401007387 */ /* 0x010fe80000100800 */
[----:B------:R1:W-:Y:S04]  /*234c0*/  STL [R1+0x1698], R0 ;  /* 0x0016980001007387 */ /* 0x0003e80000100800 */
[----:B------:R-:W3:Y:S01]  /*234d0*/  LDL.LU.64 R146, [R1+0x1700] ;  /* 0x0017000001927983 */ /* 0x000ee20000300a00 */
[----:B-1----:R-:W-:-:S03]  /*234e0*/  IMAD.MOV.U32 R0, RZ, RZ, R149 ;  /* 0x000000ffff007224 */ /* 0x002fc600078e0095 */
[----:B------:R-:W-:Y:S04]  /*234f0*/  STL [R1+0x16ac], R214 ;  /* 0x0016acd601007387 */ /* 0x000fe80000100800 */
[----:B------:R1:W-:Y:S04]  /*23500*/  STL [R1+0x16a0], R0 ;  /* 0x0016a00001007387 */ /* 0x0003e80000100800 */
[----:B------:R-:W4:Y:S04]  /*23510*/  LDL.LU.64 R148, [R1+0x1708] ;  /* 0x0017080001947983 */ /* 0x000f280000300a00 */
[----:B------:R-:W-:Y:S01]  /*23520*/  STL [R1+0x16a8], R215 ;  /* 0x0016a8d701007387 */ /* 0x000fe20000100800 */
[----:B-1----:R-:W-:-:S03]  /*23530*/  IMAD.MOV.U32 R0, RZ, RZ, R135 ;  /* 0x000000ffff007224 */ /* 0x002fc600078e0087 */
[----:B------:R-:W-:Y:S04]  /*23540*/  STL [R1+0x16b4], R134 ;  /* 0x0016b48601007387 */ /* 0x000fe80000100800 */
[----:B------:R-:W-:Y:S04]  /*23550*/  STL [R1+0x16bc], R150 ;  /* 0x0016bc9601007387 */ /* 0x000fe80000100800 */
[----:B------:R1:W-:Y:S04]  /*23560*/  STL [R1+0x16b0], R0 ;  /* 0x0016b00001007387 */ /* 0x0003e80000100800 */
[----:B------:R-:W-:Y:S01]  /*23570*/  STL [R1+0x16c4], R136 ;  /* 0x0016c48801007387 */ /* 0x000fe20000100800 */
[----:B-1----:R-:W-:-:S05]  /*23580*/  IMAD.MOV.U32 R0, RZ, RZ, R151 ;  /* 0x000000ffff007224 */ /* 0x002fca00078e0097 */
[----:B------:R1:W-:Y:S04]  /*23590*/  STL [R1+0x16b8], R0 ;  /* 0x0016b80001007387 */ /* 0x0003e80000100800 */
[----:B------:R-:W4:Y:S01]  /*235a0*/  LDL.LU.64 R150, [R1+0x1718] ;  /* 0x0017180001967983 */ /* 0x000f220000300a00 */
[----:B-1----:R-:W-:-:S03]  /*235b0*/  IMAD.MOV.U32 R0, RZ, RZ, R137 ;  /* 0x000000ffff007224 */ /* 0x002fc600078e0089 */
[----:B------:R-:W-:Y:S04]  /*235c0*/  STL [R1+0x16cc], R222 ;  /* 0x0016ccde01007387 */ /* 0x000fe80000100800 */
[----:B------:R1:W-:Y:S04]  /*235d0*/  STL [R1+0x16c0], R0 ;  /* 0x0016c00001007387 */ /* 0x0003e80000100800 */
[----:B------:R-:W4:Y:S04]  /*235e0*/  LDL.LU.64 R136, [R1+0x1720] ;  /* 0x0017200001887983 */ /* 0x000f280000300a00 */
[----:B------:R-:W-:Y:S04]  /*235f0*/  STL [R1+0x16c8], R223 ;  /* 0x0016c8df01007387 */ /* 0x000fe80000100800 */
[----:B------:R2:W-:Y:S01]  /*23600*/  STL [R1+0x16d4], R138 ;  /* 0x0016d48a01007387 */ /* 0x0005e20000100800 */
[----:B-1----:R-:W-:-:S03]  /*23610*/  IMAD.MOV.U32 R0, RZ, RZ, R139 ;  /* 0x000000ffff007224 */ /* 0x002fc600078e008b */
[----:B------:R-:W4:Y:S04]  /*23620*/  LDL.LU.64 R126, [R1+0x1728] ;  /* 0x00172800017e7983 */ /* 0x000f280000300a00 */
[----:B--2---:R-:W-:Y:S04]  /*23630*/  STL [R1+0x16dc], R140 ;  /* 0x0016dc8c01007387 */ /* 0x004fe80000100800 */
[----:B------:R1:W-:Y:S04]  /*23640*/  STL [R1+0x16d0], R0 ;  /* 0x0016d00001007387 */ /* 0x0003e80000100800 */
[----:B------:R-:W2:Y:S01]  /*23650*/  LDL.LU.64 R138, [R1+0x1730] ;  /* 0x00173000018a7983 */ /* 0x000ea20000300a00 */
[----:B-1----:R-:W-:-:S03]  /*23660*/  IMAD.MOV.U32 R0, RZ, RZ, R141 ;  /* 0x000000ffff007224 */ /* 0x002fc600078e008d */
[----:B------:R-:W-:Y:S04]  /*23670*/  STL [R1+0x16e4], R142 ;  /* 0x0016e48e01007387 */ /* 0x000fe80000100800 */
[----:B------:R1:W-:Y:S04]  /*23680*/  STL [R1+0x16d8], R0 ;  /* 0x0016d80001007387 */ /* 0x0003e80000100800 */
[----:B------:R-:W2:Y:S04]  /*23690*/  LDL.LU.64 R140, [R1+0x1738] ;  /* 0x00173800018c7983 */ /* 0x000ea80000300a00 */
[----:B------:R-:W2:Y:S01]  /*236a0*/  LDL.LU.64 R128, [R1+0x1740] ;  /* 0x0017400001807983 */ /* 0x000ea20000300a00 */
[----:B-1----:R-:W-:-:S05]  /*236b0*/  IMAD.MOV.U32 R0, RZ, RZ, R143 ;  /* 0x000000ffff007224 */ /* 0x002fca00078e008f */
[----:B------:R1:W-:Y:S04]  /*236c0*/  STL [R1+0x16e0], R0 ;  /* 0x0016e00001007387 */ /* 0x0003e80000100800 */
[----:B------:R-:W-:Y:S04]  /*236d0*/  STL [R1+0x16ec], R230 ;  /* 0x0016ece601007387 */ /* 0x000fe80000100800 */
[----:B------:R-:W-:Y:S04]  /*236e0*/  STL [R1+0x16e8], R231 ;  /* 0x0016e8e701007387 */ /* 0x000fe80000100800 */
[----:B------:R-:W2:Y:S01]  /*236f0*/  LDL.LU.64 R142, [R1+0x1748] ;  /* 0x00174800018e7983 */ /* 0x000ea20000300a00 */
[----:B-1----:R-:W-:-:S03]  /*23700*/  IMAD.MOV.U32 R0, RZ, RZ, R145 ;  /* 0x000000ffff007224 */ /* 0x002fc600078e0091 */
[----:B------:R1:W-:Y:S04]  /*23710*/  STL [R1+0x16f4], R144 ;  /* 0x0016f49001007387 */ /* 0x0003e80000100800 */
[----:B-1----:R-:W2:Y:S04]  /*23720*/  LDL.LU.64 R144, [R1+0x1750] ;  /* 0x0017500001907983 */ /* 0x002ea80000300a00 */
[----:B------:R1:W-:Y:S04]  /*23730*/  STL [R1+0x16f0], R0 ;  /* 0x0016f00001007387 */ /* 0x0003e80000100800 */
[----:B---3--:R3:W-:Y:S04]  /*23740*/  STL [R1+0x16fc], R146 ;  /* 0x0016fc9201007387 */ /* 0x0087e80000100800 */
[----:B------:R-:W2:Y:S01]  /*23750*/  LDL.LU.64 R130, [R1+0x1758] ;  /* 0x0017580001827983 */ /* 0x000ea20000300a00 */
[----:B-1----:R-:W-:-:S03]  /*23760*/  IMAD.MOV.U32 R0, RZ, RZ, R147 ;  /* 0x000000ffff007224 */ /* 0x002fc600078e0093 */
[----:B----4-:R-:W-:Y:S04]  /*23770*/  STL [R1+0x1704], R148 ;  /* 0x0017049401007387 */ /* 0x010fe80000100800 */
[----:B------:R1:W-:Y:S04]  /*23780*/  STL [R1+0x16f8], R0 ;  /* 0x0016f80001007387 */ /* 0x0003e80000100800 */
[----:B---3--:R-:W3:Y:S01]  /*23790*/  LDL.LU.64 R146, [R1+0x1760] ;  /* 0x0017600001927983 */ /* 0x008ee20000300a00 */
[----:B-1----:R-:W-:-:S03]  /*237a0*/  IMAD.MOV.U32 R0, RZ, RZ, R149 ;  /* 0x000000ffff007224 */ /* 0x002fc600078e0095 */
[----:B------:R-:W-:Y:S04]  /*237b0*/  STL [R1+0x170c], R238 ;  /* 0x00170cee01007387 */ /* 0x000fe80000100800 */
[----:B------:R1:W-:Y:S04]  /*237c0*/  STL [R1+0x1700], R0 ;  /* 0x0017000001007387 */ /* 0x0003e80000100800 */
[----:B------:R-:W4:Y:S04]  /*237d0*/  LDL.LU.64 R148, [R1+0x1768] ;  /* 0x0017680001947983 */ /* 0x000f280000300a00 */
[----:B------:R-:W-:Y:S04]  /*237e0*/  STL [R1+0x1708], R239 ;  /* 0x001708ef01007387 */ /* 0x000fe80000100800 */
[----:B------:R-:W4:Y:S04]  /*237f0*/  LDL.LU.64 R132, [R1+0x1770] ;  /* 0x0017700001847983 */ /* 0x000f280000300a00 */
[----:B------:R1:W-:Y:S02]  /*23800*/  STL [R1+0x1714], R150 ;  /* 0x0017149601007387 */ /* 0x0003e40000100800 */
[----:B-1----:R-:W-:-:S02]  /*23810*/  IMAD.MOV.U32 R0, RZ, RZ, R151 ;  /* 0x000000ffff007224 */ /* 0x002fc400078e0097 */
[----:B------:R-:W4:Y:S04]  /*23820*/  LDL.LU.64 R150, [R1+0x1778] ;  /* 0x0017780001967983 */ /* 0x000f280000300a00 */
[----:B------:R1:W-:Y:S04]  /*23830*/  STL [R1+0x1710], R0 ;  /* 0x0017100001007387 */ /* 0x0003e80000100800 */
[----:B------:R1:W-:Y:S04]  /*23840*/  STL [R1+0x171c], R136 ;  /* 0x00171c8801007387 */ /* 0x0003e80000100800 */
[----:B------:R-:W4:Y:S01]  /*23850*/  LDL.LU.64 R134, [R1+0x1780] ;  /* 0x0017800001867983 */ /* 0x000f220000300a00 */
[----:B-1----:R-:W-:-:S05]  /*23860*/  IMAD.MOV.U32 R0, RZ, RZ, R137 ;  /* 0x000000ffff007224 */ /* 0x002fca00078e0089 */
[----:B------:R1:W-:Y:S04]  /*23870*/  STL [R1+0x1718], R0 ;  /* 0x0017180001007387 */ /* 0x0003e80000100800 */
[----:B------:R-:W-:Y:S04]  /*23880*/  STL [R1+0x1724], R126 ;  /* 0x0017247e01007387 */ /* 0x000fe80000100800 */
[----:B------:R-:W4:Y:S01]  /*23890*/  LDL.LU.64 R136, [R1+0x1788] ;  /* 0x0017880001887983 */ /* 0x000f220000300a00 */
[----:B-1----:R-:W-:-:S03]  /*238a0*/  IMAD.MOV.U32 R0, RZ, RZ, R127 ;  /* 0x000000ffff007224 */ /* 0x002fc600078e007f */
[----:B--2---:R-:W-:Y:S04]  /*238b0*/  STL [R1+0x172c], R138 ;  /* 0x00172c8a01007387 */ /* 0x004fe80000100800 */
[----:B------:R1:W-:Y:S02]  /*238c0*/  STL [R1+0x1720], R0 ;  /* 0x0017200001007387 */ /* 0x0003e40000100800 */
[----:B-1----:R-:W-:Y:S02]  /*238d0*/  IMAD.MOV.U32 R0, RZ, RZ, R139 ;  /* 0x000000ffff007224 */ /* 0x002fe400078e008b */
[----:B------:R-:W2:Y:S04]  /*238e0*/  LDL.LU.64 R138, [R1+0x1790] ;  /* 0x00179000018a7983 */ /* 0x000ea80000300a00 */
[----:B------:R1:W-:Y:S04]  /*238f0*/  STL [R1+0x1728], R0 ;  /* 0x0017280001007387 */ /* 0x0003e80000100800 */
[----:B------:R1:W-:Y:S02]  /*23900*/  STL [R1+0x1734], R140 ;  /* 0x0017348c01007387 */ /* 0x0003e40000100800 */
[----:B-1----:R-:W-:-:S02]  /*23910*/  IMAD.MOV.U32 R0, RZ, RZ, R141 ;  /* 0x000000ffff007224 */ /* 0x002fc400078e008d */
[----:B------:R-:W-:Y:S04]  /*23920*/  STL [R1+0x173c], R128 ;  /* 0x00173c8001007387 */ /* 0x000fe80000100800 */
[----:B------:R1:W-:Y:S04]  /*23930*/  STL [R1+0x1730], R0 ;  /* 0x0017300001007387 */ /* 0x0003e80000100800 */
[----:B------:R-:W2:Y:S01]  /*23940*/  LDL.LU.64 R140, [R1+0x1798] ;  /* 0x00179800018c7983 */ /* 0x000ea20000300a00 */
[----:B-1----:R-:W-:-:S03]  /*23950*/  IMAD.MOV.U32 R0, RZ, RZ, R129 ;  /* 0x000000ffff007224 */ /* 0x002fc600078e0081 */
[----:B------:R-:W-:Y:S04]  /*23960*/  STL [R1+0x1744], R142 ;  /* 0x0017448e01007387 */ /* 0x000fe80000100800 */
[----:B------:R1:W-:Y:S02]  /*23970*/  STL [R1+0x1738], R0 ;  /* 0x0017380001007387 */ /* 0x0003e40000100800 */
[----:B-1----:R-:W-:Y:S02]  /*23980*/  IMAD.MOV.U32 R0, RZ, RZ, R143 ;  /* 0x000000ffff007224 */ /* 0x002fe400078e008f */
[----:B------:R-:W2:Y:S04]  /*23990*/  LDL.LU.64 R142, [R1+0x17a0] ;  /* 0x0017a000018e7983 */ /* 0x000ea80000300a00 */
[----:B------:R1:W-:Y:S02]  /*239a0*/  STL [R1+0x1740], R0 ;  /* 0x0017400001007387 */ /* 0x0003e40000100800 */
[----:B-1----:R-:W-:-:S02]  /*239b0*/  IMAD.MOV.U32 R0, RZ, RZ, R145 ;  /* 0x000000ffff007224 */ /* 0x002fc400078e0091 */
[----:B------:R1:W-:Y:S04]  /*239c0*/  STL [R1+0x174c], R144 ;  /* 0x00174c9001007387 */ /* 0x0003e80000100800 */
[----:B------:R-:W-:Y:S04]  /*239d0*/  STL [R1+0x1754], R130 ;  /* 0x0017548201007387 */ /* 0x000fe80000100800 */
[----:B------:R1:W-:Y:S04]  /*239e0*/  STL [R1+0x1748], R0 ;  /* 0x0017480001007387 */ /* 0x0003e80000100800 */
[----:B-1----:R-:W2:Y:S01]  /*239f0*/  LDL.LU.64 R144, [R1+0x17a8] ;  /* 0x0017a80001907983 */ /* 0x002ea20000300a00 */
[----:B------:R-:W-:-:S03]  /*23a00*/  IMAD.MOV.U32 R0, RZ, RZ, R131 ;  /* 0x000000ffff007224 */ /* 0x000fc600078e0083 */
[----:B---3--:R-:W-:Y:S04]  /*23a10*/  STL [R1+0x175c], R146 ;  /* 0x00175c9201007387 */ /* 0x008fe80000100800 */
[----:B------:R1:W-:Y:S02]  /*23a20*/  STL [R1+0x1750], R0 ;  /* 0x0017500001007387 */ /* 0x0003e40000100800 */
[----:B-1----:R-:W-:Y:S02]  /*23a30*/  IMAD.MOV.U32 R0, RZ, RZ, R147 ;  /* 0x000000ffff007224 */ /* 0x002fe400078e0093 */
[----:B------:R-:W3:Y:S04]  /*23a40*/  LDL.LU.64 R146, [R1+0x17b0] ;  /* 0x0017b00001927983 */ /* 0x000ee80000300a00 */
[----:B------:R1:W-:Y:S04]  /*23a50*/  STL [R1+0x1758], R0 ;  /* 0x0017580001007387 */ /* 0x0003e80000100800 */
[----:B----4-:R4:W-:Y:S01]  /*23a60*/  STL [R1+0x1764], R148 ;  /* 0x0017649401007387 */ /* 0x0109e20000100800 */
[----:B-1----:R-:W-:-:S03]  /*23a70*/  IMAD.MOV.U32 R0, RZ, RZ, R149 ;  /* 0x000000ffff007224 */ /* 0x002fc600078e0095 */
[----:B------:R-:W-:Y:S04]  /*23a80*/  STL [R1+0x176c], R132 ;  /* 0x00176c8401007387 */ /* 0x000fe80000100800 */
[----:B------:R1:W-:Y:S04]  /*23a90*/  STL [R1+0x1760], R0 ;  /* 0x0017600001007387 */ /* 0x0003e80000100800 */
[----:B----4-:R-:W4:Y:S01]  /*23aa0*/  LDL.LU.64 R148, [R1+0x17b8] ;  /* 0x0017b80001947983 */ /* 0x010f220000300a00 */
[----:B-1----:R-:W-:-:S03]  /*23ab0*/  IMAD.MOV.U32 R0, RZ, RZ, R133 ;  /* 0x000000ffff007224 */ /* 0x002fc600078e0085 */
[----:B------:R-:W-:Y:S04]  /*23ac0*/  STL [R1+0x1774], R150 ;  /* 0x0017749601007387 */ /* 0x000fe80000100800 */
[----:B------:R1:W-:Y:S02]  /*23ad0*/  STL [R1+0x1768], R0 ;  /* 0x0017680001007387 */ /* 0x0003e40000100800 */
[----:B-1----:R-:W-:Y:S02]  /*23ae0*/  IMAD.MOV.U32 R0, RZ, RZ, R151 ;  /* 0x000000ffff007224 */ /* 0x002fe400078e0097 */
[----:B------:R-:W4:Y:S04]  /*23af0*/  LDL.LU.64 R150, [R1+0x17c0] ;  /* 0x0017c00001967983 */ /* 0x000f280000300a00 */
[----:B------:R1:W-:Y:S04]  /*23b00*/  STL [R1+0x1770], R0 ;  /* 0x0017700001007387 */ /* 0x0003e80000100800 */
[----:B------:R-:W-:Y:S01]  /*23b10*/  STL [R1+0x177c], R134 ;  /* 0x00177c8601007387 */ /* 0x000fe20000100800 */
[----:B-1----:R-:W-:-:S03]  /*23b20*/  IMAD.MOV.U32 R0, RZ, RZ, R135 ;  /* 0x000000ffff007224 */ /* 0x002fc600078e0087 */
[----:B------:R-:W-:Y:S04]  /*23b30*/  STL [R1+0x1784], R136 ;  /* 0x0017848801007387 */ /* 0x000fe80000100800 */
[----:B------:R1:W-:Y:S04]  /*23b40*/  STL [R1+0x1778], R0 ;  /* 0x0017780001007387 */ /* 0x0003e80000100800 */
[----:B------:R-:W4:Y:S04]  /*23b50*/  LDL.LU.64 R120, [R1+0x17c8] ;  /* 0x0017c80001787983 */ /* 0x000f280000300a00 */
[----:B------:R-:W4:Y:S01]  /*23b60*/  LDL.LU.64 R122, [R1+0x17d0] ;  /* 0x0017d000017a7983 */ /* 0x000f220000300a00 */
[----:B-1----:R-:W-:-:S05]  /*23b70*/  IMAD.MOV.U32 R0, RZ, RZ, R137 ;  /* 0x000000ffff007224 */ /* 0x002fca00078e0089 */
[----:B------:R1:W-:Y:S04]  /*23b80*/  STL [R1+0x1780], R0 ;  /* 0x0017800001007387 */ /* 0x0003e80000100800 */
[----:B--2---:R-:W-:Y:S04]  /*23b90*/  STL [R1+0x178c], R138 ;  /* 0x00178c8a01007387 */ /* 0x004fe80000100800 */
[----:B------:R-:W2:Y:S01]  /*23ba0*/  LDL.LU.64 R124, [R1+0x17d8] ;  /* 0x0017d800017c7983 */ /* 0x000ea20000300a00 */
[----:B-1----:R-:W-:-:S03]  /*23bb0*/  IMAD.MOV.U32 R0, RZ, RZ, R139 ;  /* 0x000000ffff007224 */ /* 0x002fc600078e008b */
[----:B------:R-:W2:Y:S04]  /*23bc0*/  LDL.LU.64 R126, [R1+0x17e0] ;  /* 0x0017e000017e7983 */ /* 0x000ea80000300a00 */
[----:B------:R1:W-:Y:S04]  /*23bd0*/  STL [R1+0x1788], R0 ;  /* 0x0017880001007387 */ /* 0x0003e80000100800 */
[----:B------:R-:W-:Y:S04]  /*23be0*/  STL [R1+0x1794], R140 ;  /* 0x0017948c01007387 */ /* 0x000fe80000100800 */
        /* <DEDUP_REMOVED lines=24> */
[----:B------:R1:W-:Y:S04]  /*23d70*/  STL [R1+0x17bc], R150 ;  /* 0x0017bc9601007387 */ /* 0x0003e80000100800 */
[----:B----4-:R-:W4:Y:S01]  /*23d80*/  LDL.LU.64 R148, [R1+0x1838] ;  /* 0x0018380001947983 */ /* 0x010f220000300a00 */
[----:B-1----:R-:W-:-:S03]  /*23d90*/  IMAD.MOV.U32 R0, RZ, RZ, R151 ;  /* 0x000000ffff007224 */ /* 0x002fc600078e0097 */
[----:B------:R-:W4:Y:S04]  /*23da0*/  LDL.LU.64 R150, [R1+0x19d0] ;  /* 0x0019d00001967983 */ /* 0x000f280000300a00 */
[----:B------:R1:W-:Y:S04]  /*23db0*/  STL [R1+0x17b8], R0 ;  /* 0x0017b80001007387 */ /* 0x0003e80000100800 */
[----:B------:R-:W-:Y:S01]  /*23dc0*/  STL [R1+0x17c4], R120 ;  /* 0x0017c47801007387 */ /* 0x000fe20000100800 */
[----:B-1----:R-:W-:-:S03]  /*23dd0*/  IMAD.MOV.U32 R0, RZ, RZ, R121 ;  /* 0x000000ffff007224 */ /* 0x002fc600078e0079 */
[----:B------:R-:W-:Y:S04]  /*23de0*/  STL [R1+0x17cc], R122 ;  /* 0x0017cc7a01007387 */ /* 0x000fe80000100800 */
[----:B------:R1:W-:Y:S02]  /*23df0*/  STL [R1+0x17c0], R0 ;  /* 0x0017c00001007387 */ /* 0x0003e40000100800 */
[----:B-1----:R-:W-:Y:S02]  /*23e00*/  IMAD.MOV.U32 R0, RZ, RZ, R123 ;  /* 0x000000ffff007224 */ /* 0x002fe400078e007b */
        /* <DEDUP_REMOVED lines=22> */
[----:B------:R1:W-:Y:S02]  /*23f70*/  STL [R1+0x1800], R0 ;  /* 0x0018000001007387 */ /* 0x0003e40000100800 */
[----:B-1----:R-:W-:Y:S02]  /*23f80*/  IMAD.MOV.U32 R0, RZ, RZ, R139 ;  /* 0x000000ffff007224 */ /* 0x002fe400078e008b */
[----:B---3--:R-:W-:Y:S04]  /*23f90*/  STL [R1+0x1814], R140 ;  /* 0x0018148c01007387 */ /* 0x008fe80000100800 */
        /* <DEDUP_REMOVED lines=17> */
[----:B-1----:R-:W-:-:S05]  /*240b0*/  IMAD.MOV.U32 R0, RZ, RZ, R151 ;  /* 0x000000ffff007224 */ /* 0x002fca00078e0097 */
[----:B------:R-:W-:Y:S04]  /*240c0*/  STL [R1+0x1838], R0 ;  /* 0x0018380001007387 */ /* 0x000fe80000100800 */
[----:B------:R-:W3:Y:S04]  /*240d0*/  LDL.LU.64 R12, [R1+0x1840] ;  /* 0x00184000010c7983 */ /* 0x000ee80000300a00 */
[----:B--2---:R1:W-:Y:S04]  /*240e0*/  STL.64 [R1+0x1020], R10 ;  /* 0x0010200a01007387 */ /* 0x0043e80000100a00 */
[----:B-1----:R-:W2:Y:S04]  /*240f0*/  LDL.LU.64 R10, [R1+0x1ad8] ;  /* 0x001ad800010a7983 */ /* 0x002ea80000300a00 */
[----:B---3--:R1:W-:Y:S04]  /*24100*/  STL.64 [R1+0x1018], R12 ;  /* 0x0010180c01007387 */ /* 0x0083e80000100a00 */
[----:B-1----:R-:W3:Y:S04]  /*24110*/  LDL.LU.64 R12, [R1+0x19e0] ;  /* 0x0019e000010c7983 */ /* 0x002ee80000300a00 */
        /* <DEDUP_REMOVED lines=18> */
[----:B---3--:R-:W-:Y:S04]  /*24240*/  STL.64 [R1+0xfc8], R12 ;  /* 0x000fc80c01007387 */ /* 0x008fe80000100a00 */
[----:B------:R-:W-:Y:S04]  /*24250*/  STL.64 [R1+0xfb8], R14 ;  /* 0x000fb80e01007387 */ /* 0x000fe80000100a00 */
[----:B--2---:R1:W-:Y:S04]  /*24260*/  STL.64 [R1+0xfc0], R10 ;  /* 0x000fc00a01007387 */ /* 0x0043e80000100a00 */
[----:B-1----:R-:W2:Y:S04]  /*24270*/  LDL.LU.64 R10, [R1+0x1b08] ;  /* 0x001b0800010a7983 */ /* 0x002ea80000300a00 */
[----:B------:R-:W3:Y:S04]  /*24280*/  LDL.LU.64 R12, [R1+0x1a10] ;  /* 0x001a1000010c7983 */ /* 0x000ee80000300a00 */
[----:B--2---:R1:W-:Y:S04]  /*24290*/  STL.64 [R1+0xfb0], R10 ;  /* 0x000fb00a01007387 */ /* 0x0043e80000100a00 */
[----:B-1----:R-:W2:Y:S04]  /*242a0*/  LDL.LU.64 R10, [R1+0x1910] ;  /* 0x00191000010a7983 */ /* 0x002ea80000300a00 */
[----:B---3--:R1:W-:Y:S04]  /*242b0*/  STL.64 [R1+0xfa8], R12 ;  /* 0x000fa80c01007387 */ /* 0x0083e80000100a00 */
[----:B------:R-:W-:Y:S04]  /*242c0*/  STL.64 [R1+0xf98], R22 ;  /* 0x000f981601007387 */ /* 0x000fe80000100a00 */
[----:B--2---:R2:W-:Y:S04]  /*242d0*/  STL.64 [R1+0xfa0], R10 ;  /* 0x000fa00a01007387 */ /* 0x0045e80000100a00 */
[----:B-1----:R-:W3:Y:S04]  /*242e0*/  LDL.LU.64 R12, [R1+0x1b18] ;  /* 0x001b1800010c7983 */ /* 0x002ee80000300a00 */
[----:B--2---:R-:W2:Y:S04]  /*242f0*/  LDL.LU.64 R10, [R1+0x1a20] ;  /* 0x001a2000010a7983 */ /* 0x004ea80000300a00 */
        /* <DEDUP_REMOVED lines=73> */
[----:B------:R-:W3:Y:S04]  /*24790*/  LDL.LU.64 R14, [R1+0x1990] ;  /* 0x00199000010e7983 */ /* 0x000ee80000300a00 */
[----:B--2---:R2:W-:Y:S04]  /*247a0*/  STL.64 [R1+0xe68], R10 ;  /* 0x000e680a01007387 */ /* 0x0045e80000100a00 */
[----:B-1----:R-:W4:Y:S01]  /*247b0*/  LDL.LU.64 R12, [R1+0x1b90] ;  /* 0x001b9000010c7983 */ /* 0x002f220000300a00 */
[----:B--2---:R-:W-:Y:S01]  /*247c0*/  IMAD.MOV.U32 R10, RZ, RZ, R232 ;  /* 0x000000ffff0a7224 */ /* 0x004fe200078e00e8 */
[----:B------:R-:W-:-:S02]  /*247d0*/  MOV R11, R233 ;  /* 0x000000e9000b7202 */ /* 0x000fc40000000f00 */
[----:B---3--:R-:W-:Y:S04]  /*247e0*/  STL.64 [R1+0xe60], R14 ;  /* 0x000e600e01007387 */ /* 0x008fe80000100a00 */
[----:B------:R1:W-:Y:S04]  /*247f0*/  STL.64 [R1+0xe58], R10 ;  /* 0x000e580a01007387 */ /* 0x0003e80000100a00 */
[----:B-1----:R-:W2:Y:S04]  /*24800*/  LDL.LU.64 R10, [R1+0x1a98] ;  /* 0x001a9800010a7983 */ /* 0x002ea80000300a00 */
[----:B----4-:R1:W-:Y:S04]  /*24810*/  STL.64 [R1+0xe50], R12 ;  /* 0x000e500c01007387 */ /* 0x0103e80000100a00 */
[----:B------:R-:W3:Y:S04]  /*24820*/  LDL.LU.64 R14, [R1+0x1998] ;  /* 0x00199800010e7983 */ /* 0x000ee80000300a00 */
[----:B--2---:R2:W-:Y:S04]  /*24830*/  STL.64 [R1+0xe48], R10 ;  /* 0x000e480a01007387 */ /* 0x0045e80000100a00 */
[----:B-1----:R-:W4:Y:S04]  /*24840*/  LDL.LU.64 R12, [R1+0x1b98] ;  /* 0x001b9800010c7983 */ /* 0x002f280000300a00 */
[----:B---3--:R-:W-:Y:S01]  /*24850*/  STL.64 [R1+0xe40], R14 ;  /* 0x000e400e01007387 */ /* 0x008fe20000100a00 */
[----:B--2---:R-:W-:-:S02]  /*24860*/  IMAD.MOV.U32 R10, RZ, RZ, R224 ;  /* 0x000000ffff0a7224 */ /* 0x004fc400078e00e0 */
[----:B------:R-:W-:-:S05]  /*24870*/  IMAD.MOV.U32 R11, RZ, RZ, R225 ;  /* 0x000000ffff0b7224 */ /* 0x000fca00078e00e1 */
[----:B------:R1:W-:Y:S04]  /*24880*/  STL.64 [R1+0xe38], R10 ;  /* 0x000e380a01007387 */ /* 0x0003e80000100a00 */
[----:B-1----:R-:W2:Y:S04]  /*24890*/  LDL.LU.64 R10, [R1+0x1aa0] ;  /* 0x001aa000010a7983 */ /* 0x002ea80000300a00 */
[----:B----4-:R-:W-:Y:S04]  /*248a0*/  STL.64 [R1+0xe30], R12 ;  /* 0x000e300c01007387 */ /* 0x010fe80000100a00 */
[----:B------:R-:W3:Y:S04]  /*248b0*/  LDL.LU.64 R14, [R1+0x19a0] ;  /* 0x0019a000010e7983 */ /* 0x000ee80000300a00 */
[----:B--2---:R1:W-:Y:S04]  /*248c0*/  STL.64 [R1+0xe28], R10 ;  /* 0x000e280a01007387 */ /* 0x0043e80000100a00 */
[----:B-1----:R-:W2:Y:S01]  /*248d0*/  LDL.LU.64 R10, [R1+0x1ba0] ;  /* 0x001ba000010a7983 */ /* 0x002ea20000300a00 */
[----:B------:R-:W-:-:S02]  /*248e0*/  IMAD.MOV.U32 R12, RZ, RZ, R216 ;  /* 0x000000ffff0c7224 */ /* 0x000fc400078e00d8 */
[----:B------:R-:W-:Y:S01]  /*248f0*/  IMAD.MOV.U32 R13, RZ, RZ, R217 ;  /* 0x000000ffff0d7224 */ /* 0x000fe200078e00d9 */
[----:B---3--:R-:W-:Y:S04]  /*24900*/  STL.64 [R1+0xe20], R14 ;  /* 0x000e200e01007387 */ /* 0x008fe80000100a00 */
[----:B------:R1:W-:Y:S04]  /*24910*/  STL.64 [R1+0xe18], R12 ;  /* 0x000e180c01007387 */ /* 0x0003e80000100a00 */
[----:B-1----:R-:W3:Y:S04]  /*24920*/  LDL.LU.64 R12, [R1+0x1aa8] ;  /* 0x001aa800010c7983 */ /* 0x002ee80000300a00 */
[----:B--2---:R1:W-:Y:S04]  /*24930*/  STL.64 [R1+0xe10], R10 ;  /* 0x000e100a01007387 */ /* 0x0043e80000100a00 */
[----:B-1----:R-:W2:Y:S01]  /*24940*/  LDL.LU.64 R10, [R1+0x19a8] ;  /* 0x0019a800010a7983 */ /* 0x002ea20000300a00 */
[----:B------:R-:W-:-:S02]  /*24950*/  IMAD.MOV.U32 R250, RZ, RZ, R208 ;  /* 0x000000fffffa7224 */ /* 0x000fc400078e00d0 */
[----:B------:R-:W-:Y:S02]  /*24960*/  IMAD.MOV.U32 R251, RZ, RZ, R209 ;  /* 0x000000fffffb7224 */ /* 0x000fe400078e00d1 */
[----:B------:R-:W-:Y:S02]  /*24970*/  IMAD.MOV.U32 R242, RZ, RZ, R200 ;  /* 0x000000fffff27224 */ /* 0x000fe400078e00c8 */
[----:B------:R-:W-:Y:S02]  /*24980*/  IMAD.MOV.U32 R243, RZ, RZ, R201 ;  /* 0x000000fffff37224 */ /* 0x000fe400078e00c9 */
[----:B------:R-:W-:Y:S02]  /*24990*/  IMAD.MOV.U32 R234, RZ, RZ, R192 ;  /* 0x000000ffffea7224 */ /* 0x000fe400078e00c0 */
[----:B------:R-:W-:Y:S02]  /*249a0*/  IMAD.MOV.U32 R235, RZ, RZ, R193 ;  /* 0x000000ffffeb7224 */ /* 0x000fe400078e00c1 */
        /* <DEDUP_REMOVED lines=9> */
[----:B------:R-:W-:Y:S01]  /*24a40*/  IMAD.MOV.U32 R227, RZ, RZ, R153 ;  /* 0x000000ffffe37224 */ /* 0x000fe200078e0099 */
[----:B---3--:R1:W-:Y:S04]  /*24a50*/  STL.64 [R1+0xe08], R12 ;  /* 0x000e080c01007387 */ /* 0x0083e80000100a00 */
[----:B------:R3:W5:Y:S04]  /*24a60*/  LDL.LU.64 R248, [R1+0x1ba8] ;  /* 0x001ba80001f87983 */ /* 0x0007680000300a00 */
[----:B--2---:R2:W-:Y:S04]  /*24a70*/  STL.64 [R1+0xe00], R10 ;  /* 0x000e000a01007387 */ /* 0x0045e80000100a00 */
[----:B------:R3:W5:Y:S04]  /*24a80*/  LDL.LU.64 R246, [R1+0x1ab0] ;  /* 0x001ab00001f67983 */ /* 0x0007680000300a00 */
        /* <DEDUP_REMOVED lines=45> */
[----:B-1----:R3:W5:Y:S04]  /*24d60*/  LDL.LU.64 R12, [R1+0x1a68] ;  /* 0x001a6800010c7983 */ /* 0x0027680000300a00 */
[----:B--2---:R3:W5:Y:S04]  /*24d70*/  LDL.LU.64 R10, [R1+0x1968] ;  /* 0x00196800010a7983 */ /* 0x0047680000300a00 */
[----:B------:R-:W-:Y:S04]  /*24d80*/  STL [R1+0xc00], RZ ;  /* 0x000c00ff01007387 */ /* 0x000fe80000100800 */
        /* <DEDUP_REMOVED lines=767> */
[----:B------:R-:W-:Y:S04]  /*27d80*/  STL [R1], RZ ;  /* 0x000000ff01007387 */ /* 0x000fe80000100800 */
        /* <DEDUP_REMOVED lines=104> */
[----:B------:R-:W-:Y:S01]  /*28410*/  STL [R1+0x1a4], RZ ;  /* 0x0001a4ff01007387 */ /* 0x000fe20000100800 */
[----:B------:R-:W-:-:S03]  /*28420*/  USHF.R.S32.HI UR8, URZ, 0x1f, UR7 ;  /* 0x0000001f3f087899 */ /* 0x000fc60008011407 */
[----:B------:R-:W-:Y:S04]  /*28430*/  STL [R1+0x1a8], RZ ;  /* 0x0001a8ff01007387 */ /* 0x000fe80000100800 */
[----:B------:R-:W-:Y:S04]  /*28440*/  STL [R1+0x1ac], RZ ;  /* 0x0001acff01007387 */ /* 0x000fe80000100800 */
[----:B------:R-:W-:Y:S04]  /*28450*/  STL [R1+0x1b0], RZ ;  /* 0x0001b0ff01007387 */ /* 0x000fe80000100800 */
[----:B------:R-:W-:Y:S01]  /*28460*/  STL [R1+0x1b4], RZ ;  /* 0x0001b4ff01007387 */ /* 0x000fe20000100800 */
[----:B------:R-:W-:-:S03]  /*28470*/  ULEA.HI UR8, UR8, UR7, URZ, 0x6 ;  /* 0x0000000708087291 */ /* 0x000fc6000f8f303f */
        /* <DEDUP_REMOVED lines=8> */
[----:B------:R-:W-:Y:S04]  /*28500*/  STL [R1+0x1d4], RZ ;  /* 0x0001d4ff01007387 */ /* 0x000fe80000100800 */
[----:B------:R-:W-:Y:S04]  /*28510*/  STL [R1+0x1d8], RZ ;  /* 0x0001d8ff01007387 */ /* 0x000fe80000100800 */
[----:B------:R-:W-:Y:S01]  /*28520*/  STL [R1+0x1dc], RZ ;  /* 0x0001dcff01007387 */ /* 0x000fe20000100800 */
[----:B------:R-:W-:-:S03]  /*28530*/  IMAD.U32 R5, RZ, RZ, UR9 ;  /* 0x00000009ff057e24 */ /* 0x000fc6000f8e00ff */
[----:B------:R-:W-:Y:S01]  /*28540*/  STL [R1+0x1e0], RZ ;  /* 0x0001e0ff01007387 */ /* 0x000fe20000100800 */
[----:B------:R-:W-:-:S03]  /*28550*/  UIADD3 UR7, UR9, -0x2, URZ ;  /* 0xfffffffe09077890 */ /* 0x000fc6000fffe03f */
[----:B------:R-:W-:Y:S04]  /*28560*/  STL [R1+0x1e4], RZ ;  /* 0x0001e4ff01007387 */ /* 0x000fe80000100800 */
[----:B------:R-:W-:Y:S04]  /*28570*/  STL [R1+0x1e8], RZ ;  /* 0x0001e8ff01007387 */ /* 0x000fe80000100800 */
[----:B------:R-:W-:Y:S04]  /*28580*/  STL [R1+0x1ec], RZ ;  /* 0x0001ecff01007387 */ /* 0x000fe80000100800 */
[----:B------:R-:W-:Y:S04]  /*28590*/  STL [R1+0x1f0], RZ ;  /* 0x0001f0ff01007387 */ /* 0x000fe80000100800 */
[----:B------:R-:W-:Y:S04]  /*285a0*/  STL [R1+0x1f4], RZ ;  /* 0x0001f4ff01007387 */ /* 0x000fe80000100800 */
[----:B------:R-:W-:Y:S04]  /*285b0*/  STL [R1+0x1f8], RZ ;  /* 0x0001f8ff01007387 */ /* 0x000fe80000100800 */
[----:B------:R-:W-:Y:S04]  /*285c0*/  STL [R1+0x1fc], RZ ;  /* 0x0001fcff01007387 */ /* 0x000fe80000100800 */
[----:B------:R1:W-:Y:S02]  /*285d0*/  STL [R1+0x18bc], R5 ;  /* 0x0018bc0501007387 */ /* 0x0003e40000100800 */
[----:B-1----:R-:W-:-:S05]  /*285e0*/  IMAD.U32 R5, RZ, RZ, UR7 ;  /* 0x00000007ff057e24 */ /* 0x002fca000f8e00ff */
[----:B------:R3:W-:Y:S01]  /*285f0*/  STL [R1+0x18b8], R5 ;  /* 0x0018b80501007387 */ /* 0x0007e20000100800 */
[----:B------:R-:W-:Y:S02]  /*28600*/  SHF.R.S32.HI R3, RZ, 0x1f, R4 ;  /* 0x0000001fff037819 */ /* 0x000fe40000011404 */
[----:B------:R-:W-:Y:S02]  /*28610*/  SHF.R.S32.HI R0, RZ, 0x1f, R2 ;  /* 0x0000001fff007819 */ /* 0x000fe40000011402 */
[----:B------:R-:W-:Y:S02]  /*28620*/  CS2R R24, SRZ ;  /* 0x0000000000187805 */ /* 0x000fe4000001ff00 */
[C---:B------:R-:W-:Y:S01]  /*28630*/  SHF.L.U64.HI R3, R4.reuse, 0x2, R3 ;  /* 0x0000000204037819 */ /* 0x040fe20000010203 */
[----:B------:R-:W-:Y:S01]  /*28640*/  IMAD.SHL.U32 R4, R4, 0x4, RZ ;  /* 0x0000000404047824 */ /* 0x000fe200078e00ff */
[C---:B------:R-:W-:Y:S01]  /*28650*/  SHF.L.U64.HI R0, R2.reuse, 0x2, R0 ;  /* 0x0000000202007819 */ /* 0x040fe20000010200 */
[----:B------:R-:W-:Y:S01]  /*28660*/  IMAD.SHL.U32 R2, R2, 0x4, RZ ;  /* 0x0000000402027824 */ /* 0x000fe200078e00ff */
        /* <DEDUP_REMOVED lines=62> */
[----:B------:R-:W-:Y:S01]  /*28a50*/  CS2R R150, SRZ ;  /* 0x0000000000967805 */ /* 0x000fe2000001ff00 */
[----:B------:R-:W-:Y:S01]  /*28a60*/  UMOV UR6, 0x1 ;  /* 0x0000000100067882 */ /* 0x000fe20000000000 */
[----:B------:R-:W-:Y:S01]  /*28a70*/  UMOV UR61, 0xffffffff ;  /* 0xffffffff003d7882 */ /* 0x000fe20000000000 */
[----:B---3--:R-:W-:-:S05]  /*28a80*/  UMOV UR7, URZ ;  /* 0x0000003f00077c82 */ /* 0x008fca0008000000 */
.L_x_1:
[----:B------:R-:W-:Y:S01]  /*28a90*/  STL.64 [R1+0x1f00], R250 ;  /* 0x001f00fa01007387 */ /* 0x000fe20000100a00 */
[----:B------:R-:W-:Y:S01]  /*28aa0*/  UIADD3 UR61, UR61, 0x1, URZ ;  /* 0x000000013d3d7890 */ /* 0x000fe2000fffe03f */
[----:B------:R-:W-:-:S04]  /*28ab0*/  DEPBAR.LE SB0, 0x2 ;  /* 0x000080800000791a */ /* 0x000fc80000000000 */
[----:B-----5:R-:W-:Y:S04]  /*28ac0*/  STL.64 [R1+0x1ef8], R248 ;  /* 0x001ef8f801007387 */ /* 0x020fe80000100a00 */
        /* <DEDUP_REMOVED lines=62> */
[----:B-1----:R-:W2:Y:S04]  /*28eb0*/  LDL.LU.64 R124, [R1+0xc00] ;  /* 0x000c0000017c7983 */ /* 0x002ea80000300a00 */
        /* <DEDUP_REMOVED lines=62> */
[----:B------:R-:W2:Y:S01]  /*292a0*/  LDL.LU.64 R250, [R1+0xdf8] ;  /* 0x000df80001fa7983 */ /* 0x000ea20000300a00 */
[----:B------:R-:W-:Y:S01]  /*292b0*/  UISETP.GT.AND UP0, UPT, UR61, 0x2, UPT ;  /* 0x000000023d00788c */ /* 0x000fe2000bf04270 */
[----:B------:R-:W-:Y:S01]  /*292c0*/  MOV R6, UR5 ;  /* 0x0000000500067c02 */ /* 0x000fe20008000f00 */
[----:B------:R-:W-:Y:S01]  /*292d0*/  UMOV UR11, 0x40000040 ;  /* 0x40000040000b7882 */ /* 0x000fe20000000000 */
[----:B------:R-:W-:Y:S01]  /*292e0*/  BAR.SYNC.DEFER_BLOCKING 0x0 ;  /* 0x0000000000007b1d */ /* 0x000fe20000010000 */
[----:B------:R-:W-:Y:S01]  /*292f0*/  USEL UR61, UR61, URZ, !UP0 ;  /* 0x0000003f3d3d7287 */ /* 0x000fe2000c000000 */
[----:B------:R-:W-:-:S03]  /*29300*/  MOV R5, UR4 ;  /* 0x0000000400057c02 */ /* 0x000fc60008000f00 */
[----:B------:R-:W-:Y:S02]  /*29310*/  ULEA UR8, UR61, UR60, 0x10 ;  /* 0x0000003c3d087291 */ /* 0x000fe4000f8e803f */
[----:B------:R-:W-:Y:S01]  /*29320*/  ULEA UR9, UR61, UR60, 0x11 ;  /* 0x0000003c3d097291 */ /* 0x000fe2000f8e883f */
[----:B------:R-:W-:Y:S01]  /*29330*/  STL [R1+0x1d04], R11 ;  /* 0x001d040b01007387 */ /* 0x000fe20000100800 */
[----:B------:R-:W-:Y:S02]  /*29340*/  UIADD3 UR8, UR8, 0x60000, URZ ;  /* 0x0006000008087890 */ /* 0x000fe4000fffe03f */
[----:B------:R-:W-:Y:S01]  /*29350*/  USHF.R.U32.HI UR9, URZ, 0x4, UR9 ;  /* 0x000000043f097899 */ /* 0x000fe20008011609 */
[----:B------:R1:W-:Y:S01]  /*29360*/  STL [R1+0x1cc8], R7 ;  /* 0x001cc80701007387 */ /* 0x0003e20000100800 */
[----:B------:R-:W-:Y:S02]  /*29370*/  USHF.R.U32.HI UR8, URZ, 0x4, UR8 ;  /* 0x000000043f087899 */ /* 0x000fe40008011608 */
[----:B------:R-:W-:Y:S01]  /*29380*/  USGXT.U32 UR10, UR9, 0xe ;  /* 0x0000000e090a789a */ /* 0x000fe20008000000 */
[----:B------:R3:W-:Y:S01]  /*29390*/  STL.64 [R1+0x1c40], R8 ;  /* 0x001c400801007387 */ /* 0x0007e20000100a00 */
[----:B------:R-:W-:Y:S01]  /*293a0*/  USGXT.U32 UR8, UR8, 0xe ;  /* 0x0000000e0808789a */ /* 0x000fe20008000000 */
[----:B------:R-:W-:Y:S01]  /*293b0*/  UMOV UR9, 0x40000040 ;  /* 0x4000004000097882 */ /* 0x000fe20000000000 */
[----:B------:R-:W-:-:S02]  /*293c0*/  UIADD3 UR14, UP1, UR10, 0x2, URZ ;  /* 0x000000020a0e7890 */ /* 0x000fc4000ff3e03f */
[----:B------:R-:W-:Y:S01]  /*293d0*/  UIADD3 UR16, UP0, UR8, 0x2, URZ ;  /* 0x0000000208107890 */ /* 0x000fe2000ff1e03f */
[----:B-1----:R-:W4:Y:S01]  /*293e0*/  LDL R7, [R1+0x18b8] ;  /* 0x0018b80001077983 */ /* 0x002f220000100800 */
[----:B------:R-:W-:Y:S01]  /*293f0*/  UMOV UR13, URZ ;  /* 0x0000003f000d7c82 */ /* 0x000fe20008000000 */
[----:B------:R-:W-:Y:S01]  /*29400*/  UMOV UR12, URZ ;  /* 0x0000003f000c7c82 */ /* 0x000fe20008000000 */
[----:B------:R-:W-:Y:S02]  /*29410*/  UIADD3.X UR15, UR13, 0x40000040, URZ, UP1, !UPT ;  /* 0x400000400d0f7890 */ /* 0x000fe40008ffe43f */
[----:B------:R-:W-:Y:S01]  /*29420*/  UIADD3.X UR13, UR12, 0x40000040, URZ, UP0, !UPT ;  /* 0x400000400c0d7890 */ /* 0x000fe200087fe43f */
[----:B---3--:R-:W3:Y:S01]  /*29430*/  LDL R8, [R1+0x18c0] ;  /* 0x0018c00001087983 */ /* 0x008ee20000100800 */
[----:B------:R-:W-:Y:S01]  /*29440*/  UIADD3.64 UR38, UR14, 0x2, URZ ;  /* 0x000000020e267897 */ /* 0x000fe2000fffe03f */
[----:B------:R-:W-:Y:S01]  /*29450*/  UMOV UR12, UR16 ;  /* 0x00000010000c7c82 */ /* 0x000fe20008000000 */
[----:B------:R-:W-:-:S02]  /*29460*/  UIADD3.64 UR34, UR14, 0x4, URZ ;  /* 0x000000040e227897 */ /* 0x000fc4000fffe03f */
[----:B------:R-:W-:Y:S02]  /*29470*/  UIADD3.64 UR36, UR12, 0x2, URZ ;  /* 0x000000020c247897 */ /* 0x000fe4000fffe03f */
[----:B------:R-:W-:Y:S02]  /*29480*/  UIADD3.64 UR32, UR12, 0x4, URZ ;  /* 0x000000040c207897 */ /* 0x000fe4000fffe03f */
[----:B------:R-:W-:Y:S02]  /*29490*/  UIADD3.64 UR30, UR14, 0x7fe, URZ ;  /* 0x000007fe0e1e7897 */ /* 0x000fe4000fffe03f */
[----:B------:R-:W-:Y:S02]  /*294a0*/  UIADD3.64 UR28, UR12, 0x7fe, URZ ;  /* 0x000007fe0c1c7897 */ /* 0x000fe4000fffe03f */
[----:B------:R-:W-:Y:S02]  /*294b0*/  UIADD3.64 UR26, UR14, 0x800, URZ ;  /* 0x000008000e1a7897 */ /* 0x000fe4000fffe03f */
[----:B------:R-:W-:-:S02]  /*294c0*/  UIADD3.64 UR24, UR12, 0x800, URZ ;  /* 0x000008000c187897 */ /* 0x000fc4000fffe03f */
[----:B------:R-:W-:Y:S02]  /*294d0*/  UIADD3.64 UR22, UR14, 0x802, URZ ;  /* 0x000008020e167897 */ /* 0x000fe4000fffe03f */
[----:B------:R-:W-:Y:S02]  /*294e0*/  UIADD3.64 UR20, UR12, 0x802, URZ ;  /* 0x000008020c147897 */ /* 0x000fe4000fffe03f */
[----:B------:R-:W-:Y:S02]  /*294f0*/  UIADD3.64 UR18, UR14, 0x804, URZ ;  /* 0x000008040e127897 */ /* 0x000fe4000fffe03f */
[----:B------:R-:W-:Y:S01]  /*29500*/  UIADD3.64 UR16, UR12, 0x804, URZ ;  /* 0x000008040c107897 */ /* 0x000fe2000fffe03f */
[----:B--2---:R-:W-:-:S06]  /*29510*/  WARPGROUP.ARRIVE ;  /* 0x00000000000079c5 */ /* 0x004fcc0000000000 */
[----:B------:R-:W-:Y:S03]  /*29520*/  HGMMA.64x256x8.F32.TF32 R124, gdesc[UR8], R124, gsb0 ;  /* 0x07e00000087c79f0 */ /* 0x000fe6000800287c */
[----:B------:R-:W-:Y:S02]  /*29530*/  WARPGROUP.DEPBAR.LE gsb0, 0x0 ;  /* 0x00008000000079c5 */ /* 0x000fe40000010000 */
[----:B------:R-:W-:-:S15]  /*29540*/  WARPGROUP.ARRIVE ;  /* 0x00000000000079c5 */ /* 0x000fde0000000000 */
[----:B------:R-:W-:-:S08]  /*29550*/  NOP ;  /* 0x0000000000007918 */ /* 0x000fd00000000000 */
        /* <DEDUP_REMOVED lines=90> */
[----:B-1----:R-:W3:Y:S04]  /*29b00*/  LDL.LU.64 R124, [R1+0x800] ;  /* 0x00080000017c7983 */ /* 0x002ee80000300a00 */
[----:B--2---:R-:W2:Y:S04]  /*29b10*/  LDL.LU.64 R126, [R1+0x808] ;  /* 0x00080800017e7983 */ /* 0x004ea80000300a00 */
[----:B----4-:R-:W4:Y:S04]  /*29b20*/  LDL.LU.64 R128, [R1+0x810] ;  /* 0x0008100001807983 */ /* 0x010f280000300a00 */
[----:B---3--:R-:W3:Y:S04]  /*29b30*/  LDL.LU.64 R130, [R1+0x818] ;  /* 0x0008180001827983 */ /* 0x008ee80000300a00 */
[----:B------:R-:W2:Y:S04]  /*29b40*/  LDL.LU.64 R132, [R1+0x820] ;  /* 0x0008200001847983 */ /* 0x000ea80000300a00 */
[----:B------:R-:W4:Y:S04]  /*29b50*/  LDL.LU.64 R134, [R1+0x828] ;  /* 0x0008280001867983 */ /* 0x000f280000300a00 */
[----:B------:R-:W3:Y:S04]  /*29b60*/  LDL.LU.64 R136, [R1+0x830] ;  /* 0x0008300001887983 */ /* 0x000ee80000300a00 */
[----:B------:R-:W2:Y:S04]  /*29b70*/  LDL.LU.64 R138, [R1+0x838] ;  /* 0x00083800018a7983 */ /* 0x000ea80000300a00 */
[----:B------:R-:W4:Y:S04]  /*29b80*/  LDL.LU.64 R140, [R1+0x840] ;  /* 0x00084000018c7983 */ /* 0x000f280000300a00 */
[----:B------:R-:W3:Y:S04]  /*29b90*/  LDL.LU.64 R142, [R1+0x848] ;  /* 0x00084800018e7983 */ /* 0x000ee80000300a00 */
[----:B------:R-:W2:Y:S04]  /*29ba0*/  LDL.LU.64 R144, [R1+0x850] ;  /* 0x0008500001907983 */ /* 0x000ea80000300a00 */
[----:B------:R-:W4:Y:S04]  /*29bb0*/  LDL.LU.64 R146, [R1+0x858] ;  /* 0x0008580001927983 */ /* 0x000f280000300a00 */
[----:B------:R-:W3:Y:S04]  /*29bc0*/  LDL.LU.64 R148, [R1+0x860] ;  /* 0x0008600001947983 */ /* 0x000ee80000300a00 */
[----:B------:R-:W2:Y:S04]  /*29bd0*/  LDL.LU.64 R150, [R1+0x868] ;  /* 0x0008680001967983 */ /* 0x000ea80000300a00 */
[----:B--2---:R-:W-:Y:S04]  /*29be0*/  STL.64 [R1+0x2500], R150 ;  /* 0x0025009601007387 */ /* 0x004fe80000100a00 */
[----:B---3--:R-:W-:Y:S04]  /*29bf0*/  STL.64 [R1+0x24f8], R148 ;  /* 0x0024f89401007387 */ /* 0x008fe80000100a00 */
[----:B----4-:R-:W-:Y:S04]  /*29c00*/  STL.64 [R1+0x24f0], R146 ;  /* 0x0024f09201007387 */ /* 0x010fe80000100a00 */
        /* <DEDUP_REMOVED lines=125> */
[----:B------:R-:W-:Y:S01]  /*2a3e0*/  UIADD3.64 UR46, UR14, 0xffe, URZ ;  /* 0x00000ffe0e2e7897 */ /* 0x000fe2000fffe03f */
[----:B------:R-:W-:Y:S01]  /*2a3f0*/  UMOV UR44, UR8 ;  /* 0x00000008002c7c82 */ /* 0x000fe20008000000 */
[----:B------:R-:W-:Y:S01]  /*2a400*/  UMOV UR45, UR9 ;  /* 0x00000009002d7c82 */ /* 0x000fe20008000000 */
[----:B------:R-:W-:Y:S01]  /*2a410*/  UIADD3.64 UR42, UR14, 0x1000, URZ ;  /* 0x000010000e2a7897 */ /* 0x000fe2000fffe03f */
[----:B------:R-:W3:Y:S01]  /*2a420*/  LDL.LU.64 R152, [R1+0x870] ;  /* 0x0008700001987983 */ /* 0x000ee20000300a00 */
[----:B------:R-:W-:Y:S01]  /*2a430*/  UMOV UR40, UR12 ;  /* 0x0000000c00287c82 */ /* 0x000fe20008000000 */
[----:B------:R-:W-:Y:S01]  /*2a440*/  UMOV UR41, UR13 ;  /* 0x0000000d00297c82 */ /* 0x000fe20008000000 */
[----:B------:R-:W-:Y:S01]  /*2a450*/  UIADD3.64 UR50, UR14, 0x1004, URZ ;  /* 0x000010040e327897 */ /* 0x000fe2000fffe03f */
[----:B------:R-:W3:Y:S01]  /*2a460*/  LDL.LU.64 R154, [R1+0x878] ;  /* 0x00087800019a7983 */ /* 0x000ee20000300a00 */
[----:B--2---:R-:W-:Y:S01]  /*2a470*/  WARPGROUP.ARRIVE ;  /* 0x00000000000079c5 */ /* 0x004fe20000000000 */
[----:B------:R-:W-:Y:S01]  /*2a480*/  UMOV UR4, UR42 ;  /* 0x0000002a00047c82 */ /* 0x000fe20008000000 */
[----:B------:R-:W-:Y:S01]  /*2a490*/  UMOV UR5, UR43 ;  /* 0x0000002b00057c82 */ /* 0x000fe20008000000 */
[----:B------:R-:W-:Y:S01]  /*2a4a0*/  UMOV UR48, UR32 ;  /* 0x0000002000307c82 */ /* 0x000fe20008000000 */
[----:B------:R-:W-:Y:S01]  /*2a4b0*/  UMOV UR49, UR33 ;  /* 0x0000002100317c82 */ /* 0x000fe20008000000 */
[----:B------:R-:W-:Y:S01]  /*2a4c0*/  UIADD3.64 UR54, UR14, 0x17fe, URZ ;  /* 0x000017fe0e367897 */ /* 0x000fe2000fffe03f */
[----:B------:R-:W-:Y:S01]  /*2a4d0*/  HGMMA.64x256x8.F32.TF32 R24, gdesc[UR44], R24, gsb0 ;  /* 0x07e000002c1879f0 */ /* 0x000fe20008002818 */
[----:B------:R-:W-:Y:S01]  /*2a4e0*/  UMOV UR52, UR28 ;  /* 0x0000001c00347c82 */ /* 0x000fe20008000000 */
[----:B------:R-:W-:Y:S01]  /*2a4f0*/  UMOV UR53, UR29 ;  /* 0x0000001d00357c82 */ /* 0x000fe20008000000 */
[----:B------:R-:W-:Y:S01]  /*2a500*/  UIADD3.64 UR58, UR14, 0x1800, URZ ;  /* 0x000018000e3a7897 */ /* 0x000fe2000fffe03f */
[----:B------:R-:W3:Y:S01]  /*2a510*/  LDL.LU.64 R156, [R1+0x880] ;  /* 0x00088000019c7983 */ /* 0x000ee20000300a00 */
[----:B------:R-:W-:Y:S01]  /*2a520*/  UMOV UR56, UR24 ;  /* 0x0000001800387c82 */ /* 0x000fe20008000000 */
[----:B------:R-:W-:-:S02]  /*2a530*/  UMOV UR57, UR25 ;  /* 0x0000001900397c82 */ /* 0x000fc40008000000 */
        /* <DEDUP_REMOVED lines=47> */
[----:B------:R-:W-:-:S02]  /*2a830*/  WARPGROUP.DEPBAR.LE gsb0, 0x0 ;  /* 0x00008000000079c5 */ /* 0x000fc40000010000 */
[----:B------:R-:W-:-:S06]  /*2a840*/  WARPGROUP.ARRIVE ;  /* 0x00000000000079c5 */ /* 0x000fcc0000000000 */
[----:B------:R-:W-:Y:S01]  /*2a850*/  HGMMA.64x256x8.F32.TF32 R24, gdesc[UR40], R24, gsb0 ;  /* 0x07e00000281879f0 */ /* 0x000fe20008002818 */
[----:B------:R-:W-:Y:S01]  /*2a860*/  UIADD3.64 UR42, UR14, 0x1002, URZ ;  /* 0x000010020e2a7897 */ /* 0x000fe2000fffe03f */
[----:B------:R-:W-:Y:S01]  /*2a870*/  UMOV UR40, UR36 ;  /* 0x0000002400287c82 */ /* 0x000fe20008000000 */
[----:B------:R-:W-:Y:S01]  /*2a880*/  UMOV UR41, UR37 ;  /* 0x0000002500297c82 */ /* 0x000fe20008000000 */
[----:B------:R-:W-:Y:S02]  /*2a890*/  WARPGROUP.DEPBAR.LE gsb0, 0x0 ;  /* 0x00008000000079c5 */ /* 0x000fe40000010000 */
[----:B------:R-:W-:-:S15]  /*2a8a0*/  WARPGROUP.ARRIVE ;  /* 0x00000000000079c5 */ /* 0x000fde0000000000 */
[----:B------:R-:W-:-:S07]  /*2a8b0*/  NOP ;  /* 0x0000000000007918 */ /* 0x000fce0000000000 */
        /* <DEDUP_REMOVED lines=8> */
[----:B------:R-:W-:Y:S01]  /*2a940*/  HGMMA.64x256x8.F32.TF32 R24, gdesc[UR52], R24, gsb0 ;  /* 0x07e00000341879f0 */ /* 0x000fe20008002818 */
[----:B------:R-:W-:Y:S01]  /*2a950*/  UIADD3.64 UR42, UR14, 0x1802, URZ ;  /* 0x000018020e2a7897 */ /* 0x000fe2000fffe03f */
[----:B------:R-:W-:Y:S01]  /*2a960*/  UMOV UR40, UR20 ;  /* 0x0000001400287c82 */ /* 0x000fe20008000000 */
[----:B------:R-:W-:Y:S01]  /*2a970*/  UMOV UR41, UR21 ;  /* 0x0000001500297c82 */ /* 0x000fe20008000000 */
[----:B------:R-:W-:Y:S02]  /*2a980*/  WARPGROUP.DEPBAR.LE gsb0, 0x0 ;  /* 0x00008000000079c5 */ /* 0x000fe40000010000 */
[----:B------:R-:W-:-:S15]  /*2a990*/  WARPGROUP.ARRIVE ;  /* 0x00000000000079c5 */ /* 0x000fde0000000000 */
[----:B------:R-:W-:-:S07]  /*2a9a0*/  NOP ;  /* 0x0000000000007918 */ /* 0x000fce0000000000 */
[----:B------:R-:W-:Y:S01]  /*2a9b0*/  HGMMA.64x256x8.F32.TF32 R24, gdesc[UR56], R24, gsb0 ;  /* 0x07e00000381879f0 */ /* 0x000fe20008002818 */
[----:B------:R-:W-:Y:S01]  /*2a9c0*/  UMOV UR56, UR42 ;  /* 0x0000002a00387c82 */ /* 0x000fe20008000000 */
[----:B------:R-:W-:Y:S01]  /*2a9d0*/  UMOV UR57, UR43 ;  /* 0x0000002b00397c82 */ /* 0x000fe20008000000 */
        /* <DEDUP_REMOVED lines=76> */
[----:B-1----:R-:W3:Y:S04]  /*2aea0*/  LDL.LU.64 R150, [R1+0x2500] ;  /* 0x0025000001967983 */ /* 0x002ee80000300a00 */
        /* <DEDUP_REMOVED lines=13> */
[----:B------:R-:W-:-:S02]  /*2af80*/  UIADD3.64 UR8, UR12, 0x1fe, URZ ;  /* 0x000001fe0c087897 */ /* 0x000fc4000fffe03f */
[----:B------:R-:W-:Y:S01]  /*2af90*/  UIADD3.64 UR40, UR12, 0x200, URZ ;  /* 0x000002000c287897 */ /* 0x000fe2000fffe03f */
[----:B------:R-:W2:Y:S01]  /*2afa0*/  LDL.LU.64 R122, [R1+0x2490] ;  /* 0x00249000017a7983 */ /* 0x000ea20000300a00 */
[----:B------:R-:W-:Y:S01]  /*2afb0*/  UMOV UR48, UR42 ;  /* 0x0000002a00307c82 */ /* 0x000fe20008000000 */
[----:B------:R-:W-:Y:S01]  /*2afc0*/  UMOV UR49, UR43 ;  /* 0x0000002b00317c82 */ /* 0x000fe20008000000 */
[----:B------:R-:W-:Y:S01]  /*2afd0*/  UMOV UR42, UR14 ;  /* 0x0000000e002a7c82 */ /* 0x000fe20008000000 */
[----:B------:R-:W-:Y:S01]  /*2afe0*/  UMOV UR43, UR15 ;  /* 0x0000000f002b7c82 */ /* 0x000fe20008000000 */
[----:B------:R-:W-:Y:S01]  /*2aff0*/  UIADD3.64 UR36, UR12, 0x202, URZ ;  /* 0x000002020c247897 */ /* 0x000fe2000fffe03f */
[----:B------:R-:W4:Y:S01]  /*2b000*/  LDL.LU.64 R120, [R1+0x2488] ;  /* 0x0024880001787983 */ /* 0x000f220000300a00 */
[----:B------:R-:W-:Y:S02]  /*2b010*/  UIADD3.64 UR32, UR12, 0x204, URZ ;  /* 0x000002040c207897 */ /* 0x000fe4000fffe03f */
[----:B------:R-:W-:Y:S01]  /*2b020*/  UIADD3.64 UR28, UR12, 0x9fe, URZ ;  /* 0x000009fe0c1c7897 */ /* 0x000fe2000fffe03f */
[----:B------:R-:W4:Y:S01]  /*2b030*/  LDL.LU.64 R118, [R1+0x2480] ;  /* 0x0024800001767983 */ /* 0x000f220000300a00 */
[----:B------:R-:W-:-:S02]  /*2b040*/  UIADD3.64 UR24, UR12, 0xa00, URZ ;  /* 0x00000a000c187897 */ /* 0x000fc4000fffe03f */
[----:B------:R-:W-:Y:S01]  /*2b050*/  UIADD3.64 UR20, UR12, 0xa02, URZ ;  /* 0x00000a020c147897 */ /* 0x000fe2000fffe03f */
[----:B------:R-:W4:Y:S01]  /*2b060*/  LDL.LU.64 R116, [R1+0x2478] ;  /* 0x0024780001747983 */ /* 0x000f220000300a00 */
[----:B------:R-:W-:-:S03]  /*2b070*/  UIADD3.64 UR16, UR12, 0xa04, URZ ;  /* 0x00000a040c107897 */ /* 0x000fc6000fffe03f */
        /* <DEDUP_REMOVED lines=45> */
[----:B------:R-:W4:Y:S01]  /*2b350*/  LDL.LU.64 R24, [R1+0x2308] ;  /* 0x0023080001187983 */ /* 0x000f220000300a00 */
[----:B---3--:R-:W-:-:S06]  /*2b360*/  WARPGROUP.ARRIVE ;  /* 0x00000000000079c5 */ /* 0x008fcc0000000000 */
        /* <DEDUP_REMOVED lines=94> */
[----:B-1----:R-:W4:Y:S04]  /*2b950*/  LDL.LU.64 R124, [R1+0x400] ;  /* 0x00040000017c7983 */ /* 0x002f280000300a00 */
[----:B---3--:R-:W3:Y:S04]  /*2b960*/  LDL.LU.64 R126, [R1+0x408] ;  /* 0x00040800017e7983 */ /* 0x008ee80000300a00 */
[----:B--2---:R-:W2:Y:S04]  /*2b970*/  LDL.LU.64 R128, [R1+0x410] ;  /* 0x0004100001807983 */ /* 0x004ea80000300a00 */
[----:B----4-:R-:W4:Y:S04]  /*2b980*/  LDL.LU.64 R130, [R1+0x418] ;  /* 0x0004180001827983 */ /* 0x010f280000300a00 */
        /* <DEDUP_REMOVED lines=10> */
[----:B---3--:R-:W-:Y:S04]  /*2ba30*/  STL.64 [R1+0x2300], R150 ;  /* 0x0023009601007387 */ /* 0x008fe80000100a00 */
[----:B----4-:R-:W-:Y:S04]  /*2ba40*/  STL.64 [R1+0x22f8], R148 ;  /* 0x0022f89401007387 */ /* 0x010fe80000100a00 */
[----:B--2---:R-:W-:Y:S04]  /*2ba50*/  STL.64 [R1+0x22f0], R146 ;  /* 0x0022f09201007387 */ /* 0x004fe80000100a00 */
        /* <DEDUP_REMOVED lines=125> */
[----:B------:R-:W-:Y:S01]  /*2c230*/  UMOV UR44, UR8 ;  /* 0x00000008002c7c82 */ /* 0x000fe20008000000 */
[----:B------:R-:W-:Y:S01]  /*2c240*/  UMOV UR45, UR9 ;  /* 0x00000009002d7c82 */ /* 0x000fe20008000000 */
[----:B------:R-:W-:Y:S01]  /*2c250*/  UMOV UR42, UR4 ;  /* 0x00000004002a7c82 */ /* 0x000fe20008000000 */
[----:B------:R-:W-:Y:S01]  /*2c260*/  UMOV UR43, UR5 ;  /* 0x00000005002b7c82 */ /* 0x000fe20008000000 */
[----:B--2---:R-:W-:Y:S01]  /*2c270*/  WARPGROUP.ARRIVE ;  /* 0x00000000000079c5 */ /* 0x004fe20000000000 */
[----:B------:R-:W2:Y:S01]  /*2c280*/  LDL.LU.64 R152, [R1+0x470] ;  /* 0x0004700001987983 */ /* 0x000ea20000300a00 */
[----:B------:R-:W-:-:S03]  /*2c290*/  UIADD3.64 UR8, UR14, 0x1002, URZ ;  /* 0x000010020e087897 */ /* 0x000fc6000fffe03f */
[----:B------:R-:W2:Y:S01]  /*2c2a0*/  LDL.LU.64 R154, [R1+0x478] ;  /* 0x00047800019a7983 */ /* 0x000ea20000300a00 */
[----:B------:R-:W-:Y:S03]  /*2c2b0*/  HGMMA.64x256x8.F32.TF32 R24, gdesc[UR44], R24, gsb0 ;  /* 0x07e000002c1879f0 */ /* 0x000fe60008002818 */
        /* <DEDUP_REMOVED lines=48> */
[----:B------:R-:W-:-:S02]  /*2c5c0*/  WARPGROUP.DEPBAR.LE gsb0, 0x0 ;  /* 0x00008000000079c5 */ /* 0x000fc40000010000 */
[----:B------:R-:W-:-:S06]  /*2c5d0*/  WARPGROUP.ARRIVE ;  /* 0x00000000000079c5 */ /* 0x000fcc0000000000 */
[----:B------:R-:W-:Y:S01]  /*2c5e0*/  HGMMA.64x256x8.F32.TF32 R24, gdesc[UR40], R24, gsb0 ;  /* 0x07e00000281879f0 */ /* 0x000fe20008002818 */
[----:B------:R-:W-:Y:S01]  /*2c5f0*/  UMOV UR42, UR8 ;  /* 0x00000008002a7c82 */ /* 0x000fe20008000000 */
[----:B------:R-:W-:Y:S01]  /*2c600*/  UMOV UR43, UR9 ;  /* 0x00000009002b7c82 */ /* 0x000fe20008000000 */
[----:B------:R-:W-:Y:S01]  /*2c610*/  UMOV UR40, UR36 ;  /* 0x0000002400287c82 */ /* 0x000fe20008000000 */
[----:B------:R-:W-:Y:S01]  /*2c620*/  UMOV UR41, UR37 ;  /* 0x0000002500297c82 */ /* 0x000fe20008000000 */
[----:B------:R-:W-:Y:S02]  /*2c630*/  WARPGROUP.DEPBAR.LE gsb0, 0x0 ;  /* 0x00008000000079c5 */ /* 0x000fe40000010000 */
[----:B------:R-:W-:-:S15]  /*2c640*/  WARPGROUP.ARRIVE ;  /* 0x00000000000079c5 */ /* 0x000fde0000000000 */
[----:B------:R-:W-:-:S06]  /*2c650*/  NOP ;  /* 0x0000000000007918 */ /* 0x000fcc0000000000 */
        /* <DEDUP_REMOVED lines=120> */
[----:B------:R-:W-:-:S02]  /*2cde0*/  UIADD3.64 UR8, UR12, 0x3fe, URZ ;  /* 0x000003fe0c087897 */ /* 0x000fc4000fffe03f */
[----:B------:R-:W-:Y:S01]  /*2cdf0*/  UIADD3.64 UR40, UR12, 0x400, URZ ;  /* 0x000004000c287897 */ /* 0x000fe2000fffe03f */
[----:B------:R-:W3:Y:S01]  /*2ce00*/  LDL.LU.64 R122, [R1+0x2290] ;  /* 0x00229000017a7983 */ /* 0x000ee20000300a00 */
        /* <DEDUP_REMOVED lines=152> */
[----:B-1----:R-:W4:Y:S04]  /*2d790*/  LDL.LU.64 R124, [R1] ;  /* 0x00000000017c7983 */ /* 0x002f280000300a00 */
[----:B--2---:R-:W2:Y:S04]  /*2d7a0*/  LDL.LU.64 R126, [R1+0x8] ;  /* 0x00000800017e7983 */ /* 0x004ea80000300a00 */
[----:B---3--:R-:W3:Y:S04]  /*2d7b0*/  LDL.LU.64 R128, [R1+0x10] ;  /* 0x0000100001807983 */ /* 0x008ee80000300a00 */
[----:B----4-:R-:W4:Y:S04]  /*2d7c0*/  LDL.LU.64 R130, [R1+0x18] ;  /* 0x0000180001827983 */ /* 0x010f280000300a00 */
[----:B------:R-:W2:Y:S04]  /*2d7d0*/  LDL.LU.64 R132, [R1+0x20] ;  /* 0x0000200001847983 */ /* 0x000ea80000300a00 */
[----:B------:R-:W3:Y:S04]  /*2d7e0*/  LDL.LU.64 R134, [R1+0x28] ;  /* 0x0000280001867983 */ /* 0x000ee80000300a00 */
[----:B------:R-:W4:Y:S04]  /*2d7f0*/  LDL.LU.64 R136, [R1+0x30] ;  /* 0x0000300001887983 */ /* 0x000f280000300a00 */
[----:B------:R-:W2:Y:S04]  /*2d800*/  LDL.LU.64 R138, [R1+0x38] ;  /* 0x00003800018a7983 */ /* 0x000ea80000300a00 */
[----:B------:R-:W3:Y:S04]  /*2d810*/  LDL.LU.64 R140, [R1+0x40] ;  /* 0x00004000018c7983 */ /* 0x000ee80000300a00 */
[----:B------:R-:W4:Y:S04]  /*2d820*/  LDL.LU.64 R142, [R1+0x48] ;  /* 0x00004800018e7983 */ /* 0x000f280000300a00 */
[----:B------:R-:W2:Y:S04]  /*2d830*/  LDL.LU.64 R144, [R1+0x50] ;  /* 0x0000500001907983 */ /* 0x000ea80000300a00 */
[----:B------:R-:W3:Y:S04]  /*2d840*/  LDL.LU.64 R146, [R1+0x58] ;  /* 0x0000580001927983 */ /* 0x000ee80000300a00 */
[----:B------:R-:W4:Y:S04]  /*2d850*/  LDL.LU.64 R148, [R1+0x60] ;  /* 0x0000600001947983 */ /* 0x000f280000300a00 */
[----:B------:R-:W2:Y:S04]  /*2d860*/  LDL.LU.64 R150, [R1+0x68] ;  /* 0x0000680001967983 */ /* 0x000ea80000300a00 */
[----:B--2---:R-:W-:Y:S04]  /*2d870*/  STL.64 [R1+0x2100], R150 ;  /* 0x0021009601007387 */ /* 0x004fe80000100a00 */
[----:B----4-:R-:W-:Y:S04]  /*2d880*/  STL.64 [R1+0x20f8], R148 ;  /* 0x0020f89401007387 */ /* 0x010fe80000100a00 */
[----:B---3--:R-:W-:Y:S04]  /*2d890*/  STL.64 [R1+0x20f0], R146 ;  /* 0x0020f09201007387 */ /* 0x008fe80000100a00 */
        /* <DEDUP_REMOVED lines=179> */
[----:B--2---:R-:W-:-:S06]  /*2e3d0*/  WARPGROUP.ARRIVE ;  /* 0x00000000000079c5 */ /* 0x004fcc0000000000 */
[----:B------:R-:W-:Y:S01]  /*2e3e0*/  HGMMA.64x256x8.F32.TF32 R24, gdesc[UR44], R24, gsb0 ;  /* 0x07e000002c1879f0 */ /* 0x000fe20008002818 */
[----:B------:R-:W-:Y:S02]  /*2e3f0*/  UIADD3.64 UR44, UR14, 0x1002, URZ ;  /* 0x000010020e2c7897 */ /* 0x000fe4000fffe03f */
[----:B------:R-:W-:Y:S02]  /*2e400*/  WARPGROUP.DEPBAR.LE gsb0, 0x0 ;  /* 0x00008000000079c5 */ /* 0x000fe40000010000 */
[----:B------:R-:W-:-:S15]  /*2e410*/  WARPGROUP.ARRIVE ;  /* 0x00000000000079c5 */ /* 0x000fde0000000000 */
[----:B------:R-:W-:-:S08]  /*2e420*/  NOP ;  /* 0x0000000000007918 */ /* 0x000fd00000000000 */
        /* <DEDUP_REMOVED lines=128> */
[----:B------:R-:W-:Y:S01]  /*2ec30*/  UIADD3.64 UR40, UR12, 0x5fe, URZ ;  /* 0x000005fe0c287897 */ /* 0x000fe2000fffe03f */
[----:B------:R-:W-:Y:S01]  /*2ec40*/  UMOV UR42, UR10 ;  /* 0x0000000a002a7c82 */ /* 0x000fe20008000000 */
[----:B------:R-:W-:Y:S01]  /*2ec50*/  UMOV UR43, UR11 ;  /* 0x0000000b002b7c82 */ /* 0x000fe20008000000 */
[----:B------:R-:W-:Y:S01]  /*2ec60*/  UIADD3.64 UR8, UR12, 0x600, URZ ;  /* 0x000006000c087897 */ /* 0x000fe2000fffe03f */
[----:B------:R-:W2:Y:S01]  /*2ec70*/  LDL.LU.64 R122, [R1+0x2090] ;  /* 0x00209000017a7983 */ /* 0x000ea20000300a00 */
[----:B------:R-:W-:Y:S01]  /*2ec80*/  UMOV UR10, UR14 ;  /* 0x0000000e000a7c82 */ /* 0x000fe20008000000 */
[----:B------:R-:W-:Y:S01]  /*2ec90*/  UMOV UR11, UR15 ;  /* 0x0000000f000b7c82 */ /* 0x000fe20008000000 */
[----:B---3--:R-:W-:Y:S01]  /*2eca0*/  WARPGROUP.ARRIVE ;  /* 0x00000000000079c5 */ /* 0x008fe20000000000 */
[----:B------:R-:W-:Y:S01]  /*2ecb0*/  UIADD3.64 UR36, UR12, 0x602, URZ ;  /* 0x000006020c247897 */ /* 0x000fe2000fffe03f */
[----:B------:R-:W2:Y:S04]  /*2ecc0*/  LDL.LU.64 R120, [R1+0x2088] ;  /* 0x0020880001787983 */ /* 0x000ea80000300a00 */
[----:B------:R-:W-:Y:S01]  /*2ecd0*/  HGMMA.64x256x8.F32.TF32 R124, gdesc[UR40], R124, gsb0 ;  /* 0x07e00000287c79f0 */ /* 0x000fe2000800287c */
[----:B------:R-:W-:Y:S01]  /*2ece0*/  UIADD3.64 UR32, UR12, 0x604, URZ ;  /* 0x000006040c207897 */ /* 0x000fe2000fffe03f */
[----:B------:R-:W2:Y:S01]  /*2ecf0*/  LDL.LU.64 R118, [R1+0x2080] ;  /* 0x0020800001767983 */ /* 0x000ea20000300a00 */
[----:B------:R-:W-:-:S02]  /*2ed00*/  UIADD3.64 UR28, UR12, 0xdfe, URZ ;  /* 0x00000dfe0c1c7897 */ /* 0x000fc4000fffe03f */
[----:B------:R-:W-:Y:S01]  /*2ed10*/  UIADD3.64 UR24, UR12, 0xe00, URZ ;  /* 0x00000e000c187897 */ /* 0x000fe2000fffe03f */
[----:B------:R-:W2:Y:S01]  /*2ed20*/  LDL.LU.64 R116, [R1+0x2078] ;  /* 0x0020780001747983 */ /* 0x000ea20000300a00 */
[----:B------:R-:W-:Y:S01]  /*2ed30*/  UIADD3.64 UR20, UR12, 0xe02, URZ ;  /* 0x00000e020c147897 */ /* 0x000fe2000fffe03f */
[----:B------:R-:W-:Y:S02]  /*2ed40*/  WARPGROUP.DEPBAR.LE gsb0, 0x0 ;  /* 0x00008000000079c5 */ /* 0x000fe40000010000 */
[----:B------:R-:W-:Y:S01]  /*2ed50*/  WARPGROUP.ARRIVE ;  /* 0x00000000000079c5 */ /* 0x000fe20000000000 */
[----:B------:R-:W-:Y:S01]  /*2ed60*/  UMOV UR14, UR18 ;  /* 0x00000012000e7c82 */ /* 0x000fe20008000000 */
[----:B------:R-:W-:Y:S01]  /*2ed70*/  UMOV UR15, UR19 ;  /* 0x00000013000f7c82 */ /* 0x000fe20008000000 */
[----:B------:R-:W2:-:S15]  /*2ed80*/  LDL.LU.64 R114, [R1+0x2070] ;  /* 0x0020700001727983 */ /* 0x000e9e0000300a00 */
[----:B------:R-:W-:Y:S01]  /*2ed90*/  HGMMA.64x256x8.F32.TF32 R124, gdesc[UR8], R124, gsb0 ;  /* 0x07e00000087c79f0 */ /* 0x000fe2000800287c */
[----:B------:R-:W-:Y:S01]  /*2eda0*/  UIADD3.64 UR12, UR12, 0xe04, URZ ;  /* 0x00000e040c0c7897 */ /* 0x000fe2000fffe03f */
        /* <DEDUP_REMOVED lines=69> */
[----:B------:R-:W-:Y:S04]  /*2f200*/  STL.64 [R1], R124 ;  /* 0x0000007c01007387 */ /* 0x000fe80000100a00 */
        /* <DEDUP_REMOVED lines=64> */
[----:B------:R-:W4:Y:S04]  /*2f610*/  LDL.LU.64 R248, [R1+0x1ef8] ;  /* 0x001ef80001f87983 */ /* 0x000f280000300a00 */
        /* <DEDUP_REMOVED lines=66> */
[----:B--2---:R-:W-:-:S06]  /*2fa40*/  WARPGROUP.ARRIVE ;  /* 0x00000000000079c5 */ /* 0x004fcc0000000000 */
[----:B------:R-:W-:Y:S01]  /*2fa50*/  HGMMA.64x256x8.F32.TF32 R24, gdesc[UR40], R24, gsb0 ;  /* 0x07e00000281879f0 */ /* 0x000fe20008002818 */
[----:B------:R-:W-:Y:S01]  /*2fa60*/  UMOV UR38, UR44 ;  /* 0x0000002c00267c82 */ /* 0x000fe20008000000 */
[----:B------:R-:W-:Y:S01]  /*2fa70*/  UMOV UR39, UR45 ;  /* 0x0000002d00277c82 */ /* 0x000fe20008000000 */
[----:B------:R-:W-:Y:S02]  /*2fa80*/  WARPGROUP.DEPBAR.LE gsb0, 0x0 ;  /* 0x00008000000079c5 */ /* 0x000fe40000010000 */
[----:B------:R-:W-:-:S15]  /*2fa90*/  WARPGROUP.ARRIVE ;  /* 0x00000000000079c5 */ /* 0x000fde0000000000 */
[----:B------:R-:W-:-:S08]  /*2faa0*/  NOP ;  /* 0x0000000000007918 */ /* 0x000fd00000000000 */
        /* <DEDUP_REMOVED lines=21> */
[----:B------:R-:W-:Y:S02]  /*2fc00*/  R2UR UR52, R7 ;  /* 0x00000000073472ca */ /* 0x000fe400000e0000 */
[----:B------:R-:W2:Y:S04]  /*2fc10*/  LDL R7, [R1+0x18bc] ;  /* 0x0018bc0001077983 */ /* 0x000ea80000100800 */
[----:B------:R-:W4:Y:S04]  /*2fc20*/  LDL.LU R11, [R1+0x1030] ;  /* 0x00103000010b7983 */ /* 0x000f280000300800 */
[----:B------:R-:W3:Y:S01]  /*2fc30*/  LDL.LU R9, [R1+0x1034] ;  /* 0x0010340001097983 */ /* 0x000ee20000300800 */
[----:B------:R-:W-:-:S02]  /*2fc40*/  WARPGROUP.DEPBAR.LE gsb0, 0x0 ;  /* 0x00008000000079c5 */ /* 0x000fc40000010000 */
[----:B------:R-:W-:-:S12]  /*2fc50*/  WARPGROUP.ARRIVE ;  /* 0x00000000000079c5 */ /* 0x000fd80000000000 */
[----:B------:R-:W-:Y:S01]  /*2fc60*/  HGMMA.64x256x8.F32.TF32 R24, gdesc[UR24], R24, gsb0 ;  /* 0x07e00000181879f0 */ /* 0x000fe20008002818 */
[----:B------:R-:W-:Y:S01]  /*2fc70*/  UMOV UR14, UR48 ;  /* 0x00000030000e7c82 */ /* 0x000fe20008000000 */
[----:B------:R-:W-:Y:S01]  /*2fc80*/  UMOV UR15, UR49 ;  /* 0x00000031000f7c82 */ /* 0x000fe20008000000 */
[----:B------:R-:W-:Y:S02]  /*2fc90*/  WARPGROUP.DEPBAR.LE gsb0, 0x0 ;  /* 0x00008000000079c5 */ /* 0x000fe40000010000 */
[----:B------:R-:W-:-:S15]  /*2fca0*/  WARPGROUP.ARRIVE ;  /* 0x00000000000079c5 */ /* 0x000fde0000000000 */
[----:B------:R-:W-:-:S08]  /*2fcb0*/  NOP ;  /* 0x0000000000007918 */ /* 0x000fd00000000000 */
[----:B------:R-:W-:Y:S01]  /*2fcc0*/  HGMMA.64x256x8.F32.TF32 R24, gdesc[UR20], R24, gsb0 ;  /* 0x07e00000141879f0 */ /* 0x000fe20008002818 */
[----:B------:R-:W-:Y:S01]  /*2fcd0*/  R2UR UR53, R8 ;  /* 0x00000000083572ca */ /* 0x000fe200000e0000 */
[----:B------:R-:W-:Y:S01]  /*2fce0*/  UIADD3 UR6, UR6, 0x1, URZ ;  /* 0x0000000106067890 */ /* 0x000fe2000fffe03f */
[----:B---3--:R-:W-:-:S11]  /*2fcf0*/  IADD3 R9, P1, R9, R4, RZ ;  /* 0x0000000409097210 */ /* 0x008fd60007f3e0ff */
[----:B------:R-:W-:-:S04]  /*2fd00*/  UIMAD UR9, UR7, -0x40, UR53 ;  /* 0xffffffc0070978a4 */ /* 0x000fc8000f8e0235 */
[----:B------:R-:W-:-:S04]  /*2fd10*/  UISETP.GT.AND UP1, UPT, UR9, URZ, UPT ;  /* 0x0000003f0900728c */ /* 0x000fc8000bf24270 */
[----:B------:R-:W-:Y:S02]  /*2fd20*/  USEL UR8, URZ, 0x4, !UP1 ;  /* 0x000000043f087887 */ /* 0x000fe4000c800000 */
[----:B------:R-:W-:Y:S01]  /*2fd30*/  UISETP.GT.AND UP1, UPT, UR6, 0x2, UPT ;  /* 0x000000020600788c */ /* 0x000fe2000bf24270 */
[----:B----4-:R-:W-:-:S03]  /*2fd40*/  IMAD.X R11, R11, 0x1, R3, P1 ;  /* 0x000000010b0b7824 */ /* 0x010fc600008e0603 */
[----:B------:R-:W-:Y:S01]  /*2fd50*/  USEL UR6, UR6, URZ, !UP1 ;  /* 0x0000003f06067287 */ /* 0x000fe2000c800000 */
[----:B------:R-:W-:Y:S01]  /*2fd60*/  STL [R1+0x1034], R9 ;  /* 0x0010340901007387 */ /* 0x000fe20000100800 */
[----:B------:R-:W-:Y:S02]  /*2fd70*/  R2UR UR5, R6 ;  /* 0x00000000060572ca */ /* 0x000fe400000e0000 */
[----:B------:R-:W-:Y:S01]  /*2fd80*/  ULEA UR10, UR6, UR60, 0x10 ;  /* 0x0000003c060a7291 */ /* 0x000fe2000f8e803f */
[----:B------:R-:W-:Y:S01]  /*2fd90*/  STL [R1+0x1030], R11 ;  /* 0x0010300b01007387 */ /* 0x000fe20000100800 */
[----:B--2---:R-:W-:-:S03]  /*2fda0*/  R2UR UR11, R7 ;  /* 0x00000000070b72ca */ /* 0x004fc600000e0000 */
[----:B------:R-:W2:Y:S01]  /*2fdb0*/  LDL.LU R6, [R1+0x103c] ;  /* 0x00103c0001067983 */ /* 0x000ea20000300800 */
[----:B------:R-:W-:Y:S01]  /*2fdc0*/  R2UR UR4, R5 ;  /* 0x00000000050472ca */ /* 0x000fe200000e0000 */
[----:B------:R-:W-:Y:S02]  /*2fdd0*/  VIADD R5, R252, UR10 ;  /* 0x0000000afc057c36 */ /* 0x000fe40008000000 */
[----:B------:R-:W3:Y:S04]  /*2fde0*/  LDL.LU R8, [R1+0x104c] ;  /* 0x00104c0001087983 */ /* 0x000ee80000300800 */
[----:B------:R-:W4:Y:S04]  /*2fdf0*/  LDL.LU R7, [R1+0x1054] ;  /* 0x0010540001077983 */ /* 0x000f280000300800 */
[----:B------:R1:W-:Y:S04]  /*2fe00*/  STL [R1+0x1ccc], R252 ;  /* 0x001cccfc01007387 */ /* 0x0003e80000100800 */
[----:B-1----:R-:W4:Y:S01]  /*2fe10*/  LDL.LU R252, [R1+0x1050] ;  /* 0x0010500001fc7983 */ /* 0x002f220000300800 */
[----:B------:R-:W-:-:S02]  /*2fe20*/  WARPGROUP.DEPBAR.LE gsb0, 0x0 ;  /* 0x00008000000079c5 */ /* 0x000fc40000010000 */
[----:B------:R-:W-:-:S06]  /*2fe30*/  WARPGROUP.ARRIVE ;  /* 0x00000000000079c5 */ /* 0x000fcc0000000000 */
[----:B------:R-:W-:Y:S03]  /*2fe40*/  HGMMA.64x256x8.F32.TF32 R24, gdesc[UR12], R24, gsb0 ;  /* 0x07e000000c1879f0 */ /* 0x000fe60008002818 */
[----:B------:R-:W-:Y:S02]  /*2fe50*/  WARPGROUP.DEPBAR.LE gsb0, 0x0 ;  /* 0x00008000000079c5 */ /* 0x000fe40000010000 */
[----:B------:R1:W-:Y:S04]  /*2fe60*/  STL [R1+0x1d00], R107 ;  /* 0x001d006b01007387 */ /* 0x0003e80000100800 */
[----:B-1----:R-:W3:Y:S04]  /*2fe70*/  LDL.LU R107, [R1+0x1038] ;  /* 0x00103800016b7983 */ /* 0x002ee80000300800 */
[----:B------:R-:W-:Y:S04]  /*2fe80*/  STL [R1+0x1cfc], R108 ;  /* 0x001cfc6c01007387 */ /* 0x000fe80000100800 */
[----:B------:R1:W-:Y:S04]  /*2fe90*/  STL [R1+0x1cf8], R109 ;  /* 0x001cf86d01007387 */ /* 0x0003e80000100800 */
[----:B-1----:R-:W4:Y:S04]  /*2fea0*/  LDL.LU R109, [R1+0x1048] ;  /* 0x00104800016d7983 */ /* 0x002f280000300800 */
[----:B------:R1:W-:Y:S04]  /*2feb0*/  STL [R1+0x1cf4], R110 ;  /* 0x001cf46e01007387 */ /* 0x0003e80000100800 */
[----:B-1----:R-:W4:Y:S04]  /*2fec0*/  LDL.LU R110, [R1+0x1044] ;  /* 0x00104400016e7983 */ /* 0x002f280000300800 */
[----:B------:R1:W-:Y:S04]  /*2fed0*/  STL [R1+0x1cf0], R111 ;  /* 0x001cf06f01007387 */ /* 0x0003e80000100800 */
[----:B-1----:R-:W4:Y:S04]  /*2fee0*/  LDL.LU R111, [R1+0x1040] ;  /* 0x00104000016f7983 */ /* 0x002f280000300800 */
[----:B------:R-:W-:Y:S04]  /*2fef0*/  STL [R1+0x1cec], R112 ;  /* 0x001cec7001007387 */ /* 0x000fe80000100800 */
[----:B------:R1:W-:Y:S04]  /*2ff00*/  STL [R1+0x1ce8], R113 ;  /* 0x001ce87101007387 */ /* 0x0003e80000100800 */
[----:B------:R-:W-:Y:S04]  /*2ff10*/  STL [R1+0x1ce4], R114 ;  /* 0x001ce47201007387 */ /* 0x000fe80000100800 */
[----:B------:R-:W-:Y:S04]  /*2ff20*/  STL [R1+0x1ce0], R115 ;  /* 0x001ce07301007387 */ /* 0x000fe80000100800 */
[----:B------:R-:W-:Y:S04]  /*2ff30*/  STL [R1+0x1cdc], R116 ;  /* 0x001cdc7401007387 */ /* 0x000fe80000100800 */
[----:B------:R-:W-:Y:S04]  /*2ff40*/  STL [R1+0x1cd8], R117 ;  /* 0x001cd87501007387 */ /* 0x000fe80000100800 */
[----:B------:R-:W-:Y:S04]  /*2ff50*/  STL [R1+0x1cd4], R118 ;  /* 0x001cd47601007387 */ /* 0x000fe80000100800 */
[----:B------:R-:W-:Y:S04]  /*2ff60*/  STL [R1+0x1cd0], R119 ;  /* 0x001cd07701007387 */ /* 0x000fe80000100800 */
[----:B------:R-:W-:Y:S04]  /*2ff70*/  STL.64 [R1+0x1cc0], R120 ;  /* 0x001cc07801007387 */ /* 0x000fe80000100a00 */
[----:B------:R-:W-:Y:S04]  /*2ff80*/  STL.64 [R1+0x1cb8], R122 ;  /* 0x001cb87a01007387 */ /* 0x000fe80000100a00 */
[----:B------:R-:W-:Y:S04]  /*2ff90*/  STL.64 [R1+0x1cb0], R124 ;  /* 0x001cb07c01007387 */ /* 0x000fe80000100a00 */
[----:B------:R-:W-:Y:S04]  /*2ffa0*/  STL.64 [R1+0x1ca8], R126 ;  /* 0x001ca87e01007387 */ /* 0x000fe80000100a00 */
[----:B------:R-:W-:Y:S04]  /*2ffb0*/  STL.64 [R1+0x1ca0], R128 ;  /* 0x001ca08001007387 */ /* 0x000fe80000100a00 */
[----:B------:R-:W-:Y:S01]  /*2ffc0*/  STL.64 [R1+0x1c98], R130 ;  /* 0x001c988201007387 */ /* 0x000fe20000100a00 */
[----:B------:R-:W-:-:S03]  /*2ffd0*/  UISETP.GE.AND UP0, UPT, UR7, UR52, UPT ;  /* 0x000000340700728c */ /* 0x000fc6000bf06270 */
[----:B------:R-:W-:Y:S04]  /*2ffe0*/  STL.64 [R1+0x1c90], R132 ;  /* 0x001c908401007387 */ /* 0x000fe80000100a00 */
[----:B------:R-:W-:Y:S04]  /*2fff0*/  STL.64 [R1+0x1c88], R134 ;  /* 0x001c888601007387 */ /* 0x000fe80000100a00 */
[----:B------:R-:W-:Y:S04]  /*30000*/  STL.64 [R1+0x1c80], R136 ;  /* 0x001c808801007387 */ /* 0x000fe80000100a00 */
[----:B------:R-:W-:Y:S01]  /*30010*/  STL.64 [R1+0x1c78], R138 ;  /* 0x001c788a01007387 */ /* 0x000fe20000100a00 */
[----:B------:R-:W-:-:S03]  /*30020*/  USEL UR8, UR8, URZ, !UP0 ;  /* 0x0000003f08087287 */ /* 0x000fc6000c000000 */
[----:B------:R-:W-:Y:S04]  /*30030*/  STL.64 [R1+0x1c70], R140 ;  /* 0x001c708c01007387 */ /* 0x000fe80000100a00 */
[----:B------:R-:W-:Y:S01]  /*30040*/  STL.64 [R1+0x1c68], R142 ;  /* 0x001c688e01007387 */ /* 0x000fe20000100a00 */
[----:B-1----:R-:W-:-:S03]  /*30050*/  IMAD.MOV.U32 R113, RZ, RZ, R11 ;  /* 0x000000ffff717224 */ /* 0x002fc600078e000b */
[----:B------:R-:W-:Y:S04]  /*30060*/  STL.64 [R1+0x1c60], R144 ;  /* 0x001c609001007387 */ /* 0x000fe80000100a00 */
[----:B------:R-:W-:Y:S01]  /*30070*/  STL.64 [R1+0x1c58], R146 ;  /* 0x001c589201007387 */ /* 0x000fe20000100a00 */
[----:B------:R-:W-:-:S03]  /*30080*/  IMAD.MOV.U32 R112, RZ, RZ, R9 ;  /* 0x000000ffff707224 */ /* 0x000fc600078e0009 */
[----:B------:R-:W-:Y:S04]  /*30090*/  STL.64 [R1+0x1c50], R148 ;  /* 0x001c509401007387 */ /* 0x000fe80000100a00 */
[----:B------:R-:W-:Y:S01]  /*300a0*/  STL.64 [R1+0x1c48], R150 ;  /* 0x001c489601007387 */ /* 0x000fe20000100a00 */
[----:B------:R-:W-:Y:S01]  /*300b0*/  BAR.SYNC.DEFER_BLOCKING 0x0 ;  /* 0x0000000000007b1d */ /* 0x000fe20000010000 */
[----:B------:R-:W-:-:S05]  /*300c0*/  ISETP.NE.U32.AND P0, PT, RZ, UR8, PT ;  /* 0x00000008ff007c0c */ /* 0x000fca000bf05070 */
[----:B------:R-:W4:Y:S04]  /*300d0*/  LDL.LU R11, [R1+0x1d04] ;  /* 0x001d0400010b7983 */ /* 0x000f280000300800 */
[----:B------:R-:W4:Y:S04]  /*300e0*/  LDL.LU R108, [R1+0x1058] ;  /* 0x00105800016c7983 */ /* 0x000f280000300800 */
[----:B------:R-:W4:Y:S01]  /*300f0*/  LDL.LU R9, [R1+0x105c] ;  /* 0x00105c0001097983 */ /* 0x000f220000300800 */
[----:B--2---:R-:W-:-:S05]  /*30100*/  IADD3 R6, P1, R6, R4, RZ ;  /* 0x0000000406067210 */ /* 0x004fca0007f3e0ff */
[----:B------:R-:W-:Y:S04]  /*30110*/  STL [R1+0x103c], R6 ;  /* 0x00103c0601007387 */ /* 0x000fe80000100800 */
[----:B------:R-:W-:Y:S01]  /*30120*/  @!PT LDS RZ, [RZ] ;  /* 0x00000000fffff984 */ /* 0x000fe20000000800 */
[----:B------:R-:W-:Y:S01]  /*30130*/  @!PT LDS RZ, [RZ] ;  /* 0x00000000fffff984 */ /* 0x000fe20000000800 */
[----:B------:R-:W-:Y:S01]  /*30140*/  @!PT LDS RZ, [RZ] ;  /* 0x00000000fffff984 */ /* 0x000fe20000000800 */
[----:B------:R1:W-:Y:S02]  /*30150*/  LDGSTS.E [R5+0x60000], desc[UR4][R112.64], P0 ;  /* 0x6000000070057fae */ /* 0x0003e40008121844 */
[----:B-1----:R-:W-:Y:S02]  /*30160*/  IMAD.MOV.U32 R112, RZ, RZ, R6 ;  /* 0x000000ffff707224 */ /* 0x002fe400078e0006 */
[----:B---3--:R-:W-:-:S04]  /*30170*/  IMAD.X R107, R107, 0x1, R3, P1 ;  /* 0x000000016b6b7824 */ /* 0x008fc800008e0603 */
[----:B------:R-:W-:Y:S01]  /*30180*/  IMAD.MOV.U32 R113, RZ, RZ, R107 ;  /* 0x000000ffff717224 */ /* 0x000fe200078e006b */
[----:B------:R1:W-:Y:S01]  /*30190*/  STL [R1+0x1038], R107 ;  /* 0x0010386b01007387 */ /* 0x0003e20000100800 */
[----:B------:R-:W-:-:S03]  /*301a0*/  UISETP.GT.AND UP1, UPT, UR9, 0x1, UPT ;  /* 0x000000010900788c */ /* 0x000fc6000bf24270 */
[----:B------:R2:W-:Y:S04]  /*301b0*/  LDGSTS.E [R5+0x64000], desc[UR4][R112.64], P0 ;  /* 0x6400000070057fae */ /* 0x0005e80008121844 */
[----:B-1----:R-:W3:Y:S04]  /*301c0*/  LDL.LU R107, [R1+0x1060] ;  /* 0x00106000016b7983 */ /* 0x002ee80000300800 */
[----:B------:R-:W3:Y:S01]  /*301d0*/  LDL.LU R6, [R1+0x1064] ;  /* 0x0010640001067983 */ /* 0x000ee20000300800 */
[----:B------:R-:W-:-:S04]  /*301e0*/  USEL UR8, URZ, 0x4, !UP1 ;  /* 0x000000043f087887 */ /* 0x000fc8000c800000 */
[----:B------:R-:W-:Y:S01]  /*301f0*/  USEL UR8, UR8, URZ, !UP0 ;  /* 0x0000003f08087287 */ /* 0x000fe2000c000000 */
[----:B------:R-:W-:-:S05]  /*30200*/  IADD3 R8, P2, R8, R4, RZ ;  /* 0x0000000408087210 */ /* 0x000fca0007f5e0ff */
[----:B------:R-:W-:Y:S02]  /*30210*/  ISETP.NE.U32.AND P0, PT, RZ, UR8, PT ;  /* 0x00000008ff007c0c */ /* 0x000fe4000bf05070 */
[-C--:B----4-:R-:W-:Y:S02]  /*30220*/  IADD3 R110, P1, R110, R4.reuse, RZ ;  /* 0x000000046e6e7210 */ /* 0x090fe40007f3e0ff */
[----:B------:R-:W-:Y:S01]  /*30230*/  IADD3 R7, P3, R7, R4, RZ ;  /* 0x0000000407077210 */ /* 0x000fe20007f7e0ff */
[--C-:B------:R-:W-:Y:S02]  /*30240*/  IMAD.X R109, R109, 0x1, R3.reuse, P2 ;  /* 0x000000016d6d7824 */ /* 0x100fe400010e0603 */
[----:B------:R1:W-:Y:S01]  /*30250*/  STL [R1+0x1044], R110 ;  /* 0x0010446e01007387 */ /* 0x0003e20000100800 */
[----:B------:R-:W-:Y:S01]  /*30260*/  UISETP.GT.AND UP1, UPT, UR9, 0x2, UPT ;  /* 0x000000020900788c */ /* 0x000fe2000bf24270 */
[--C-:B------:R-:W-:Y:S02]  /*30270*/  IMAD.X R252, R252, 0x1, R3.reuse, P3 ;  /* 0x00000001fcfc7824 */ /* 0x100fe400018e0603 */
[----:B------:R-:W-:-:S05]  /*30280*/  IMAD.X R111, R111, 0x1, R3, P1 ;  /* 0x000000016f6f7824 */ /* 0x000fca00008e0603 */
[----:B------:R-:W-:Y:S04]  /*30290*/  STL [R1+0x1040], R111 ;  /* 0x0010406f01007387 */ /* 0x000fe80000100800 */
[----:B------:R4:W-:Y:S01]  /*302a0*/  STL [R1+0x104c], R8 ;  /* 0x00104c0801007387 */ /* 0x0009e20000100800 */
[----:B------:R-:W-:-:S03]  /*302b0*/  USEL UR8, URZ, 0x4, !UP1 ;  /* 0x000000043f087887 */ /* 0x000fc6000c800000 */
[----:B------:R4:W-:Y:S01]  /*302c0*/  STL [R1+0x1048], R109 ;  /* 0x0010486d01007387 */ /* 0x0009e20000100800 */
[----:B--2---:R-:W-:-:S03]  /*302d0*/  IMAD.MOV.U32 R112, RZ, RZ, R8 ;  /* 0x000000ffff707224 */ /* 0x004fc600078e0008 */
[----:B------:R-:W-:Y:S04]  /*302e0*/  LDGSTS.E [R5+0x60004], desc[UR4][R110.64], P0 ;  /* 0x600040006e057fae */ /* 0x000fe80008121844 */
[----:B------:R2:W-:Y:S01]  /*302f0*/  STL [R1+0x1054], R7 ;  /* 0x0010540701007387 */ /* 0x0005e20000100800 */
[----:B------:R-:W-:Y:S01]  /*30300*/  USEL UR8, UR8, URZ, !UP0 ;  /* 0x0000003f08087287 */ /* 0x000fe2000c000000 */
[----:B------:R-:W-:Y:S02]  /*30310*/  IMAD.MOV.U32 R113, RZ, RZ, R109 ;  /* 0x000000ffff717224 */ /* 0x000fe400078e006d */
[----:B-1----:R-:W3:Y:S04]  /*30320*/  LDL.LU R110, [R1+0x106c] ;  /* 0x00106c00016e7983 */ /* 0x002ee80000300800 */
[----:B------:R-:W-:Y:S04]  /*30330*/  STL [R1+0x1050], R252 ;  /* 0x001050fc01007387 */ /* 0x000fe80000100800 */
[----:B----4-:R-:W4:Y:S04]  /*30340*/  LDL.LU R8, [R1+0x1234] ;  /* 0x0012340001087983 */ /* 0x010f280000300800 */
[----:B------:R-:W4:Y:S04]  /*30350*/  LDL.LU R111, [R1+0x1068] ;  /* 0x00106800016f7983 */ /* 0x000f280000300800 */
[----:B------:R-:W4:Y:S01]  /*30360*/  LDL.LU R109, [R1+0x1230] ;  /* 0x00123000016d7983 */ /* 0x000f220000300800 */
[----:B------:R-:W-:-:S03]  /*30370*/  ISETP.NE.U32.AND P1, PT, RZ, UR8, PT ;  /* 0x00000008ff007c0c */ /* 0x000fc6000bf25070 */
[----:B------:R1:W-:Y:S01]  /*30380*/  LDGSTS.E [R5+0x64004], desc[UR4][R112.64], P0 ;  /* 0x6400400070057fae */ /* 0x0003e20008121844 */
[----:B------:R-:W-:-:S04]  /*30390*/  UISETP.GT.AND UP1, UPT, UR9, 0x3, UPT ;  /* 0x000000030900788c */ /* 0x000fc8000bf24270 */
[----:B------:R-:W-:Y:S01]  /*303a0*/  USEL UR8, URZ, 0x4, !UP1 ;  /* 0x000000043f087887 */ /* 0x000fe2000c800000 */
[----:B-1----:R-:W-:Y:S02]  /*303b0*/  IMAD.MOV.U32 R112, RZ, RZ, R7 ;  /* 0x000000ffff707224 */ /* 0x002fe400078e0007 */
[----:B------:R-:W-:Y:S01]  /*303c0*/  IMAD.MOV.U32 R113, RZ, RZ, R252 ;  /* 0x000000ffff717224 */ /* 0x000fe200078e00fc */
[----:B--2---:R-:W2:Y:S01]  /*303d0*/  LDL.LU R7, [R1+0x123c] ;  /* 0x00123c0001077983 */ /* 0x004ea20000300800 */
[----:B------:R-:W-:-:S03]  /*303e0*/  USEL UR8, UR8, URZ, !UP0 ;  /* 0x0000003f08087287 */ /* 0x000fc6000c000000 */
[----:B------:R1:W-:Y:S01]  /*303f0*/  LDGSTS.E [R5+0x60008], desc[UR4][R112.64], P1 ;  /* 0x6000800070057fae */ /* 0x0003e20008921844 */
[----:B------:R-:W-:-:S05]  /*30400*/  IADD3 R9, P0, R9, R4, RZ ;  /* 0x0000000409097210 */ /* 0x000fca0007f1e0ff */
[----:B------:R-:W-:Y:S01]  /*30410*/  IMAD.X R108, R108, 0x1, R3, P0 ;  /* 0x000000016c6c7824 */ /* 0x000fe200000e0603 */
[----:B------:R1:W-:Y:S02]  /*30420*/  STL [R1+0x105c], R9 ;  /* 0x00105c0901007387 */ /* 0x0003e40000100800 */
[----:B-1----:R-:W-:Y:S02]  /*30430*/  IMAD.MOV.U32 R112, RZ, RZ, R9 ;  /* 0x000000ffff707224 */ /* 0x002fe400078e0009 */
[----:B------:R-:W-:Y:S01]  /*30440*/  IMAD.MOV.U32 R113, RZ, RZ, R108 ;  /* 0x000000ffff717224 */ /* 0x000fe200078e006c */
[----:B------:R1:W-:Y:S01]  /*30450*/  STL [R1+0x1058], R108 ;  /* 0x0010586c01007387 */ /* 0x0003e20000100800 */
[----:B------:R-:W-:-:S03]  /*30460*/  ISETP.NE.U32.AND P0, PT, RZ, UR8, PT ;  /* 0x00000008ff007c0c */ /* 0x000fc6000bf05070 */
[----:B------:R-:W-:Y:S04]  /*30470*/  LDGSTS.E [R5+0x64008], desc[UR4][R112.64], P1 ;  /* 0x6400800070057fae */ /* 0x000fe80008921844 */
[----:B------:R-:W2:Y:S01]  /*30480*/  LDL.LU R9, [R1+0x1238] ;  /* 0x0012380001097983 */ /* 0x000ea20000300800 */
[----:B---3--:R-:W-:-:S05]  /*30490*/  IADD3 R6, P1, R6, R4, RZ ;  /* 0x0000000406067210 */ /* 0x008fca0007f3e0ff */
[----:B------:R-:W-:Y:S02]  /*304a0*/  IMAD.X R107, R107, 0x1, R3, P1 ;  /* 0x000000016b6b7824 */ /* 0x000fe400008e0603 */
[----:B------:R-:W-:Y:S02]  /*304b0*/  IMAD.MOV.U32 R114, RZ, RZ, R6 ;  /* 0x000000ffff727224 */ /* 0x000fe400078e0006 */
[----:B------:R-:W-:Y:S01]  /*304c0*/  IMAD.MOV.U32 R115, RZ, RZ, R107 ;  /* 0x000000ffff737224 */ /* 0x000fe200078e006b */
[----:B------:R-:W-:Y:S04]  /*304d0*/  STL [R1+0x1064], R6 ;  /* 0x0010640601007387 */ /* 0x000fe80000100800 */
[----:B------:R3:W-:Y:S04]  /*304e0*/  STL [R1+0x1060], R107 ;  /* 0x0010606b01007387 */ /* 0x0007e80000100800 */
[----:B------:R-:W2:Y:S04]  /*304f0*/  LDL.LU R113, [R1+0x1244] ;  /* 0x0012440001717983 */ /* 0x000ea80000300800 */
[----:B------:R-:W-:Y:S04]  /*30500*/  LDGSTS.E [R5+0x6000c], desc[UR4][R114.64], P0 ;  /* 0x6000c00072057fae */ /* 0x000fe80008121844 */
[----:B------:R-:W2:Y:S04]  /*30510*/  LDL.LU R114, [R1+0x1240] ;  /* 0x0012400001727983 */ /* 0x000ea80000300800 */
[----:B------:R-:W2:Y:S04]  /*30520*/  LDL.LU R112, [R1+0x1248] ;  /* 0x0012480001707983 */ /* 0x000ea80000300800 */
[----:B-1----:R-:W2:Y:S04]  /*30530*/  LDL.LU R108, [R1+0x124c] ;  /* 0x00124c00016c7983 */ /* 0x002ea80000300800 */
[----:B---3--:R-:W3:Y:S04]  /*30540*/  LDL.LU R107, [R1+0x1250] ;  /* 0x00125000016b7983 */ /* 0x008ee80000300800 */
[----:B------:R-:W3:Y:S01]  /*30550*/  LDL.LU R6, [R1+0x1254] ;  /* 0x0012540001067983 */ /* 0x000ee20000300800 */
[----:B------:R-:W-:-:S04]  /*30560*/  UISETP.GT.AND UP1, UPT, UR9, 0x20, UPT ;  /* 0x000000200900788c */ /* 0x000fc8000bf24270 */
[----:B------:R-:W-:Y:S01]  /*30570*/  USEL UR8, URZ, 0x4, !UP1 ;  /* 0x000000043f087887 */ /* 0x000fe2000c800000 */
[----:B------:R-:W-:-:S03]  /*30580*/  IADD3 R110, P2, R110, R4, RZ ;  /* 0x000000046e6e7210 */ /* 0x000fc60007f5e0ff */
[----:B------:R-:W-:Y:S01]  /*30590*/  USEL UR8, UR8, URZ, !UP0 ;  /* 0x0000003f08087287 */ /* 0x000fe2000c000000 */
[----:B----4-:R-:W-:-:S05]  /*305a0*/  IADD3 R8, P3, R8, R4, RZ ;  /* 0x0000000408087210 */ /* 0x010fca0007f7e0ff */
[----:B------:R-:W-:Y:S01]  /*305b0*/  ISETP.NE.U32.AND P1, PT, RZ, UR8, PT ;  /* 0x00000008ff007c0c */ /* 0x000fe2000bf25070 */
[--C-:B------:R-:W-:Y:S01]  /*305c0*/  IMAD.X R111, R111, 0x1, R3.reuse, P2 ;  /* 0x000000016f6f7824 */ /* 0x100fe200010e0603 */
[----:B------:R1:W-:Y:S01]  /*305d0*/  STL [R1+0x106c], R110 ;  /* 0x00106c6e01007387 */ /* 0x0003e20000100800 */
[----:B------:R-:W-:-:S03]  /*305e0*/  IMAD.X R109, R109, 0x1, R3, P3 ;  /* 0x000000016d6d7824 */ /* 0x000fc600018e0603 */
[----:B------:R4:W-:Y:S04]  /*305f0*/  STL [R1+0x1068], R111 ;  /* 0x0010686f01007387 */ /* 0x0009e80000100800 */
[----:B------:R1:W-:Y:S04]  /*30600*/  LDGSTS.E [R5+0x6400c], desc[UR4][R110.64], P0 ;  /* 0x6400c0006e057fae */ /* 0x0003e80008121844 */
[----:B------:R2:W-:Y:S01]  /*30610*/  STL [R1+0x1234], R8 ;  /* 0x0012340801007387 */ /* 0x0005e20000100800 */
[----:B-1----:R-:W-:Y:S02]  /*30620*/  IMAD.MOV.U32 R110, RZ, RZ, R8 ;  /* 0x000000ffff6e7224 */ /* 0x002fe400078e0008 */
[----:B----4-:R-:W-:Y:S01]  /*30630*/  IMAD.MOV.U32 R111, RZ, RZ, R109 ;  /* 0x000000ffff6f7224 */ /* 0x010fe200078e006d */
[----:B------:R1:W-:Y:S04]  /*30640*/  STL [R1+0x1230], R109 ;  /* 0x0012306d01007387 */ /* 0x0003e80000100800 */
[----:B------:R-:W-:Y:S01]  /*30650*/  LDGSTS.E [R5+0x68000], desc[UR4][R110.64], P1 ;  /* 0x680000006e057fae */ /* 0x000fe20008921844 */
[----:B--2---:R-:W-:-:S03]  /*30660*/  IADD3 R7, P0, R7, R4, RZ ;  /* 0x0000000407077210 */ /* 0x004fc60007f1e0ff */
[----:B------:R-:W2:Y:S04]  /*30670*/  LDL.LU R111, [R1+0x1258] ;  /* 0x00125800016f7983 */ /* 0x000ea80000300800 */
[----:B------:R-:W4:Y:S04]  /*30680*/  LDL.LU R8, [R1+0x125c] ;  /* 0x00125c0001087983 */ /* 0x000f280000300800 */
[----:B------:R-:W-:Y:S01]  /*30690*/  STL [R1+0x123c], R7 ;  /* 0x00123c0701007387 */ /* 0x000fe20000100800 */
[----:B------:R-:W-:Y:S01]  /*306a0*/  UISETP.GT.AND UP1, UPT, UR9, 0x21, UPT ;  /* 0x000000210900788c */ /* 0x000fe2000bf24270 */
[----:B------:R-:W-:-:S03]  /*306b0*/  IMAD.MOV.U32 R116, RZ, RZ, R7 ;  /* 0x000000ffff747224 */ /* 0x000fc600078e0007 */
[----:B------:R-:W-:-:S04]  /*306c0*/  USEL UR8, URZ, 0x4, !UP1 ;  /* 0x000000043f087887 */ /* 0x000fc8000c800000 */
[----:B------:R-:W-:Y:S01]  /*306d0*/  USEL UR8, UR8, URZ, !UP0 ;  /* 0x0000003f08087287 */ /* 0x000fe2000c000000 */
[----:B------:R-:W-:-:S05]  /*306e0*/  IMAD.X R9, R9, 0x1, R3, P0 ;  /* 0x0000000109097824 */ /* 0x000fca00000e0603 */
[----:B------:R1:W-:Y:S04]  /*306f0*/  STL [R1+0x1238], R9 ;  /* 0x0012380901007387 */ /* 0x0003e80000100800 */
[----:B------:R-:W2:Y:S04]  /*30700*/  LDL.LU R110, [R1+0x1260] ;  /* 0x00126000016e7983 */ /* 0x000ea80000300800 */
[----:B-1----:R-:W2:Y:S01]  /*30710*/  LDL.LU R109, [R1+0x1264] ;  /* 0x00126400016d7983 */ /* 0x002ea20000300800 */
[----:B------:R-:W-:-:S03]  /*30720*/  IMAD.MOV.U32 R117, RZ, RZ, R9 ;  /* 0x000000ffff757224 */ /* 0x000fc600078e0009 */
[----:B------:R-:W2:Y:S04]  /*30730*/  LDL.LU R9, [R1+0x1268] ;  /* 0x0012680001097983 */ /* 0x000ea80000300800 */
[----:B------:R-:W2:Y:S04]  /*30740*/  LDL.LU R7, [R1+0x126c] ;  /* 0x00126c0001077983 */ /* 0x000ea80000300800 */
[----:B------:R-:W-:Y:S01]  /*30750*/  LDGSTS.E [R5+0x6c000], desc[UR4][R116.64], P1 ;  /* 0x6c00000074057fae */ /* 0x000fe20008921844 */
[----:B------:R-:W-:Y:S02]  /*30760*/  ISETP.NE.U32.AND P0, PT, RZ, UR8, PT ;  /* 0x00000008ff007c0c */ /* 0x000fe4000bf05070 */
[----:B------:R-:W-:-:S05]  /*30770*/  IADD3 R113, P1, R113, R4, RZ ;  /* 0x0000000471717210 */ /* 0x000fca0007f3e0ff */
[----:B------:R-:W-:Y:S01]  /*30780*/  STL [R1+0x1244], R113 ;  /* 0x0012447101007387 */ /* 0x000fe20000100800 */
[----:B------:R-:W-:Y:S01]  /*30790*/  IMAD.X R114, R114, 0x1, R3, P1 ;  /* 0x0000000172727824 */ /* 0x000fe200008e0603 */
[----:B------:R-:W-:-:S04]  /*307a0*/  IADD3 R108, P2, R108, R4, RZ ;  /* 0x000000046c6c7210 */ /* 0x000fc80007f5e0ff */
[----:B------:R1:W-:Y:S01]  /*307b0*/  STL [R1+0x1240], R114 ;  /* 0x0012407201007387 */ /* 0x0003e20000100800 */
[----:B------:R-:W-:Y:S02]  /*307c0*/  IMAD.MOV.U32 R115, RZ, RZ, R114 ;  /* 0x000000ffff737224 */ /* 0x000fe400078e0072 */
[----:B------:R-:W-:Y:S01]  /*307d0*/  IMAD.X R112, R112, 0x1, R3, P2 ;  /* 0x0000000170707824 */ /* 0x000fe200010e0603 */
[----:B------:R-:W-:Y:S01]  /*307e0*/  STL [R1+0x124c], R108 ;  /* 0x00124c6c01007387 */ /* 0x000fe20000100800 */
[----:B---3--:R-:W-:-:S03]  /*307f0*/  IADD3 R6, P3, R6, R4, RZ ;  /* 0x0000000406067210 */ /* 0x008fc60007f7e0ff */
[----:B------:R3:W-:Y:S01]  /*30800*/  STL [R1+0x1248], R112 ;  /* 0x0012487001007387 */ /* 0x0007e20000100800 */
[----:B-1----:R-:W-:Y:S02]  /*30810*/  IMAD.MOV.U32 R114, RZ, RZ, R113 ;  /* 0x000000ffff727224 */ /* 0x002fe400078e0071 */
[----:B------:R-:W-:Y:S02]  /*30820*/  IMAD.MOV.U32 R113, RZ, RZ, R112 ;  /* 0x000000ffff717224 */ /* 0x000fe400078e0070 */
[----:B------:R-:W-:Y:S01]  /*30830*/  IMAD.X R107, R107, 0x1, R3, P3 ;  /* 0x000000016b6b7824 */ /* 0x000fe200018e0603 */
[----:B------:R-:W-:Y:S01]  /*30840*/  LDGSTS.E [R5+0x68004], desc[UR4][R114.64], P0 ;  /* 0x6800400072057fae */ /* 0x000fe20008121844 */
[----:B---3--:R-:W-:-:S03]  /*30850*/  IMAD.MOV.U32 R112, RZ, RZ, R108 ;  /* 0x000000ffff707224 */ /* 0x008fc600078e006c */
[----:B------:R-:W-:Y:S04]  /*30860*/  STL [R1+0x1254], R6 ;  /* 0x0012540601007387 */ /* 0x000fe80000100800 */
[----:B------:R1:W-:Y:S04]  /*30870*/  LDGSTS.E [R5+0x6c004], desc[UR4][R112.64], P0 ;  /* 0x6c00400070057fae */ /* 0x0003e80008121844 */
[----:B------:R3:W-:Y:S01]  /*30880*/  STL [R1+0x1250], R107 ;  /* 0x0012506b01007387 */ /* 0x0007e20000100800 */
[----:B-1----:R-:W-:-:S03]  /*30890*/  IMAD.MOV.U32 R113, RZ, RZ, R107 ;  /* 0x000000ffff717224 */ /* 0x002fc600078e006b */
[----:B---3--:R-:W3:Y:S04]  /*308a0*/  LDL.LU R107, [R1+0x1074] ;  /* 0x00107400016b7983 */ /* 0x008ee80000300800 */
[----:B------:R-:W3:Y:S01]  /*308b0*/  LDL.LU R108, [R1+0x1070] ;  /* 0x00107000016c7983 */ /* 0x000ee20000300800 */
[----:B------:R-:W-:-:S04]  /*308c0*/  UISETP.GT.AND UP1, UPT, UR9, 0x22, UPT ;  /* 0x000000220900788c */ /* 0x000fc8000bf24270 */
[----:B------:R-:W-:-:S04]  /*308d0*/  USEL UR8, URZ, 0x4, !UP1 ;  /* 0x000000043f087887 */ /* 0x000fc8000c800000 */
[----:B------:R-:W-:-:S06]  /*308e0*/  USEL UR8, UR8, URZ, !UP0 ;  /* 0x0000003f08087287 */ /* 0x000fcc000c000000 */
[----:B------:R-:W-:Y:S01]  /*308f0*/  ISETP.NE.U32.AND P1, PT, RZ, UR8, PT ;  /* 0x00000008ff007c0c */ /* 0x000fe2000bf25070 */
[----:B------:R-:W-:Y:S01]  /*30900*/  UISETP.GT.AND UP1, UPT, UR9, 0x23, UPT ;  /* 0x000000230900788c */ /* 0x000fe2000bf24270 */
[----:B------:R-:W-:Y:S02]  /*30910*/  IMAD.MOV.U32 R112, RZ, RZ, R6 ;  /* 0x000000ffff707224 */ /* 0x000fe400078e0006 */
[----:B------:R-:W3:Y:S01]  /*30920*/  LDL.LU R6, [R1+0x107c] ;  /* 0x00107c0001067983 */ /* 0x000ee20000300800 */
[----:B------:R-:W-:Y:S01]  /*30930*/  USEL UR8, URZ, 0x4, !UP1 ;  /* 0x000000043f087887 */ /* 0x000fe2000c800000 */
[----:B----4-:R-:W-:-:S07]  /*30940*/  IADD3 R8, P0, R8, R4, RZ ;  /* 0x0000000408087210 */ /* 0x010fce0007f1e0ff */
[----:B------:R1:W-:Y:S01]  /*30950*/  LDGSTS.E [R5+0x68008], desc[UR4][R112.64], P1 ;  /* 0x6800800070057fae */ /* 0x0003e20008921844 */
[----:B--2---:R-:W-:-:S03]  /*30960*/  IMAD.X R111, R111, 0x1, R3, P0 ;  /* 0x000000016f6f7824 */ /* 0x004fc600000e0603 */
[----:B------:R2:W-:Y:S01]  /*30970*/  STL [R1+0x125c], R8 ;  /* 0x00125c0801007387 */ /* 0x0005e20000100800 */
[----:B------:R-:W-:-:S03]  /*30980*/  USEL UR8, UR8, URZ, !UP0 ;  /* 0x0000003f08087287 */ /* 0x000fc6000c000000 */
[----:B------:R-:W-:Y:S01]  /*30990*/  STL [R1+0x1258], R111 ;  /* 0x0012586f01007387 */ /* 0x000fe20000100800 */
[----:B-1----:R-:W-:Y:S02]  /*309a0*/  IMAD.MOV.U32 R112, RZ, RZ, R8 ;  /* 0x000000ffff707224 */ /* 0x002fe400078e0008 */
[----:B------:R-:W-:Y:S01]  /*309b0*/  IMAD.MOV.U32 R113, RZ, RZ, R111 ;  /* 0x000000ffff717224 */ /* 0x000fe200078e006f */
[----:B--2---:R-:W2:Y:S01]  /*309c0*/  LDL.LU R8, [R1+0x1078] ;  /* 0x0010780001087983 */ /* 0x004ea20000300800 */
[----:B------:R-:W-:-:S03]  /*309d0*/  ISETP.NE.U32.AND P0, PT, RZ, UR8, PT ;  /* 0x00000008ff007c0c */ /* 0x000fc6000bf05070 */
[----:B------:R1:W-:Y:S01]  /*309e0*/  LDGSTS.E [R5+0x6c008], desc[UR4][R112.64], P1 ;  /* 0x6c00800070057fae */ /* 0x0003e20008921844 */
[----:B------:R-:W-:-:S05]  /*309f0*/  IADD3 R109, P1, R109, R4, RZ ;  /* 0x000000046d6d7210 */ /* 0x000fca0007f3e0ff */
[----:B------:R-:W-:Y:S01]  /*30a00*/  IMAD.X R110, R110, 0x1, R3, P1 ;  /* 0x000000016e6e7824 */ /* 0x000fe200008e0603 */
[----:B------:R-:W-:Y:S01]  /*30a10*/  IADD3 R7, P2, R7, R4, RZ ;  /* 0x0000000407077210 */ /* 0x000fe20007f5e0ff */
[----:B-1----:R-:W-:Y:S02]  /*30a20*/  IMAD.MOV.U32 R112, RZ, RZ, R109 ;  /* 0x000000ffff707224 */ /* 0x002fe400078e006d */
[----:B------:R-:W-:Y:S01]  /*30a30*/  IMAD.MOV.U32 R113, RZ, RZ, R110 ;  /* 0x000000ffff717224 */ /* 0x000fe200078e006e */
[----:B------:R-:W-:Y:S01]  /*30a40*/  STL [R1+0x1264], R109 ;  /* 0x0012646d01007387 */ /* 0x000fe20000100800 */
[----:B------:R-:W-:-:S03]  /*30a50*/  IMAD.X R9, R9, 0x1, R3, P2 ;  /* 0x0000000109097824 */ /* 0x000fc600010e0603 */
[----:B------:R1:W-:Y:S04]  /*30a60*/  STL [R1+0x1260], R110 ;  /* 0x0012606e01007387 */ /* 0x0003e80000100800 */
[----:B------:R-:W-:Y:S04]  /*30a70*/  STL [R1+0x126c], R7 ;  /* 0x00126c0701007387 */ /* 0x000fe80000100800 */
[----:B------:R4:W-:Y:S04]  /*30a80*/  LDGSTS.E [R5+0x6800c], desc[UR4][R112.64], P0 ;  /* 0x6800c00070057fae */ /* 0x0009e80008121844 */
[----:B-1----:R-:W2:Y:S04]  /*30a90*/  LDL.LU R110, [R1+0x1084] ;  /* 0x00108400016e7983 */ /* 0x002ea80000300800 */
[----:B------:R1:W-:Y:S01]  /*30aa0*/  STL [R1+0x1268], R9 ;  /* 0x0012680901007387 */ /* 0x0003e20000100800 */
[----:B----4-:R-:W-:-:S03]  /*30ab0*/  IMAD.MOV.U32 R112, RZ, RZ, R7 ;  /* 0x000000ffff707224 */ /* 0x010fc600078e0007 */
[----:B------:R-:W4:Y:S01]  /*30ac0*/  LDL.LU R111, [R1+0x1080] ;  /* 0x00108000016f7983 */ /* 0x000f220000300800 */
[----:B------:R-:W-:-:S03]  /*30ad0*/  IMAD.MOV.U32 R113, RZ, RZ, R9 ;  /* 0x000000ffff717224 */ /* 0x000fc600078e0009 */
[----:B------:R-:W4:Y:S04]  /*30ae0*/  LDL.LU R109, [R1+0x1088] ;  /* 0x00108800016d7983 */ /* 0x000f280000300800 */
[----:B-1----:R-:W4:Y:S04]  /*30af0*/  LDL.LU R9, [R1+0x108c] ;  /* 0x00108c0001097983 */ /* 0x002f280000300800 */
[----:B------:R1:W-:Y:S04]  /*30b00*/  LDGSTS.E [R5+0x6c00c], desc[UR4][R112.64], P0 ;  /* 0x6c00c00070057fae */ /* 0x0003e80008121844 */
[----:B------:R-:W4:Y:S04]  /*30b10*/  LDL.LU R112, [R1+0x1090] ;  /* 0x0010900001707983 */ /* 0x000f280000300800 */
[----:B------:R-:W4:Y:S01]  /*30b20*/  LDL.LU R7, [R1+0x1094] ;  /* 0x0010940001077983 */ /* 0x000f220000300800 */
[----:B---3--:R-:W-:-:S05]  /*30b30*/  IADD3 R107, P1, R107, R4, RZ ;  /* 0x000000046b6b7210 */ /* 0x008fca0007f3e0ff */
[----:B------:R-:W-:Y:S01]  /*30b40*/  IMAD.X R108, R108, 0x1, R3, P1 ;  /* 0x000000016c6c7824 */ /* 0x000fe200008e0603 */
[----:B------:R-:W-:Y:S01]  /*30b50*/  STL [R1+0x1074], R107 ;  /* 0x0010746b01007387 */ /* 0x000fe20000100800 */
[----:B------:R-:W-:Y:S02]  /*30b60*/  IMAD.MOV.U32 R114, RZ, RZ, R107 ;  /* 0x000000ffff727224 */ /* 0x000fe400078e006b */
[----:B------:R-:W-:Y:S01]  /*30b70*/  IMAD.MOV.U32 R115, RZ, RZ, R108 ;  /* 0x000000ffff737224 */ /* 0x000fe200078e006c */
[----:B------:R3:W-:Y:S04]  /*30b80*/  STL [R1+0x1070], R108 ;  /* 0x0010706c01007387 */ /* 0x0007e80000100800 */
[----:B---3--:R-:W3:Y:S04]  /*30b90*/  LDL.LU R108, [R1+0x1098] ;  /* 0x00109800016c7983 */ /* 0x008ee80000300800 */
[----:B------:R-:W3:Y:S01]  /*30ba0*/  LDL.LU R107, [R1+0x109c] ;  /* 0x00109c00016b7983 */ /* 0x000ee20000300800 */
[----:B------:R-:W1:Y:S01]  /*30bb0*/  S2R R252, SR_TID.X ;  /* 0x0000000000fc7919 */ /* 0x000e620000002100 */
[----:B------:R-:W-:-:S04]  /*30bc0*/  UISETP.GT.AND UP1, UPT, UR9, 0x4, UPT ;  /* 0x000000040900788c */ /* 0x000fc8000bf24270 */
[----:B------:R-:W-:-:S04]  /*30bd0*/  USEL UR8, URZ, 0x4, !UP1 ;  /* 0x000000043f087887 */ /* 0x000fc8000c800000 */
[----:B------:R-:W-:Y:S01]  /*30be0*/  USEL UR8, UR8, URZ, !UP0 ;  /* 0x0000003f08087287 */ /* 0x000fe2000c000000 */
[----:B------:R-:W-:-:S05]  /*30bf0*/  IADD3 R6, P1, R6, R4, RZ ;  /* 0x0000000406067210 */ /* 0x000fca0007f3e0ff */
[----:B------:R-:W-:Y:S01]  /*30c00*/  ISETP.NE.U32.AND P0, PT, RZ, UR8, PT ;  /* 0x00000008ff007c0c */ /* 0x000fe2000bf05070 */
[C---:B-1----:R-:W-:Y:S01]  /*30c10*/  IMAD.SHL.U32 R113, R252.reuse, 0x10, RZ ;  /* 0x00000010fc717824 */ /* 0x042fe200078e00ff */
[----:B------:R-:W-:-:S04]  /*30c20*/  LOP3.LUT R252, R252, 0x7f, RZ, 0xc0, !PT ;  /* 0x0000007ffcfc7812 */ /* 0x000fc800078ec0ff */
[----:B------:R-:W-:-:S05]  /*30c30*/  LOP3.LUT R113, R113, 0x70, RZ, 0xc0, !PT ;  /* 0x0000007071717812 */ /* 0x000fca00078ec0ff */
[----:B------:R-:W-:-:S05]  /*30c40*/  IMAD R113, R252, 0x80, R113 ;  /* 0x00000080fc717824 */ /* 0x000fca00078e0271 */
[----:B------:R-:W-:Y:S01]  /*30c50*/  LOP3.LUT R113, R113, 0x10, RZ, 0x3c, !PT ;  /* 0x0000001071717812 */ /* 0x000fe200078e3cff */
[----:B--2---:R-:W-:-:S04]  /*30c60*/  IMAD.X R8, R8, 0x1, R3, P1 ;  /* 0x0000000108087824 */ /* 0x004fc800008e0603 */
[----:B------:R-:W-:Y:S01]  /*30c70*/  VIADD R5, R113, UR10 ;  /* 0x0000000a71057c36 */ /* 0x000fe20008000000 */
[----:B------:R-:W-:Y:S01]  /*30c80*/  STL [R1+0x107c], R6 ;  /* 0x00107c0601007387 */ /* 0x000fe20000100800 */
[----:B------:R-:W-:-:S03]  /*30c90*/  UISETP.GT.AND UP1, UPT, UR9, 0x5, UPT ;  /* 0x000000050900788c */ /* 0x000fc6000bf24270 */
[----:B------:R1:W-:Y:S04]  /*30ca0*/  LDGSTS.E [R5+0x60000], desc[UR4][R114.64], P0 ;  /* 0x6000000072057fae */ /* 0x0003e80008121844 */
[----:B------:R2:W-:Y:S01]  /*30cb0*/  STL [R1+0x1078], R8 ;  /* 0x0010780801007387 */ /* 0x0005e20000100800 */
[----:B------:R-:W-:Y:S01]  /*30cc0*/  USEL UR8, URZ, 0x4, !UP1 ;  /* 0x000000043f087887 */ /* 0x000fe2000c800000 */
[----:B-1----:R-:W-:Y:S02]  /*30cd0*/  IMAD.MOV.U32 R115, RZ, RZ, R8 ;  /* 0x000000ffff737224 */ /* 0x002fe400078e0008 */
[----:B------:R-:W-:Y:S01]  /*30ce0*/  IMAD.MOV.U32 R114, RZ, RZ, R6 ;  /* 0x000000ffff727224 */ /* 0x000fe200078e0006 */
[----:B--2---:R-:W2:Y:S04]  /*30cf0*/  LDL.LU R8, [R1+0x10a0] ;  /* 0x0010a00001087983 */ /* 0x004ea80000300800 */
[----:B------:R-:W2:Y:S01]  /*30d00*/  LDL.LU R6, [R1+0x10a4] ;  /* 0x0010a40001067983 */ /* 0x000ea20000300800 */
[----:B------:R-:W-:-:S03]  /*30d10*/  USEL UR8, UR8, URZ, !UP0 ;  /* 0x0000003f08087287 */ /* 0x000fc6000c000000 */
[----:B------:R1:W-:Y:S03]  /*30d20*/  LDGSTS.E [R5+0x64000], desc[UR4][R114.64], P0 ;  /* 0x6400000072057fae */ /* 0x0003e60008121844 */
[----:B------:R-:W-:Y:S02]  /*30d30*/  ISETP.NE.U32.AND P0, PT, RZ, UR8, PT ;  /* 0x00000008ff007c0c */ /* 0x000fe4000bf05070 */
[----:B------:R-:W-:Y:S01]  /*30d40*/  IADD3 R110, P1, R110, R4, RZ ;  /* 0x000000046e6e7210 */ /* 0x000fe20007f3e0ff */
[----:B------:R-:W-:-:S04]  /*30d50*/  UISETP.GT.AND UP1, UPT, UR9, 0x6, UPT ;  /* 0x000000060900788c */ /* 0x000fc8000bf24270 */
[----:B------:R1:W-:Y:S01]  /*30d60*/  STL [R1+0x1084], R110 ;  /* 0x0010846e01007387 */ /* 0x0003e20000100800 */
[----:B----4-:R-:W-:Y:S01]  /*30d70*/  IMAD.X R111, R111, 0x1, R3, P1 ;  /* 0x000000016f6f7824 */ /* 0x010fe200008e0603 */
[----:B------:R-:W-:-:S04]  /*30d80*/  IADD3 R9, P2, R9, R4, RZ ;  /* 0x0000000409097210 */ /* 0x000fc80007f5e0ff */
[----:B------:R-:W-:Y:S01]  /*30d90*/  STL [R1+0x1080], R111 ;  /* 0x0010806f01007387 */ /* 0x000fe20000100800 */
[----:B------:R-:W-:-:S03]  /*30da0*/  IMAD.X R109, R109, 0x1, R3, P2 ;  /* 0x000000016d6d7824 */ /* 0x000fc600010e0603 */
[----:B------:R4:W-:Y:S01]  /*30db0*/  STL [R1+0x108c], R9 ;  /* 0x00108c0901007387 */ /* 0x0009e20000100800 */
[----:B------:R-:W-:-:S03]  /*30dc0*/  USEL UR8, URZ, 0x4, !UP1 ;  /* 0x000000043f087887 */ /* 0x000fc6000c800000 */
[----:B------:R4:W-:Y:S01]  /*30dd0*/  STL [R1+0x1088], R109 ;  /* 0x0010886d01007387 */ /* 0x0009e20000100800 */
[----:B------:R-:W-:-:S03]  /*30de0*/  IADD3 R7, P3, R7, R4, RZ ;  /* 0x0000000407077210 */ /* 0x000fc60007f7e0ff */
[----:B------:R-:W-:Y:S02]  /*30df0*/  LDGSTS.E [R5+0x60004], desc[UR4][R110.64], P0 ;  /* 0x600040006e057fae */ /* 0x000fe40008121844 */
[----:B------:R-:W-:Y:S02]  /*30e00*/  IMAD.X R112, R112, 0x1, R3, P3 ;  /* 0x0000000170707824 */ /* 0x000fe400018e0603 */
[----:B------:R-:W-:Y:S01]  /*30e10*/  STL [R1+0x1094], R7 ;  /* 0x0010940701007387 */ /* 0x000fe20000100800 */
[----:B-1----:R-:W-:Y:S01]  /*30e20*/  IMAD.MOV.U32 R114, RZ, RZ, R9 ;  /* 0x000000ffff727224 */ /* 0x002fe200078e0009 */
[----:B------:R-:W-:Y:S02]  /*30e30*/  USEL UR8, UR8, URZ, !UP0 ;  /* 0x0000003f08087287 */ /* 0x000fe4000c000000 */
[----:B------:R-:W2:Y:S04]  /*30e40*/  LDL.LU R110, [R1+0x10ac] ;  /* 0x0010ac00016e7983 */ /* 0x000ea80000300800 */
[----:B------:R1:W-:Y:S04]  /*30e50*/  STL [R1+0x1090], R112 ;  /* 0x0010907001007387 */ /* 0x0003e80000100800 */
[----:B----4-:R-:W4:Y:S01]  /*30e60*/  LDL.LU R9, [R1+0x1274] ;  /* 0x0012740001097983 */ /* 0x010f220000300800 */
[----:B------:R-:W-:-:S03]  /*30e70*/  IMAD.MOV.U32 R115, RZ, RZ, R109 ;  /* 0x000000ffff737224 */ /* 0x000fc600078e006d */
[----:B------:R-:W4:Y:S04]  /*30e80*/  LDL.LU R111, [R1+0x10a8] ;  /* 0x0010a800016f7983 */ /* 0x000f280000300800 */
[----:B------:R-:W4:Y:S01]  /*30e90*/  LDL.LU R109, [R1+0x1270] ;  /* 0x00127000016d7983 */ /* 0x000f220000300800 */
[----:B------:R-:W-:-:S03]  /*30ea0*/  ISETP.NE.U32.AND P1, PT, RZ, UR8, PT ;  /* 0x00000008ff007c0c */ /* 0x000fc6000bf25070 */
[----:B------:R-:W-:Y:S01]  /*30eb0*/  LDGSTS.E [R5+0x64004], desc[UR4][R114.64], P0 ;  /* 0x6400400072057fae */ /* 0x000fe20008121844 */
[----:B------:R-:W-:Y:S02]  /*30ec0*/  IMAD.MOV.U32 R113, RZ, RZ, R112 ;  /* 0x000000ffff717224 */ /* 0x000fe400078e0070 */
[----:B-1----:R-:W-:Y:S02]  /*30ed0*/  IMAD.MOV.U32 R112, RZ, RZ, R7 ;  /* 0x000000ffff707224 */ /* 0x002fe400078e0007 */
[----:B------:R-:W4:Y:S05]  /*30ee0*/  LDL.LU R7, [R1+0x127c] ;  /* 0x00127c0001077983 */ /* 0x000f2a0000300800 */
[----:B------:R1:W-:Y:S01]  /*30ef0*/  LDGSTS.E [R5+0x60008], desc[UR4][R112.64], P1 ;  /* 0x6000800070057fae */ /* 0x0003e20008921844 */
[----:B---3--:R-:W-:-:S05]  /*30f00*/  IADD3 R107, P0, R107, R4, RZ ;  /* 0x000000046b6b7210 */ /* 0x008fca0007f1e0ff */
[----:B------:R-:W-:Y:S01]  /*30f10*/  IMAD.X R108, R108, 0x1, R3, P0 ;  /* 0x000000016c6c7824 */ /* 0x000fe200000e0603 */
[----:B------:R3:W-:Y:S01]  /*30f20*/  STL [R1+0x109c], R107 ;  /* 0x00109c6b01007387 */ /* 0x0007e20000100800 */
[----:B-1----:R-:W-:-:S03]  /*30f30*/  IMAD.MOV.U32 R112, RZ, RZ, R107 ;  /* 0x000000ffff707224 */ /* 0x002fc600078e006b */
[----:B------:R1:W-:Y:S04]  /*30f40*/  STL [R1+0x1098], R108 ;  /* 0x0010986c01007387 */ /* 0x0003e80000100800 */
[----:B---3--:R-:W3:Y:S01]  /*30f50*/  LDL.LU R107, [R1+0x1278] ;  /* 0x00127800016b7983 */ /* 0x008ee20000300800 */
[----:B------:R-:W-:Y:S01]  /*30f60*/  UISETP.GT.AND UP1, UPT, UR9, 0x7, UPT ;  /* 0x000000070900788c */ /* 0x000fe2000bf24270 */
[----:B------:R-:W-:-:S03]  /*30f70*/  IMAD.MOV.U32 R113, RZ, RZ, R108 ;  /* 0x000000ffff717224 */ /* 0x000fc600078e006c */
[----:B------:R-:W-:Y:S02]  /*30f80*/  USEL UR8, URZ, 0x4, !UP1 ;  /* 0x000000043f087887 */ /* 0x000fe4000c800000 */
[----:B------:R-:W-:Y:S02]  /*30f90*/  LDGSTS.E [R5+0x64008], desc[UR4][R112.64], P1 ;  /* 0x6400800070057fae */ /* 0x000fe40008921844 */
[----:B------:R-:W-:-:S06]  /*30fa0*/  USEL UR8, UR8, URZ, !UP0 ;  /* 0x0000003f08087287 */ /* 0x000fcc000c000000 */
[----:B------:R-:W-:Y:S01]  /*30fb0*/  ISETP.NE.U32.AND P0, PT, RZ, UR8, PT ;  /* 0x00000008ff007c0c */ /* 0x000fe2000bf05070 */
[----:B------:R-:W-:-:S04]  /*30fc0*/  UISETP.GT.AND UP1, UPT, UR9, 0x24, UPT ;  /* 0x000000240900788c */ /* 0x000fc8000bf24270 */
[----:B------:R-:W-:-:S04]  /*30fd0*/  USEL UR8, URZ, 0x4, !UP1 ;  /* 0x000000043f087887 */ /* 0x000fc8000c800000 */
[----:B------:R-:W-:Y:S01]  /*30fe0*/  USEL UR8, UR8, URZ, !UP0 ;  /* 0x0000003f08087287 */ /* 0x000fe2000c000000 */
[----:B--2---:R-:W-:-:S05]  /*30ff0*/  IADD3 R6, P1, R6, R4, RZ ;  /* 0x0000000406067210 */ /* 0x004fca0007f3e0ff */
[----:B------:R-:W-:Y:S02]  /*31000*/  IMAD.X R8, R8, 0x1, R3, P1 ;  /* 0x0000000108087824 */ /* 0x000fe400008e0603 */
[----:B------:R-:W-:Y:S02]  /*31010*/  IMAD.MOV.U32 R114, RZ, RZ, R6 ;  /* 0x000000ffff727224 */ /* 0x000fe400078e0006 */
[----:B------:R-:W-:Y:S01]  /*31020*/  IMAD.MOV.U32 R115, RZ, RZ, R8 ;  /* 0x000000ffff737224 */ /* 0x000fe200078e0008 */
[----:B------:R-:W-:Y:S04]  /*31030*/  STL [R1+0x10a4], R6 ;  /* 0x0010a40601007387 */ /* 0x000fe80000100800 */
[----:B------:R2:W-:Y:S04]  /*31040*/  STL [R1+0x10a0], R8 ;  /* 0x0010a00801007387 */ /* 0x0005e80000100800 */
[----:B------:R-:W3:Y:S04]  /*31050*/  LDL.LU R113, [R1+0x1284] ;  /* 0x0012840001717983 */ /* 0x000ee80000300800 */
[----:B------:R-:W-:Y:S04]  /*31060*/  LDGSTS.E [R5+0x6000c], desc[UR4][R114.64], P0 ;  /* 0x6000c00072057fae */ /* 0x000fe80008121844 */
[----:B------:R-:W3:Y:S04]  /*31070*/  LDL.LU R114, [R1+0x1280] ;  /* 0x0012800001727983 */ /* 0x000ee80000300800 */
[----:B------:R-:W3:Y:S04]  /*31080*/  LDL.LU R112, [R1+0x1288] ;  /* 0x0012880001707983 */ /* 0x000ee80000300800 */
[----:B-1----:R-:W3:Y:S04]  /*31090*/  LDL.LU R108, [R1+0x128c] ;  /* 0x00128c00016c7983 */ /* 0x002ee80000300800 */
[----:B--2---:R-:W2:Y:S04]  /*310a0*/  LDL.LU R8, [R1+0x1290] ;  /* 0x0012900001087983 */ /* 0x004ea80000300800 */
[----:B------:R-:W2:Y:S01]  /*310b0*/  LDL.LU R6, [R1+0x1294] ;  /* 0x0012940001067983 */ /* 0x000ea20000300800 */
[----:B------:R-:W-:-:S02]  /*310c0*/  ISETP.NE.U32.AND P1, PT, RZ, UR8, PT ;  /* 0x00000008ff007c0c */ /* 0x000fc4000bf25070 */
[-C--:B------:R-:W-:Y:S02]  /*310d0*/  IADD3 R110, P2, R110, R4.reuse, RZ ;  /* 0x000000046e6e7210 */ /* 0x080fe40007f5e0ff */
[----:B----4-:R-:W-:Y:S02]  /*310e0*/  IADD3 R9, P3, R9, R4, RZ ;  /* 0x0000000409097210 */ /* 0x010fe40007f7e0ff */
[----:B------:R-:W-:Y:S01]  /*310f0*/  IADD3.X R111, R111, R3, RZ, P2, !PT ;  /* 0x000000036f6f7210 */ /* 0x000fe200017fe4ff */
[----:B------:R1:W-:Y:S02]  /*31100*/  STL [R1+0x10ac], R110 ;  /* 0x0010ac6e01007387 */ /* 0x0003e40000100800 */
[----:B------:R-:W-:Y:S02]  /*31110*/  IMAD.X R109, R109, 0x1, R3, P3 ;  /* 0x000000016d6d7824 */ /* 0x000fe400018e0603 */
[----:B------:R4:W-:Y:S04]  /*31120*/  STL [R1+0x10a8], R111 ;  /* 0x0010a86f01007387 */ /* 0x0009e80000100800 */
[----:B------:R1:W-:Y:S04]  /*31130*/  LDGSTS.E [R5+0x6400c], desc[UR4][R110.64], P0 ;  /* 0x6400c0006e057fae */ /* 0x0003e80008121844 */
[----:B------:R4:W-:Y:S01]  /*31140*/  STL [R1+0x1274], R9 ;  /* 0x0012740901007387 */ /* 0x0009e20000100800 */
[----:B-1----:R-:W-:-:S02]  /*31150*/  IMAD.MOV.U32 R110, RZ, RZ, R9 ;  /* 0x000000ffff6e7224 */ /* 0x002fc400078e0009 */
[----:B----4-:R-:W-:Y:S01]  /*31160*/  IMAD.MOV.U32 R111, RZ, RZ, R109 ;  /* 0x000000ffff6f7224 */ /* 0x010fe200078e006d */
[----:B------:R1:W-:Y:S04]  /*31170*/  STL [R1+0x1270], R109 ;  /* 0x0012706d01007387 */ /* 0x0003e80000100800 */
[----:B------:R-:W-:Y:S01]  /*31180*/  LDGSTS.E [R5+0x68000], desc[UR4][R110.64], P1 ;  /* 0x680000006e057fae */ /* 0x000fe20008921844 */
[----:B------:R-:W-:-:S03]  /*31190*/  IADD3 R7, P0, R7, R4, RZ ;  /* 0x0000000407077210 */ /* 0x000fc60007f1e0ff */
[----:B------:R-:W4:Y:S04]  /*311a0*/  LDL.LU R111, [R1+0x1298] ;  /* 0x00129800016f7983 */ /* 0x000f280000300800 */
[----:B------:R-:W4:Y:S04]  /*311b0*/  LDL.LU R9, [R1+0x129c] ;  /* 0x00129c0001097983 */ /* 0x000f280000300800 */
[----:B------:R-:W-:Y:S01]  /*311c0*/  STL [R1+0x127c], R7 ;  /* 0x00127c0701007387 */ /* 0x000fe20000100800 */
[----:B------:R-:W-:Y:S02]  /*311d0*/  IMAD.MOV.U32 R116, RZ, RZ, R7 ;  /* 0x000000ffff747224 */ /* 0x000fe400078e0007 */
[----:B---3--:R-:W-:-:S05]  /*311e0*/  IMAD.X R107, R107, 0x1, R3, P0 ;  /* 0x000000016b6b7824 */ /* 0x008fca00000e0603 */
[----:B------:R3:W-:Y:S04]  /*311f0*/  STL [R1+0x1278], R107 ;  /* 0x0012786b01007387 */ /* 0x0007e80000100800 */
[----:B------:R-:W4:Y:S04]  /*31200*/  LDL.LU R110, [R1+0x12a0] ;  /* 0x0012a000016e7983 */ /* 0x000f280000300800 */
[----:B-1----:R-:W4:Y:S01]  /*31210*/  LDL.LU R109, [R1+0x12a4] ;  /* 0x0012a400016d7983 */ /* 0x002f220000300800 */
[----:B------:R-:W-:-:S03]  /*31220*/  IMAD.MOV.U32 R117, RZ, RZ, R107 ;  /* 0x000000ffff757224 */ /* 0x000fc600078e006b */
[----:B---3--:R-:W3:Y:S04]  /*31230*/  LDL.LU R107, [R1+0x12a8] ;  /* 0x0012a800016b7983 */ /* 0x008ee80000300800 */
[----:B------:R-:W3:Y:S01]  /*31240*/  LDL.LU R7, [R1+0x12ac] ;  /* 0x0012ac0001077983 */ /* 0x000ee20000300800 */
[----:B------:R-:W-:-:S03]  /*31250*/  UISETP.GT.AND UP1, UPT, UR9, 0x25, UPT ;  /* 0x000000250900788c */ /* 0x000fc6000bf24270 */
[----:B------:R-:W-:Y:S01]  /*31260*/  LDGSTS.E [R5+0x6c000], desc[UR4][R116.64], P1 ;  /* 0x6c00000074057fae */ /* 0x000fe20008921844 */
[----:B------:R-:W-:-:S04]  /*31270*/  USEL UR8, URZ, 0x4, !UP1 ;  /* 0x000000043f087887 */ /* 0x000fc8000c800000 */
[----:B------:R-:W-:-:S06]  /*31280*/  USEL UR8, UR8, URZ, !UP0 ;  /* 0x0000003f08087287 */ /* 0x000fcc000c000000 */
[----:B------:R-:W-:Y:S01]  /*31290*/  ISETP.NE.U32.AND P0, PT, RZ, UR8, PT ;  /* 0x00000008ff007c0c */ /* 0x000fe2000bf05070 */
[----:B------:R-:W-:-:S04]  /*312a0*/  UISETP.GT.AND UP1, UPT, UR9, 0x26, UPT ;  /* 0x000000260900788c */ /* 0x000fc8000bf24270 */
[----:B------:R-:W-:-:S04]  /*312b0*/  USEL UR8, URZ, 0x4, !UP1 ;  /* 0x000000043f087887 */ /* 0x000fc8000c800000 */
[----:B------:R-:W-:Y:S02]  /*312c0*/  USEL UR8, UR8, URZ, !UP0 ;  /* 0x0000003f08087287 */ /* 0x000fe4000c000000 */
[----:B------:R-:W-:Y:S01]  /*312d0*/  UISETP.GT.AND UP1, UPT, UR9, 0x27, UPT ;  /* 0x000000270900788c */ /* 0x000fe2000bf24270 */
        /* <DEDUP_REMOVED lines=8> */
[----:B--2---:R-:W-:-:S03]  /*31360*/  IADD3 R6, P3, R6, R4, RZ ;  /* 0x0000000406067210 */ /* 0x004fc60007f7e0ff */
[----:B------:R2:W-:Y:S01]  /*31370*/  STL [R1+0x1288], R112 ;  /* 0x0012887001007387 */ /* 0x0005e20000100800 */
[----:B-1----:R-:W-:Y:S02]  /*31380*/  IMAD.MOV.U32 R114, RZ, RZ, R113 ;  /* 0x000000ffff727224 */ /* 0x002fe400078e0071 */
[----:B------:R-:W-:Y:S02]  /*31390*/  IMAD.MOV.U32 R113, RZ, RZ, R112 ;  /* 0x000000ffff717224 */ /* 0x000fe400078e0070 */
[----:B------:R-:W-:Y:S01]  /*313a0*/  IMAD.X R8, R8, 0x1, R3, P3 ;  /* 0x0000000108087824 */ /* 0x000fe200018e0603 */
[----:B------:R-:W-:Y:S01]  /*313b0*/  LDGSTS.E [R5+0x68004], desc[UR4][R114.64], P0 ;  /* 0x6800400072057fae */ /* 0x000fe20008121844 */
[----:B--2---:R-:W-:-:S03]  /*313c0*/  IMAD.MOV.U32 R112, RZ, RZ, R108 ;  /* 0x000000ffff707224 */ /* 0x004fc600078e006c */
[----:B------:R-:W-:Y:S04]  /*313d0*/  STL [R1+0x1294], R6 ;  /* 0x0012940601007387 */ /* 0x000fe80000100800 */
[----:B------:R1:W-:Y:S04]  /*313e0*/  LDGSTS.E [R5+0x6c004], desc[UR4][R112.64], P0 ;  /* 0x6c00400070057fae */ /* 0x0003e80008121844 */
[----:B------:R2:W-:Y:S01]  /*313f0*/  STL [R1+0x1290], R8 ;  /* 0x0012900801007387 */ /* 0x0005e20000100800 */
[----:B------:R-:W-:Y:S01]  /*31400*/  ISETP.NE.U32.AND P1, PT, RZ, UR8, PT ;  /* 0x00000008ff007c0c */ /* 0x000fe2000bf25070 */
[----:B-1----:R-:W-:-:S02]  /*31410*/  IMAD.MOV.U32 R113, RZ, RZ, R8 ;  /* 0x000000ffff717224 */ /* 0x002fc400078e0008 */
[----:B--2---:R-:W2:Y:S04]  /*31420*/  LDL.LU R8, [R1+0x10b4] ;  /* 0x0010b40001087983 */ /* 0x004ea80000300800 */
[----:B------:R-:W2:Y:S01]  /*31430*/  LDL.LU R108, [R1+0x10b0] ;  /* 0x0010b000016c7983 */ /* 0x000ea20000300800 */
[----:B------:R-:W-:Y:S01]  /*31440*/  IMAD.MOV.U32 R112, RZ, RZ, R6 ;  /* 0x000000ffff707224 */ /* 0x000fe200078e0006 */
[----:B------:R-:W-:Y:S02]  /*31450*/  USEL UR8, URZ, 0x4, !UP1 ;  /* 0x000000043f087887 */ /* 0x000fe4000c800000 */
[----:B------:R-:W2:Y:S02]  /*31460*/  LDL.LU R6, [R1+0x10bc] ;  /* 0x0010bc0001067983 */ /* 0x000ea40000300800 */
[----:B------:R-:W-:-:S02]  /*31470*/  USEL UR8, UR8, URZ, !UP0 ;  /* 0x0000003f08087287 */ /* 0x000fc4000c000000 */
[----:B------:R1:W-:Y:S01]  /*31480*/  LDGSTS.E [R5+0x68008], desc[UR4][R112.64], P1 ;  /* 0x6800800070057fae */ /* 0x0003e20008921844 */
[----:B----4-:R-:W-:-:S05]  /*31490*/  IADD3 R9, P0, R9, R4, RZ ;  /* 0x0000000409097210 */ /* 0x010fca0007f1e0ff */
[----:B------:R-:W-:Y:S01]  /*314a0*/  IMAD.X R111, R111, 0x1, R3, P0 ;  /* 0x000000016f6f7824 */ /* 0x000fe200000e0603 */
[----:B------:R4:W-:Y:S01]  /*314b0*/  STL [R1+0x129c], R9 ;  /* 0x00129c0901007387 */ /* 0x0009e20000100800 */
[----:B-1----:R-:W-:Y:S02]  /*314c0*/  IMAD.MOV.U32 R112, RZ, RZ, R9 ;  /* 0x000000ffff707224 */ /* 0x002fe400078e0009 */
[----:B------:R-:W-:Y:S01]  /*314d0*/  IMAD.MOV.U32 R113, RZ, RZ, R111 ;  /* 0x000000ffff717224 */ /* 0x000fe200078e006f */
[----:B------:R-:W-:Y:S01]  /*314e0*/  STL [R1+0x1298], R111 ;  /* 0x0012986f01007387 */ /* 0x000fe20000100800 */
[----:B------:R-:W-:-:S03]  /*314f0*/  ISETP.NE.U32.AND P0, PT, RZ, UR8, PT ;  /* 0x00000008ff007c0c */ /* 0x000fc6000bf05070 */
[----:B------:R1:W-:Y:S04]  /*31500*/  LDGSTS.E [R5+0x6c008], desc[UR4][R112.64], P1 ;  /* 0x6c00800070057fae */ /* 0x0003e80008921844 */
[----:B----4-:R-:W4:Y:S01]  /*31510*/  LDL.LU R9, [R1+0x10b8] ;  /* 0x0010b80001097983 */ /* 0x010f220000300800 */
[----:B------:R-:W-:-:S05]  /*31520*/  IADD3 R109, P1, R109, R4, RZ ;  /* 0x000000046d6d7210 */ /* 0x000fca0007f3e0ff */
[----:B------:R-:W-:Y:S01]  /*31530*/  IMAD.X R110, R110, 0x1, R3, P1 ;  /* 0x000000016e6e7824 */ /* 0x000fe200008e0603 */
[----:B---3--:R-:W-:Y:S01]  /*31540*/  IADD3 R7, P2, R7, R4, RZ ;  /* 0x0000000407077210 */ /* 0x008fe20007f5e0ff */
[----:B-1----:R-:W-:Y:S02]  /*31550*/  IMAD.MOV.U32 R112, RZ, RZ, R109 ;  /* 0x000000ffff707224 */ /* 0x002fe400078e006d */
[----:B------:R-:W-:Y:S01]  /*31560*/  IMAD.MOV.U32 R113, RZ, RZ, R110 ;  /* 0x000000ffff717224 */ /* 0x000fe200078e006e */
[----:B------:R-:W-:Y:S01]  /*31570*/  STL [R1+0x12a4], R109 ;  /* 0x0012a46d01007387 */ /* 0x000fe20000100800 */
[----:B------:R-:W-:-:S03]  /*31580*/  IMAD.X R107, R107, 0x1, R3, P2 ;  /* 0x000000016b6b7824 */ /* 0x000fc600010e0603 */
[----:B------:R1:W-:Y:S04]  /*31590*/  STL [R1+0x12a0], R110 ;  /* 0x0012a06e01007387 */ /* 0x0003e80000100800 */
[----:B------:R-:W-:Y:S04]  /*315a0*/  STL [R1+0x12ac], R7 ;  /* 0x0012ac0701007387 */ /* 0x000fe80000100800 */
[----:B------:R3:W-:Y:S04]  /*315b0*/  LDGSTS.E [R5+0x6800c], desc[UR4][R112.64], P0 ;  /* 0x6800c00070057fae */ /* 0x0007e80008121844 */
[----:B-1----:R-:W4:Y:S04]  /*315c0*/  LDL.LU R110, [R1+0x10c4] ;  /* 0x0010c400016e7983 */ /* 0x002f280000300800 */
[----:B------:R1:W-:Y:S01]  /*315d0*/  STL [R1+0x12a8], R107 ;  /* 0x0012a86b01007387 */ /* 0x0003e20000100800 */
[----:B---3--:R-:W-:-:S03]  /*315e0*/  IMAD.MOV.U32 R112, RZ, RZ, R7 ;  /* 0x000000ffff707224 */ /* 0x008fc600078e0007 */
[----:B------:R-:W3:Y:S01]  /*315f0*/  LDL.LU R111, [R1+0x10c0] ;  /* 0x0010c000016f7983 */ /* 0x000ee20000300800 */
[----:B------:R-:W-:-:S03]  /*31600*/  IMAD.MOV.U32 R113, RZ, RZ, R107 ;  /* 0x000000ffff717224 */ /* 0x000fc600078e006b */
[----:B------:R-:W3:Y:S04]  /*31610*/  LDL.LU R109, [R1+0x10c8] ;  /* 0x0010c800016d7983 */ /* 0x000ee80000300800 */
[----:B-1----:R-:W3:Y:S04]  /*31620*/  LDL.LU R107, [R1+0x10cc] ;  /* 0x0010cc00016b7983 */ /* 0x002ee80000300800 */
[----:B------:R1:W-:Y:S04]  /*31630*/  LDGSTS.E [R5+0x6c00c], desc[UR4][R112.64], P0 ;  /* 0x6c00c00070057fae */ /* 0x0003e80008121844 */
[----:B------:R-:W3:Y:S04]  /*31640*/  LDL.LU R112, [R1+0x10d0] ;  /* 0x0010d00001707983 */ /* 0x000ee80000300800 */
[----:B------:R-:W3:Y:S01]  /*31650*/  LDL.LU R7, [R1+0x10d4] ;  /* 0x0010d40001077983 */ /* 0x000ee20000300800 */
[----:B------:R-:W1:Y:S01]  /*31660*/  S2R R252, SR_TID.X ;  /* 0x0000000000fc7919 */ /* 0x000e620000002100 */
[----:B------:R-:W-:-:S04]  /*31670*/  UISETP.GT.AND UP1, UPT, UR9, 0x8, UPT ;  /* 0x000000080900788c */ /* 0x000fc8000bf24270 */
[----:B------:R-:W-:-:S04]  /*31680*/  USEL UR8, URZ, 0x4, !UP1 ;  /* 0x000000043f087887 */ /* 0x000fc8000c800000 */
[----:B------:R-:W-:-:S06]  /*31690*/  USEL UR8, UR8, URZ, !UP0 ;  /* 0x0000003f08087287 */ /* 0x000fcc000c000000 */
[----:B------:R-:W-:Y:S01]  /*316a0*/  ISETP.NE.U32.AND P0, PT, RZ, UR8, PT ;  /* 0x00000008ff007c0c */ /* 0x000fe2000bf05070 */
[C---:B-1----:R-:W-:Y:S01]  /*316b0*/  IMAD.SHL.U32 R113, R252.reuse, 0x10, RZ ;  /* 0x00000010fc717824 */ /* 0x042fe200078e00ff */
[----:B------:R-:W-:-:S04]  /*316c0*/  LOP3.LUT R252, R252, 0x7f, RZ, 0xc0, !PT ;  /* 0x0000007ffcfc7812 */ /* 0x000fc800078ec0ff */
[----:B------:R-:W-:-:S05]  /*316d0*/  LOP3.LUT R113, R113, 0x70, RZ, 0xc0, !PT ;  /* 0x0000007071717812 */ /* 0x000fca00078ec0ff */
[----:B------:R-:W-:-:S05]  /*316e0*/  IMAD R113, R252, 0x80, R113 ;  /* 0x00000080fc717824 */ /* 0x000fca00078e0271 */
[----:B------:R-:W-:Y:S02]  /*316f0*/  LOP3.LUT R113, R113, 0x20, RZ, 0x3c, !PT ;  /* 0x0000002071717812 */ /* 0x000fe400078e3cff */
[----:B--2---:R-:W-:-:S05]  /*31700*/  IADD3 R8, P1, R8, R4, RZ ;  /* 0x0000000408087210 */ /* 0x004fca0007f3e0ff */
[----:B------:R-:W-:Y:S01]  /*31710*/  IMAD.X R108, R108, 0x1, R3, P1 ;  /* 0x000000016c6c7824 */ /* 0x000fe200008e0603 */
[----:B------:R-:W-:Y:S01]  /*31720*/  STL [R1+0x10b4], R8 ;  /* 0x0010b40801007387 */ /* 0x000fe20000100800 */
[----:B------:R-:W-:Y:S02]  /*31730*/  IMAD.MOV.U32 R114, RZ, RZ, R8 ;  /* 0x000000ffff727224 */ /* 0x000fe400078e0008 */
[----:B------:R-:W-:Y:S01]  /*31740*/  IMAD.MOV.U32 R115, RZ, RZ, R108 ;  /* 0x000000ffff737224 */ /* 0x000fe200078e006c */
[----:B------:R1:W-:Y:S01]  /*31750*/  STL [R1+0x10b0], R108 ;  /* 0x0010b06c01007387 */ /* 0x0003e20000100800 */
[----:B------:R-:W-:-:S03]  /*31760*/  IADD3 R6, P1, R6, R4, RZ ;  /* 0x0000000406067210 */ /* 0x000fc60007f3e0ff */
[----:B-1----:R-:W2:Y:S04]  /*31770*/  LDL.LU R108, [R1+0x10d8] ;  /* 0x0010d800016c7983 */ /* 0x002ea80000300800 */
[----:B------:R-:W2:Y:S01]  /*31780*/  LDL.LU R8, [R1+0x10dc] ;  /* 0x0010dc0001087983 */ /* 0x000ea20000300800 */
[----:B------:R-:W-:-:S03]  /*31790*/  VIADD R5, R113, UR10 ;  /* 0x0000000a71057c36 */ /* 0x000fc60008000000 */
[----:B------:R-:W-:Y:S01]  /*317a0*/  STL [R1+0x10bc], R6 ;  /* 0x0010bc0601007387 */ /* 0x000fe20000100800 */
[----:B------:R-:W-:-:S03]  /*317b0*/  UISETP.GT.AND UP1, UPT, UR9, 0x9, UPT ;  /* 0x000000090900788c */ /* 0x000fc6000bf24270 */
[----:B------:R1:W-:Y:S01]  /*317c0*/  LDGSTS.E [R5+0x60000], desc[UR4][R114.64], P0 ;  /* 0x6000000072057fae */ /* 0x0003e20008121844 */
[----:B------:R-:W-:Y:S01]  /*317d0*/  USEL UR8, URZ, 0x4, !UP1 ;  /* 0x000000043f087887 */ /* 0x000fe2000c800000 */
[----:B-1----:R-:W-:-:S03]  /*317e0*/  IMAD.MOV.U32 R114, RZ, RZ, R6 ;  /* 0x000000ffff727224 */ /* 0x002fc600078e0006 */
[----:B------:R-:W-:Y:S01]  /*317f0*/  USEL UR8, UR8, URZ, !UP0 ;  /* 0x0000003f08087287 */ /* 0x000fe2000c000000 */
[----:B----4-:R-:W-:-:S04]  /*31800*/  IMAD.X R9, R9, 0x1, R3, P1 ;  /* 0x0000000109097824 */ /* 0x010fc800008e0603 */
[----:B------:R-:W-:Y:S01]  /*31810*/  IMAD.MOV.U32 R115, RZ, RZ, R9 ;  /* 0x000000ffff737224 */ /* 0x000fe200078e0009 */
[----:B------:R1:W-:Y:S04]  /*31820*/  STL [R1+0x10b8], R9 ;  /* 0x0010b80901007387 */ /* 0x0003e80000100800 */
[----:B------:R4:W-:Y:S04]  /*31830*/  LDGSTS.E [R5+0x64000], desc[UR4][R114.64], P0 ;  /* 0x6400000072057fae */ /* 0x0009e80008121844 */
[----:B-1----:R-:W2:Y:S04]  /*31840*/  LDL.LU R9, [R1+0x10e0] ;  /* 0x0010e00001097983 */ /* 0x002ea80000300800 */
[----:B------:R-:W2:Y:S01]  /*31850*/  LDL.LU R6, [R1+0x10e4] ;  /* 0x0010e40001067983 */ /* 0x000ea20000300800 */
[----:B------:R-:W-:-:S02]  /*31860*/  ISETP.NE.U32.AND P0, PT, RZ, UR8, PT ;  /* 0x00000008ff007c0c */ /* 0x000fc4000bf05070 */
[----:B------:R-:W-:-:S05]  /*31870*/  IADD3 R110, P1, R110, R4, RZ ;  /* 0x000000046e6e7210 */ /* 0x000fca0007f3e0ff */
[----:B------:R1:W-:Y:S01]  /*31880*/  STL [R1+0x10c4], R110 ;  /* 0x0010c46e01007387 */ /* 0x0003e20000100800 */
[----:B---3--:R-:W-:Y:S01]  /*31890*/  IMAD.X R111, R111, 0x1, R3, P1 ;  /* 0x000000016f6f7824 */ /* 0x008fe200008e0603 */
[----:B------:R-:W-:-:S04]  /*318a0*/  IADD3 R107, P2, R107, R4, RZ ;  /* 0x000000046b6b7210 */ /* 0x000fc80007f5e0ff */
[----:B------:R-:W-:Y:S01]  /*318b0*/  STL [R1+0x10c0], R111 ;  /* 0x0010c06f01007387 */ /* 0x000fe20000100800 */
[----:B------:R-:W-:-:S03]  /*318c0*/  IMAD.X R109, R109, 0x1, R3, P2 ;  /* 0x000000016d6d7824 */ /* 0x000fc600010e0603 */
[----:B------:R3:W-:Y:S01]  /*318d0*/  STL [R1+0x10cc], R107 ;  /* 0x0010cc6b01007387 */ /* 0x0007e20000100800 */
[----:B----4-:R-:W-:-:S03]  /*318e0*/  IMAD.MOV.U32 R114, RZ, RZ, R107 ;  /* 0x000000ffff727224 */ /* 0x010fc600078e006b */
[----:B------:R4:W-:Y:S04]  /*318f0*/  STL [R1+0x10c8], R109 ;  /* 0x0010c86d01007387 */ /* 0x0009e80000100800 */
[----:B------:R-:W-:Y:S01]  /*31900*/  LDGSTS.E [R5+0x60004], desc[UR4][R110.64], P0 ;  /* 0x600040006e057fae */ /* 0x000fe20008121844 */
[----:B------:R-:W-:-:S05]  /*31910*/  IADD3 R7, P3, R7, R4, RZ ;  /* 0x0000000407077210 */ /* 0x000fca0007f7e0ff */
[----:B------:R-:W-:Y:S01]  /*31920*/  IMAD.X R112, R112, 0x1, R3, P3 ;  /* 0x0000000170707824 */ /* 0x000fe200018e0603 */
[----:B------:R-:W-:Y:S04]  /*31930*/  STL [R1+0x10d4], R7 ;  /* 0x0010d40701007387 */ /* 0x000fe80000100800 */
[----:B-1----:R-:W2:Y:S04]  /*31940*/  LDL.LU R110, [R1+0x10ec] ;  /* 0x0010ec00016e7983 */ /* 0x002ea80000300800 */
[----:B------:R1:W-:Y:S04]  /*31950*/  STL [R1+0x10d0], R112 ;  /* 0x0010d07001007387 */ /* 0x0003e80000100800 */
[----:B---3--:R-:W3:Y:S01]  /*31960*/  LDL.LU R107, [R1+0x12b4] ;  /* 0x0012b400016b7983 */ /* 0x008ee20000300800 */
[----:B------:R-:W-:-:S03]  /*31970*/  IMAD.MOV.U32 R115, RZ, RZ, R109 ;  /* 0x000000ffff737224 */ /* 0x000fc600078e006d */
[----:B------:R-:W3:Y:S04]  /*31980*/  LDL.LU R111, [R1+0x10e8] ;  /* 0x0010e800016f7983 */ /* 0x000ee80000300800 */
[----:B----4-:R-:W4:Y:S01]  /*31990*/  LDL.LU R109, [R1+0x12b0] ;  /* 0x0012b000016d7983 */ /* 0x010f220000300800 */
[----:B------:R-:W-:-:S03]  /*319a0*/  UISETP.GT.AND UP1, UPT, UR9, 0xa, UPT ;  /* 0x0000000a0900788c */ /* 0x000fc6000bf24270 */
[----:B------:R-:W-:Y:S01]  /*319b0*/  LDGSTS.E [R5+0x64004], desc[UR4][R114.64], P0 ;  /* 0x6400400072057fae */ /* 0x000fe20008121844 */
[----:B------:R-:W-:-:S04]  /*319c0*/  USEL UR8, URZ, 0x4, !UP1 ;  /* 0x000000043f087887 */ /* 0x000fc8000c800000 */
[----:B------:R-:W-:-:S06]  /*319d0*/  USEL UR8, UR8, URZ, !UP0 ;  /* 0x0000003f08087287 */ /* 0x000fcc000c000000 */
[----:B------:R-:W-:Y:S01]  /*319e0*/  ISETP.NE.U32.AND P1, PT, RZ, UR8, PT ;  /* 0x00000008ff007c0c */ /* 0x000fe2000bf25070 */
[----:B------:R-:W-:Y:S01]  /*319f0*/  IMAD.MOV.U32 R113, RZ, RZ, R112 ;  /* 0x000000ffff717224 */ /* 0x000fe200078e0070 */
[----:B------:R-:W-:Y:S01]  /*31a00*/  UISETP.GT.AND UP1, UPT, UR9, 0xb, UPT ;  /* 0x0000000b0900788c */ /* 0x000fe2000bf24270 */
[----:B-1----:R-:W-:Y:S02]  /*31a10*/  IMAD.MOV.U32 R112, RZ, RZ, R7 ;  /* 0x000000ffff707224 */ /* 0x002fe400078e0007 */
[----:B------:R-:W4:Y:S01]  /*31a20*/  LDL.LU R7, [R1+0x12bc] ;  /* 0x0012bc0001077983 */ /* 0x000f220000300800 */
[----:B------:R-:W-:-:S04]  /*31a30*/  USEL UR8, URZ, 0x4, !UP1 ;  /* 0x000000043f087887 */ /* 0x000fc8000c800000 */
[----:B------:R-:W-:-:S03]  /*31a40*/  USEL UR8, UR8, URZ, !UP0 ;  /* 0x0000003f08087287 */ /* 0x000fc6000c000000 */
[----:B------:R1:W-:Y:S01]  /*31a50*/  LDGSTS.E [R5+0x60008], desc[UR4][R112.64], P1 ;  /* 0x6000800070057fae */ /* 0x0003e20008921844 */
[----:B------:R-:W-:Y:S01]  /*31a60*/  UISETP.GT.AND UP1, UPT, UR9, 0x28, UPT ;  /* 0x000000280900788c */ /* 0x000fe2000bf24270 */
[----:B--2---:R-:W-:-:S05]  /*31a70*/  IADD3 R8, P0, R8, R4, RZ ;  /* 0x0000000408087210 */ /* 0x004fca0007f1e0ff */
[----:B------:R-:W-:Y:S01]  /*31a80*/  IMAD.X R108, R108, 0x1, R3, P0 ;  /* 0x000000016c6c7824 */ /* 0x000fe200000e0603 */
[----:B------:R2:W-:Y:S01]  /*31a90*/  STL [R1+0x10dc], R8 ;  /* 0x0010dc0801007387 */ /* 0x0005e20000100800 */
[----:B-1----:R-:W-:Y:S02]  /*31aa0*/  IMAD.MOV.U32 R112, RZ, RZ, R8 ;  /* 0x000000ffff707224 */ /* 0x002fe400078e0008 */
[----:B------:R-:W-:Y:S01]  /*31ab0*/  IMAD.MOV.U32 R113, RZ, RZ, R108 ;  /* 0x000000ffff717224 */ /* 0x000fe200078e006c */
[----:B------:R1:W-:Y:S01]  /*31ac0*/  STL [R1+0x10d8], R108 ;  /* 0x0010d86c01007387 */ /* 0x0003e20000100800 */
[----:B------:R-:W-:-:S03]  /*31ad0*/  ISETP.NE.U32.AND P0, PT, RZ, UR8, PT ;  /* 0x00000008ff007c0c */ /* 0x000fc6000bf05070 */
[----:B------:R-:W-:Y:S04]  /*31ae0*/  LDGSTS.E [R5+0x64008], desc[UR4][R112.64], P1 ;  /* 0x6400800070057fae */ /* 0x000fe80008921844 */
[----:B--2---:R-:W2:Y:S01]  /*31af0*/  LDL.LU R8, [R1+0x12b8] ;  /* 0x0012b80001087983 */ /* 0x004ea20000300800 */
[----:B------:R-:W-:-:S04]  /*31b00*/  USEL UR8, URZ, 0x4, !UP1 ;  /* 0x000000043f087887 */ /* 0x000fc8000c800000 */
[----:B------:R-:W-:Y:S01]  /*31b10*/  USEL UR8, UR8, URZ, !UP0 ;  /* 0x0000003f08087287 */ /* 0x000fe2000c000000 */
[----:B------:R-:W-:-:S05]  /*31b20*/  IADD3 R6, P1, R6, R4, RZ ;  /* 0x0000000406067210 */ /* 0x000fca0007f3e0ff */
        /* <DEDUP_REMOVED lines=10> */
[----:B------:R-:W2:Y:S04]  /*31bd0*/  LDL.LU R9, [R1+0x12d0] ;  /* 0x0012d00001097983 */ /* 0x000ea80000300800 */
[----:B------:R-:W2:Y:S01]  /*31be0*/  LDL.LU R6, [R1+0x12d4] ;  /* 0x0012d40001067983 */ /* 0x000ea20000300800 */
[----:B------:R-:W-:-:S02]  /*31bf0*/  ISETP.NE.U32.AND P1, PT, RZ, UR8, PT ;  /* 0x00000008ff007c0c */ /* 0x000fc4000bf25070 */
[-C--:B------:R-:W-:Y:S02]  /*31c00*/  IADD3 R110, P2, R110, R4.reuse, RZ ;  /* 0x000000046e6e7210 */ /* 0x080fe40007f5e0ff */
[----:B---3--:R-:W-:-:S03]  /*31c10*/  IADD3 R107, P3, R107, R4, RZ ;  /* 0x000000046b6b7210 */ /* 0x008fc60007f7e0ff */
[--C-:B------:R-:W-:Y:S01]  /*31c20*/  IMAD.X R111, R111, 0x1, R3.reuse, P2 ;  /* 0x000000016f6f7824 */ /* 0x100fe200010e0603 */
[----:B------:R1:W-:Y:S01]  /*31c30*/  STL [R1+0x10ec], R110 ;  /* 0x0010ec6e01007387 */ /* 0x0003e20000100800 */
[----:B----4-:R-:W-:-:S03]  /*31c40*/  IMAD.X R109, R109, 0x1, R3, P3 ;  /* 0x000000016d6d7824 */ /* 0x010fc600018e0603 */
[----:B------:R3:W-:Y:S04]  /*31c50*/  STL [R1+0x10e8], R111 ;  /* 0x0010e86f01007387 */ /* 0x0007e80000100800 */
[----:B------:R1:W-:Y:S04]  /*31c60*/  LDGSTS.E [R5+0x6400c], desc[UR4][R110.64], P0 ;  /* 0x6400c0006e057fae */ /* 0x0003e80008121844 */
[----:B------:R4:W-:Y:S01]  /*31c70*/  STL [R1+0x12b4], R107 ;  /* 0x0012b46b01007387 */ /* 0x0009e20000100800 */
[----:B-1----:R-:W-:Y:S02]  /*31c80*/  IMAD.MOV.U32 R110, RZ, RZ, R107 ;  /* 0x000000ffff6e7224 */ /* 0x002fe400078e006b */
[----:B---3--:R-:W-:Y:S01]  /*31c90*/  IMAD.MOV.U32 R111, RZ, RZ, R109 ;  /* 0x000000ffff6f7224 */ /* 0x008fe200078e006d */
[----:B------:R1:W-:Y:S04]  /*31ca0*/  STL [R1+0x12b0], R109 ;  /* 0x0012b06d01007387 */ /* 0x0003e80000100800 */
[----:B------:R-:W-:Y:S04]  /*31cb0*/  LDGSTS.E [R5+0x68000], desc[UR4][R110.64], P1 ;  /* 0x680000006e057fae */ /* 0x000fe80008921844 */
[----:B------:R-:W3:Y:S04]  /*31cc0*/  LDL.LU R111, [R1+0x12d8] ;  /* 0x0012d800016f7983 */ /* 0x000ee80000300800 */
[----:B----4-:R-:W4:Y:S01]  /*31cd0*/  LDL.LU R107, [R1+0x12dc] ;  /* 0x0012dc00016b7983 */ /* 0x010f220000300800 */
[----:B------:R-:W-:-:S05]  /*31ce0*/  IADD3 R7, P0, R7, R4, RZ ;  /* 0x0000000407077210 */ /* 0x000fca0007f1e0ff */
[----:B------:R-:W-:Y:S01]  /*31cf0*/  STL [R1+0x12bc], R7 ;  /* 0x0012bc0701007387 */ /* 0x000fe20000100800 */
[----:B------:R-:W-:Y:S01]  /*31d00*/  UISETP.GT.AND UP1, UPT, UR9, 0x29, UPT ;  /* 0x000000290900788c */ /* 0x000fe2000bf24270 */
[----:B------:R-:W-:-:S03]  /*31d10*/  IMAD.MOV.U32 R116, RZ, RZ, R7 ;  /* 0x000000ffff747224 */ /* 0x000fc600078e0007 */
[----:B------:R-:W-:-:S04]  /*31d20*/  USEL UR8, URZ, 0x4, !UP1 ;  /* 0x000000043f087887 */ /* 0x000fc8000c800000 */
[----:B------:R-:W-:Y:S01]  /*31d30*/  USEL UR8, UR8, URZ, !UP0 ;  /* 0x0000003f08087287 */ /* 0x000fe2000c000000 */
[----:B--2---:R-:W-:-:S05]  /*31d40*/  IMAD.X R8, R8, 0x1, R3, P0 ;  /* 0x0000000108087824 */ /* 0x004fca00000e0603 */
[----:B------:R2:W-:Y:S04]  /*31d50*/  STL [R1+0x12b8], R8 ;  /* 0x0012b80801007387 */ /* 0x0005e80000100800 */
[----:B------:R-:W3:Y:S04]  /*31d60*/  LDL.LU R110, [R1+0x12e0] ;  /* 0x0012e000016e7983 */ /* 0x000ee80000300800 */
[----:B-1----:R-:W3:Y:S01]  /*31d70*/  LDL.LU R109, [R1+0x12e4] ;  /* 0x0012e400016d7983 */ /* 0x002ee20000300800 */
[----:B------:R-:W-:-:S03]  /*31d80*/  IMAD.MOV.U32 R117, RZ, RZ, R8 ;  /* 0x000000ffff757224 */ /* 0x000fc600078e0008 */
[----:B--2---:R-:W2:Y:S04]  /*31d90*/  LDL.LU R8, [R1+0x12e8] ;  /* 0x0012e80001087983 */ /* 0x004ea80000300800 */
[----:B------:R-:W2:Y:S04]  /*31da0*/  LDL.LU R7, [R1+0x12ec] ;  /* 0x0012ec0001077983 */ /* 0x000ea80000300800 */
[----:B------:R-:W-:Y:S01]  /*31db0*/  LDGSTS.E [R5+0x6c000], desc[UR4][R116.64], P1 ;  /* 0x6c00000074057fae */ /* 0x000fe20008921844 */
[----:B------:R-:W-:Y:S01]  /*31dc0*/  ISETP.NE.U32.AND P0, PT, RZ, UR8, PT ;  /* 0x00000008ff007c0c */ /* 0x000fe2000bf05070 */
[----:B------:R-:W-:-:S04]  /*31dd0*/  UISETP.GT.AND UP1, UPT, UR9, 0x2a, UPT ;  /* 0x0000002a0900788c */ /* 0x000fc8000bf24270 */
[----:B------:R-:W-:Y:S01]  /*31de0*/  USEL UR8, URZ, 0x4, !UP1 ;  /* 0x000000043f087887 */ /* 0x000fe2000c800000 */
        /* <DEDUP_REMOVED lines=8> */
[----:B------:R-:W-:-:S03]  /*31e70*/  IADD3 R6, P3, R6, R4, RZ ;  /* 0x0000000406067210 */ /* 0x000fc60007f7e0ff */
[----:B------:R1:W-:Y:S02]  /*31e80*/  STL [R1+0x12c8], R112 ;  /* 0x0012c87001007387 */ /* 0x0003e40000100800 */
[----:B-1----:R-:W-:Y:S02]  /*31e90*/  IMAD.MOV.U32 R114, RZ, RZ, R113 ;  /* 0x000000ffff727224 */ /* 0x002fe400078e0071 */
[----:B------:R-:W-:Y:S02]  /*31ea0*/  IMAD.MOV.U32 R113, RZ, RZ, R112 ;  /* 0x000000ffff717224 */ /* 0x000fe400078e0070 */
[----:B------:R-:W-:Y:S01]  /*31eb0*/  IMAD.X R9, R9, 0x1, R3, P3 ;  /* 0x0000000109097824 */ /* 0x000fe200018e0603 */
[----:B------:R-:W-:Y:S01]  /*31ec0*/  LDGSTS.E [R5+0x68004], desc[UR4][R114.64], P0 ;  /* 0x6800400072057fae */ /* 0x000fe20008121844 */
[----:B------:R-:W-:-:S03]  /*31ed0*/  IMAD.MOV.U32 R112, RZ, RZ, R108 ;  /* 0x000000ffff707224 */ /* 0x000fc600078e006c */
[----:B------:R-:W-:Y:S01]  /*31ee0*/  STL [R1+0x12d4], R6 ;  /* 0x0012d40601007387 */ /* 0x000fe20000100800 */
[----:B------:R-:W-:-:S03]  /*31ef0*/  USEL UR8, UR8, URZ, !UP0 ;  /* 0x0000003f08087287 */ /* 0x000fc6000c000000 */
[----:B------:R1:W-:Y:S04]  /*31f00*/  LDGSTS.E [R5+0x6c004], desc[UR4][R112.64], P0 ;  /* 0x6c00400070057fae */ /* 0x0003e80008121844 */
[----:B------:R1:W-:Y:S02]  /*31f10*/  STL [R1+0x12d0], R9 ;  /* 0x0012d00901007387 */ /* 0x0003e40000100800 */
[----:B-1----:R-:W-:Y:S02]  /*31f20*/  IMAD.MOV.U32 R113, RZ, RZ, R9 ;  /* 0x000000ffff717224 */ /* 0x002fe400078e0009 */
[----:B------:R-:W2:Y:S01]  /*31f30*/  LDL.LU R9, [R1+0x10f4] ;  /* 0x0010f40001097983 */ /* 0x000ea20000300800 */
[----:B------:R-:W-:-:S03]  /*31f40*/  ISETP.NE.U32.AND P1, PT, RZ, UR8, PT ;  /* 0x00000008ff007c0c */ /* 0x000fc6000bf25070 */
[----:B------:R-:W2:Y:S01]  /*31f50*/  LDL.LU R108, [R1+0x10f0] ;  /* 0x0010f000016c7983 */ /* 0x000ea20000300800 */
[----:B------:R-:W-:-:S03]  /*31f60*/  IMAD.MOV.U32 R112, RZ, RZ, R6 ;  /* 0x000000ffff707224 */ /* 0x000fc600078e0006 */
[----:B------:R-:W2:Y:S06]  /*31f70*/  LDL.LU R6, [R1+0x10fc] ;  /* 0x0010fc0001067983 */ /* 0x000eac0000300800 */
[----:B------:R1:W-:Y:S01]  /*31f80*/  LDGSTS.E [R5+0x68008], desc[UR4][R112.64], P1 ;  /* 0x6800800070057fae */ /* 0x0003e20008921844 */
[----:B----4-:R-:W-:-:S05]  /*31f90*/  IADD3 R107, P0, R107, R4, RZ ;  /* 0x000000046b6b7210 */ /* 0x010fca0007f1e0ff */
[----:B---3--:R-:W-:Y:S01]  /*31fa0*/  IMAD.X R111, R111, 0x1, R3, P0 ;  /* 0x000000016f6f7824 */ /* 0x008fe200000e0603 */
[----:B------:R3:W-:Y:S01]  /*31fb0*/  STL [R1+0x12dc], R107 ;  /* 0x0012dc6b01007387 */ /* 0x0007e20000100800 */
[----:B-1----:R-:W-:-:S03]  /*31fc0*/  IMAD.MOV.U32 R112, RZ, RZ, R107 ;  /* 0x000000ffff707224 */ /* 0x002fc600078e006b */
[----:B------:R-:W-:Y:S04]  /*31fd0*/  STL [R1+0x12d8], R111 ;  /* 0x0012d86f01007387 */ /* 0x000fe80000100800 */
[----:B---3--:R-:W3:Y:S01]  /*31fe0*/  LDL.LU R107, [R1+0x10f8] ;  /* 0x0010f800016b7983 */ /* 0x008ee20000300800 */
[----:B------:R-:W-:Y:S01]  /*31ff0*/  UISETP.GT.AND UP1, UPT, UR9, 0x2b, UPT ;  /* 0x0000002b0900788c */ /* 0x000fe2000bf24270 */
[----:B------:R-:W-:-:S03]  /*32000*/  IMAD.MOV.U32 R113, RZ, RZ, R111 ;  /* 0x000000ffff717224 */ /* 0x000fc600078e006f */
[----:B------:R-:W-:Y:S02]  /*32010*/  USEL UR8, URZ, 0x4, !UP1 ;  /* 0x000000043f087887 */ /* 0x000fe4000c800000 */
[----:B------:R1:W-:Y:S02]  /*32020*/  LDGSTS.E [R5+0x6c008], desc[UR4][R112.64], P1 ;  /* 0x6c00800070057fae */ /* 0x0003e40008921844 */
[----:B------:R-:W-:Y:S01]  /*32030*/  USEL UR8, UR8, URZ, !UP0 ;  /* 0x0000003f08087287 */ /* 0x000fe2000c000000 */
[----:B------:R-:W4:Y:S05]  /*32040*/  S2R R252, SR_TID.X ;  /* 0x0000000000fc7919 */ /* 0x000f2a0000002100 */
[----:B------:R-:W-:-:S02]  /*32050*/  ISETP.NE.U32.AND P0, PT, RZ, UR8, PT ;  /* 0x00000008ff007c0c */ /* 0x000fc4000bf05070 */
[----:B------:R-:W-:-:S05]  /*32060*/  IADD3 R109, P1, R109, R4, RZ ;  /* 0x000000046d6d7210 */ /* 0x000fca0007f3e0ff */
[----:B------:R-:W-:Y:S01]  /*32070*/  IMAD.X R110, R110, 0x1, R3, P1 ;  /* 0x000000016e6e7824 */ /* 0x000fe200008e0603 */
[----:B--2---:R-:W-:Y:S01]  /*32080*/  IADD3 R7, P2, R7, R4, RZ ;  /* 0x0000000407077210 */ /* 0x004fe20007f5e0ff */
[----:B-1----:R-:W-:Y:S02]  /*32090*/  IMAD.MOV.U32 R112, RZ, RZ, R109 ;  /* 0x000000ffff707224 */ /* 0x002fe400078e006d */
[----:B------:R-:W-:Y:S01]  /*320a0*/  IMAD.MOV.U32 R113, RZ, RZ, R110 ;  /* 0x000000ffff717224 */ /* 0x000fe200078e006e */
[----:B------:R-:W-:Y:S01]  /*320b0*/  STL [R1+0x12e4], R109 ;  /* 0x0012e46d01007387 */ /* 0x000fe20000100800 */
[----:B------:R-:W-:-:S03]  /*320c0*/  IMAD.X R8, R8, 0x1, R3, P2 ;  /* 0x0000000108087824 */ /* 0x000fc600010e0603 */
[----:B------:R1:W-:Y:S04]  /*320d0*/  STL [R1+0x12e0], R110 ;  /* 0x0012e06e01007387 */ /* 0x0003e80000100800 */
[----:B------:R-:W-:Y:S04]  /*320e0*/  STL [R1+0x12ec], R7 ;  /* 0x0012ec0701007387 */ /* 0x000fe80000100800 */
[----:B------:R2:W-:Y:S04]  /*320f0*/  LDGSTS.E [R5+0x6800c], desc[UR4][R112.64], P0 ;  /* 0x6800c00070057fae */ /* 0x0005e80008121844 */
[----:B-1----:R-:W3:Y:S04]  /*32100*/  LDL.LU R110, [R1+0x1104] ;  /* 0x00110400016e7983 */ /* 0x002ee80000300800 */
[----:B------:R1:W-:Y:S01]  /*32110*/  STL [R1+0x12e8], R8 ;  /* 0x0012e80801007387 */ /* 0x0003e20000100800 */
[----:B--2---:R-:W-:-:S03]  /*32120*/  IMAD.MOV.U32 R112, RZ, RZ, R7 ;  /* 0x000000ffff707224 */ /* 0x004fc600078e0007 */
[----:B------:R-:W2:Y:S01]  /*32130*/  LDL.LU R111, [R1+0x1100] ;  /* 0x00110000016f7983 */ /* 0x000ea20000300800 */
[----:B------:R-:W-:-:S03]  /*32140*/  IMAD.MOV.U32 R113, RZ, RZ, R8 ;  /* 0x000000ffff717224 */ /* 0x000fc600078e0008 */
[----:B------:R-:W2:Y:S04]  /*32150*/  LDL.LU R109, [R1+0x1108] ;  /* 0x00110800016d7983 */ /* 0x000ea80000300800 */
[----:B-1----:R-:W2:Y:S04]  /*32160*/  LDL.LU R8, [R1+0x110c] ;  /* 0x00110c0001087983 */ /* 0x002ea80000300800 */
[----:B------:R4:W-:Y:S04]  /*32170*/  LDGSTS.E [R5+0x6c00c], desc[UR4][R112.64], P0 ;  /* 0x6c00c00070057fae */ /* 0x0009e80008121844 */
[----:B------:R-:W2:Y:S04]  /*32180*/  LDL.LU R112, [R1+0x1110] ;  /* 0x0011100001707983 */ /* 0x000ea80000300800 */
[----:B------:R-:W2:Y:S01]  /*32190*/  LDL.LU R7, [R1+0x1114] ;  /* 0x0011140001077983 */ /* 0x000ea20000300800 */
[----:B------:R-:W-:Y:S01]  /*321a0*/  UISETP.GT.AND UP1, UPT, UR9, 0xc, UPT ;  /* 0x0000000c0900788c */ /* 0x000fe2000bf24270 */
[----:B----4-:R-:W-:-:S03]  /*321b0*/  IMAD.SHL.U32 R113, R252, 0x10, RZ ;  /* 0x00000010fc717824 */ /* 0x010fc600078e00ff */
[----:B------:R-:W-:Y:S01]  /*321c0*/  USEL UR8, URZ, 0x4, !UP1 ;  /* 0x000000043f087887 */ /* 0x000fe2000c800000 */
[----:B------:R-:W-:Y:S02]  /*321d0*/  LOP3.LUT R252, R252, 0x7f, RZ, 0xc0, !PT ;  /* 0x0000007ffcfc7812 */ /* 0x000fe400078ec0ff */
[----:B------:R-:W-:Y:S01]  /*321e0*/  LOP3.LUT R113, R113, 0x70, RZ, 0xc0, !PT ;  /* 0x0000007071717812 */ /* 0x000fe200078ec0ff */
[----:B------:R-:W-:-:S04]  /*321f0*/  USEL UR8, UR8, URZ, !UP0 ;  /* 0x0000003f08087287 */ /* 0x000fc8000c000000 */
[----:B------:R-:W-:Y:S02]  /*32200*/  IMAD R113, R252, 0x80, R113 ;  /* 0x00000080fc717824 */ /* 0x000fe400078e0271 */
[----:B------:R-:W-:-:S03]  /*32210*/  ISETP.NE.U32.AND P0, PT, RZ, UR8, PT ;  /* 0x00000008ff007c0c */ /* 0x000fc6000bf05070 */
[----:B------:R-:W-:Y:S02]  /*32220*/  LOP3.LUT R113, R113, 0x30, RZ, 0x3c, !PT ;  /* 0x0000003071717812 */ /* 0x000fe400078e3cff */
[----:B------:R-:W-:-:S05]  /*32230*/  IADD3 R9, P1, R9, R4, RZ ;  /* 0x0000000409097210 */ /* 0x000fca0007f3e0ff */
[----:B------:R-:W-:Y:S01]  /*32240*/  IMAD.X R108, R108, 0x1, R3, P1 ;  /* 0x000000016c6c7824 */ /* 0x000fe200008e0603 */
[----:B------:R-:W-:Y:S01]  /*32250*/  STL [R1+0x10f4], R9 ;  /* 0x0010f40901007387 */ /* 0x000fe20000100800 */
[----:B------:R-:W-:Y:S02]  /*32260*/  IMAD.MOV.U32 R114, RZ, RZ, R9 ;  /* 0x000000ffff727224 */ /* 0x000fe400078e0009 */
[----:B------:R-:W-:Y:S01]  /*32270*/  IMAD.MOV.U32 R115, RZ, RZ, R108 ;  /* 0x000000ffff737224 */ /* 0x000fe200078e006c */
[----:B------:R1:W-:Y:S01]  /*32280*/  STL [R1+0x10f0], R108 ;  /* 0x0010f06c01007387 */ /* 0x0003e20000100800 */
[----:B------:R-:W-:-:S03]  /*32290*/  IADD3 R6, P1, R6, R4, RZ ;  /* 0x0000000406067210 */ /* 0x000fc60007f3e0ff */
[----:B-1----:R-:W4:Y:S04]  /*322a0*/  LDL.LU R108, [R1+0x1118] ;  /* 0x00111800016c7983 */ /* 0x002f280000300800 */
[----:B------:R-:W4:Y:S01]  /*322b0*/  LDL.LU R9, [R1+0x111c] ;  /* 0x00111c0001097983 */ /* 0x000f220000300800 */
[----:B------:R-:W-:-:S03]  /*322c0*/  VIADD R5, R113, UR10 ;  /* 0x0000000a71057c36 */ /* 0x000fc60008000000 */
[----:B------:R-:W-:Y:S04]  /*322d0*/  STL [R1+0x10fc], R6 ;  /* 0x0010fc0601007387 */ /* 0x000fe80000100800 */
[----:B------:R1:W-:Y:S02]  /*322e0*/  LDGSTS.E [R5+0x60000], desc[UR4][R114.64], P0 ;  /* 0x6000000072057fae */ /* 0x0003e40008121844 */
[----:B-1----:R-:W-:Y:S02]  /*322f0*/  IMAD.MOV.U32 R114, RZ, RZ, R6 ;  /* 0x000000ffff727224 */ /* 0x002fe400078e0006 */
[----:B---3--:R-:W-:-:S04]  /*32300*/  IMAD.X R107, R107, 0x1, R3, P1 ;  /* 0x000000016b6b7824 */ /* 0x008fc800008e0603 */
[----:B------:R-:W-:Y:S01]  /*32310*/  IMAD.MOV.U32 R115, RZ, RZ, R107 ;  /* 0x000000ffff737224 */ /* 0x000fe200078e006b */
[----:B------:R1:W-:Y:S01]  /*32320*/  STL [R1+0x10f8], R107 ;  /* 0x0010f86b01007387 */ /* 0x0003e20000100800 */
[----:B------:R-:W-:-:S03]  /*32330*/  UISETP.GT.AND UP1, UPT, UR9, 0xd, UPT ;  /* 0x0000000d0900788c */ /* 0x000fc6000bf24270 */
[----:B------:R3:W-:Y:S04]  /*32340*/  LDGSTS.E [R5+0x64000], desc[UR4][R114.64], P0 ;  /* 0x6400000072057fae */ /* 0x0007e80008121844 */
[----:B-1----:R-:W4:Y:S04]  /*32350*/  LDL.LU R107, [R1+0x1120] ;  /* 0x00112000016b7983 */ /* 0x002f280000300800 */
[----:B------:R-:W4:Y:S01]  /*32360*/  LDL.LU R6, [R1+0x1124] ;  /* 0x0011240001067983 */ /* 0x000f220000300800 */
[----:B------:R-:W-:-:S04]  /*32370*/  USEL UR8, URZ, 0x4, !UP1 ;  /* 0x000000043f087887 */ /* 0x000fc8000c800000 */
[----:B------:R-:W-:-:S06]  /*32380*/  USEL UR8, UR8, URZ, !UP0 ;  /* 0x0000003f08087287 */ /* 0x000fcc000c000000 */
[----:B------:R-:W-:Y:S01]  /*32390*/  ISETP.NE.U32.AND P0, PT, RZ, UR8, PT ;  /* 0x00000008ff007c0c */ /* 0x000fe2000bf05070 */
[----:B------:R-:W-:-:S04]  /*323a0*/  UISETP.GT.AND UP1, UPT, UR9, 0xe, UPT ;  /* 0x0000000e0900788c */ /* 0x000fc8000bf24270 */
[----:B------:R-:W-:-:S04]  /*323b0*/  USEL UR8, URZ, 0x4, !UP1 ;  /* 0x000000043f087887 */ /* 0x000fc8000c800000 */
[----:B------:R-:W-:Y:S01]  /*323c0*/  USEL UR8, UR8, URZ, !UP0 ;  /* 0x0000003f08087287 */ /* 0x000fe2000c000000 */
[----:B------:R-:W-:-:S05]  /*323d0*/  IADD3 R110, P1, R110, R4, RZ ;  /* 0x000000046e6e7210 */ /* 0x000fca0007f3e0ff */
[----:B------:R1:W-:Y:S01]  /*323e0*/  STL [R1+0x1104], R110 ;  /* 0x0011046e01007387 */ /* 0x0003e20000100800 */
[----:B--2---:R-:W-:Y:S01]  /*323f0*/  IMAD.X R111, R111, 0x1, R3, P1 ;  /* 0x000000016f6f7824 */ /* 0x004fe200008e0603 */
[----:B------:R-:W-:-:S04]  /*32400*/  IADD3 R8, P2, R8, R4, RZ ;  /* 0x0000000408087210 */ /* 0x000fc80007f5e0ff */
[----:B------:R-:W-:Y:S01]  /*32410*/  STL [R1+0x1100], R111 ;  /* 0x0011006f01007387 */ /* 0x000fe20000100800 */
[----:B------:R-:W-:-:S03]  /*32420*/  IMAD.X R109, R109, 0x1, R3, P2 ;  /* 0x000000016d6d7824 */ /* 0x000fc600010e0603 */
[----:B------:R2:W-:Y:S01]  /*32430*/  STL [R1+0x110c], R8 ;  /* 0x00110c0801007387 */ /* 0x0005e20000100800 */
[----:B---3--:R-:W-:-:S03]  /*32440*/  IMAD.MOV.U32 R114, RZ, RZ, R8 ;  /* 0x000000ffff727224 */ /* 0x008fc600078e0008 */
[----:B------:R3:W-:Y:S04]  /*32450*/  STL [R1+0x1108], R109 ;  /* 0x0011086d01007387 */ /* 0x0007e80000100800 */
[----:B------:R-:W-:Y:S01]  /*32460*/  LDGSTS.E [R5+0x60004], desc[UR4][R110.64], P0 ;  /* 0x600040006e057fae */ /* 0x000fe20008121844 */
[----:B------:R-:W-:-:S05]  /*32470*/  IADD3 R7, P3, R7, R4, RZ ;  /* 0x0000000407077210 */ /* 0x000fca0007f7e0ff */
[----:B------:R-:W-:Y:S01]  /*32480*/  IMAD.X R112, R112, 0x1, R3, P3 ;  /* 0x0000000170707824 */ /* 0x000fe200018e0603 */
[----:B------:R-:W-:Y:S04]  /*32490*/  STL [R1+0x1114], R7 ;  /* 0x0011140701007387 */ /* 0x000fe80000100800 */
[----:B-1----:R-:W4:Y:S04]  /*324a0*/  LDL.LU R110, [R1+0x112c] ;  /* 0x00112c00016e7983 */ /* 0x002f280000300800 */
[----:B------:R1:W-:Y:S04]  /*324b0*/  STL [R1+0x1110], R112 ;  /* 0x0011107001007387 */ /* 0x0003e80000100800 */
[----:B--2---:R-:W2:Y:S01]  /*324c0*/  LDL.LU R8, [R1+0x12f4] ;  /* 0x0012f40001087983 */ /* 0x004ea20000300800 */
[----:B------:R-:W-:-:S03]  /*324d0*/  IMAD.MOV.U32 R115, RZ, RZ, R109 ;  /* 0x000000ffff737224 */ /* 0x000fc600078e006d */
[----:B------:R-:W2:Y:S04]  /*324e0*/  LDL.LU R111, [R1+0x1128] ;  /* 0x00112800016f7983 */ /* 0x000ea80000300800 */
[----:B---3--:R-:W3:Y:S01]  /*324f0*/  LDL.LU R109, [R1+0x12f0] ;  /* 0x0012f000016d7983 */ /* 0x008ee20000300800 */
[----:B------:R-:W-:-:S03]  /*32500*/  ISETP.NE.U32.AND P1, PT, RZ, UR8, PT ;  /* 0x00000008ff007c0c */ /* 0x000fc6000bf25070 */
[----:B------:R-:W-:Y:S01]  /*32510*/  LDGSTS.E [R5+0x64004], desc[UR4][R114.64], P0 ;  /* 0x6400400072057fae */ /* 0x000fe20008121844 */
[----:B------:R-:W-:Y:S01]  /*32520*/  IMAD.MOV.U32 R113, RZ, RZ, R112 ;  /* 0x000000ffff717224 */ /* 0x000fe200078e0070 */
[----:B------:R-:W-:Y:S01]  /*32530*/  UISETP.GT.AND UP1, UPT, UR9, 0xf, UPT ;  /* 0x0000000f0900788c */ /* 0x000fe2000bf24270 */
[----:B-1----:R-:W-:Y:S02]  /*32540*/  IMAD.MOV.U32 R112, RZ, RZ, R7 ;  /* 0x000000ffff707224 */ /* 0x002fe400078e0007 */
[----:B------:R-:W3:Y:S01]  /*32550*/  LDL.LU R7, [R1+0x12fc] ;  /* 0x0012fc0001077983 */ /* 0x000ee20000300800 */
[----:B------:R-:W-:-:S04]  /*32560*/  USEL UR8, URZ, 0x4, !UP1 ;  /* 0x000000043f087887 */ /* 0x000fc8000c800000 */
[----:B------:R1:W-:Y:S01]  /*32570*/  LDGSTS.E [R5+0x60008], desc[UR4][R112.64], P1 ;  /* 0x6000800070057fae */ /* 0x0003e20008921844 */
[----:B------:R-:W-:Y:S01]  /*32580*/  USEL UR8, UR8, URZ, !UP0 ;  /* 0x0000003f08087287 */ /* 0x000fe2000c000000 */
[----:B----4-:R-:W-:-:S05]  /*32590*/  IADD3 R9, P0, R9, R4, RZ ;  /* 0x0000000409097210 */ /* 0x010fca0007f1e0ff */
[----:B------:R-:W-:Y:S01]  /*325a0*/  IMAD.X R108, R108, 0x1, R3, P0 ;  /* 0x000000016c6c7824 */ /* 0x000fe200000e0603 */
[----:B------:R4:W-:Y:S01]  /*325b0*/  STL [R1+0x111c], R9 ;  /* 0x00111c0901007387 */ /* 0x0009e20000100800 */
[----:B-1----:R-:W-:Y:S02]  /*325c0*/  IMAD.MOV.U32 R112, RZ, RZ, R9 ;  /* 0x000000ffff707224 */ /* 0x002fe400078e0009 */
[----:B------:R-:W-:Y:S01]  /*325d0*/  IMAD.MOV.U32 R113, RZ, RZ, R108 ;  /* 0x000000ffff717224 */ /* 0x000fe200078e006c */
[----:B------:R1:W-:Y:S01]  /*325e0*/  STL [R1+0x1118], R108 ;  /* 0x0011186c01007387 */ /* 0x0003e20000100800 */
[----:B------:R-:W-:-:S03]  /*325f0*/  ISETP.NE.U32.AND P0, PT, RZ, UR8, PT ;  /* 0x00000008ff007c0c */ /* 0x000fc6000bf05070 */
[----:B------:R-:W-:Y:S04]  /*32600*/  LDGSTS.E [R5+0x64008], desc[UR4][R112.64], P1 ;  /* 0x6400800070057fae */ /* 0x000fe80008921844 */
[----:B----4-:R-:W4:Y:S01]  /*32610*/  LDL.LU R9, [R1+0x12f8] ;  /* 0x0012f80001097983 */ /* 0x010f220000300800 */
[----:B------:R-:W-:-:S05]  /*32620*/  IADD3 R6, P1, R6, R4, RZ ;  /* 0x0000000406067210 */ /* 0x000fca0007f3e0ff */
[----:B------:R-:W-:Y:S01]  /*32630*/  IMAD.X R107, R107, 0x1, R3, P1 ;  /* 0x000000016b6b7824 */ /* 0x000fe200008e0603 */
[----:B------:R-:W-:-:S03]  /*32640*/  MOV R114, R6 ;  /* 0x0000000600727202 */ /* 0x000fc60000000f00 */
[----:B------:R-:W-:Y:S01]  /*32650*/  IMAD.MOV.U32 R115, RZ, RZ, R107 ;  /* 0x000000ffff737224 */ /* 0x000fe200078e006b */
[----:B------:R-:W-:Y:S04]  /*32660*/  STL [R1+0x1124], R6 ;  /* 0x0011240601007387 */ /* 0x000fe80000100800 */
[----:B------:R1:W-:Y:S04]  /*32670*/  STL [R1+0x1120], R107 ;  /* 0x0011206b01007387 */ /* 0x0003e80000100800 */
[----:B------:R-:W4:Y:S04]  /*32680*/  LDL.LU R113, [R1+0x1304] ;  /* 0x0013040001717983 */ /* 0x000f280000300800 */
[----:B------:R-:W-:Y:S04]  /*32690*/  LDGSTS.E [R5+0x6000c], desc[UR4][R114.64], P0 ;  /* 0x6000c00072057fae */ /* 0x000fe80008121844 */
[----:B------:R-:W4:Y:S04]  /*326a0*/  LDL.LU R114, [R1+0x1300] ;  /* 0x0013000001727983 */ /* 0x000f280000300800 */
[----:B------:R-:W4:Y:S04]  /*326b0*/  LDL.LU R112, [R1+0x1308] ;  /* 0x0013080001707983 */ /* 0x000f280000300800 */
[----:B-1----:R-:W4:Y:S04]  /*326c0*/  LDL.LU R108, [R1+0x130c] ;  /* 0x00130c00016c7983 */ /* 0x002f280000300800 */
[----:B------:R-:W4:Y:S04]  /*326d0*/  LDL.LU R107, [R1+0x1310] ;  /* 0x00131000016b7983 */ /* 0x000f280000300800 */
[----:B------:R-:W4:Y:S01]  /*326e0*/  LDL.LU R6, [R1+0x1314] ;  /* 0x0013140001067983 */ /* 0x000f220000300800 */
[----:B------:R-:W-:-:S04]  /*326f0*/  UISETP.GT.AND UP1, UPT, UR9, 0x2c, UPT ;  /* 0x0000002c0900788c */ /* 0x000fc8000bf24270 */
[----:B------:R-:W-:-:S04]  /*32700*/  USEL UR8, URZ, 0x4, !UP1 ;  /* 0x000000043f087887 */ /* 0x000fc8000c800000 */
[----:B------:R-:W-:-:S06]  /*32710*/  USEL UR8, UR8, URZ, !UP0 ;  /* 0x0000003f08087287 */ /* 0x000fcc000c000000 */
[----:B------:R-:W-:Y:S02]  /*32720*/  ISETP.NE.U32.AND P1, PT, RZ, UR8, PT ;  /* 0x00000008ff007c0c */ /* 0x000fe4000bf25070 */
[-C--:B------:R-:W-:Y:S02]  /*32730*/  IADD3 R110, P2, R110, R4.reuse, RZ ;  /* 0x000000046e6e7210 */ /* 0x080fe40007f5e0ff */
[----:B--2---:R-:W-:-:S03]  /*32740*/  IADD3 R8, P3, R8, R4, RZ ;  /* 0x0000000408087210 */ /* 0x004fc60007f7e0ff */
[--C-:B------:R-:W-:Y:S01]  /*32750*/  IMAD.X R111, R111, 0x1, R3.reuse, P2 ;  /* 0x000000016f6f7824 */ /* 0x100fe200010e0603 */
[----:B------:R1:W-:Y:S01]  /*32760*/  STL [R1+0x112c], R110 ;  /* 0x00112c6e01007387 */ /* 0x0003e20000100800 */
[----:B---3--:R-:W-:-:S03]  /*32770*/  IMAD.X R109, R109, 0x1, R3, P3 ;  /* 0x000000016d6d7824 */ /* 0x008fc600018e0603 */
[----:B------:R2:W-:Y:S04]  /*32780*/  STL [R1+0x1128], R111 ;  /* 0x0011286f01007387 */ /* 0x0005e80000100800 */
[----:B------:R1:W-:Y:S04]  /*32790*/  LDGSTS.E [R5+0x6400c], desc[UR4][R110.64], P0 ;  /* 0x6400c0006e057fae */ /* 0x0003e80008121844 */
[----:B------:R3:W-:Y:S01]  /*327a0*/  STL [R1+0x12f4], R8 ;  /* 0x0012f40801007387 */ /* 0x0007e20000100800 */
[----:B-1----:R-:W-:Y:S02]  /*327b0*/  IMAD.MOV.U32 R110, RZ, RZ, R8 ;  /* 0x000000ffff6e7224 */ /* 0x002fe400078e0008 */
[----:B--2---:R-:W-:Y:S01]  /*327c0*/  IMAD.MOV.U32 R111, RZ, RZ, R109 ;  /* 0x000000ffff6f7224 */ /* 0x004fe200078e006d */
[----:B------:R1:W-:Y:S04]  /*327d0*/  STL [R1+0x12f0], R109 ;  /* 0x0012f06d01007387 */ /* 0x0003e80000100800 */
[----:B------:R-:W-:Y:S01]  /*327e0*/  LDGSTS.E [R5+0x68000], desc[UR4][R110.64], P1 ;  /* 0x680000006e057fae */ /* 0x000fe20008921844 */
[----:B------:R-:W-:-:S03]  /*327f0*/  IADD3 R7, P0, R7, R4, RZ ;  /* 0x0000000407077210 */ /* 0x000fc60007f1e0ff */
[----:B------:R-:W2:Y:S04]  /*32800*/  LDL.LU R111, [R1+0x1318] ;  /* 0x00131800016f7983 */ /* 0x000ea80000300800 */
[----:B---3--:R-:W3:Y:S04]  /*32810*/  LDL.LU R8, [R1+0x131c] ;  /* 0x00131c0001087983 */ /* 0x008ee80000300800 */
[----:B------:R-:W-:Y:S01]  /*32820*/  STL [R1+0x12fc], R7 ;  /* 0x0012fc0701007387 */ /* 0x000fe20000100800 */
[----:B------:R-:W-:Y:S01]  /*32830*/  UISETP.GT.AND UP1, UPT, UR9, 0x2d, UPT ;  /* 0x0000002d0900788c */ /* 0x000fe2000bf24270 */
[----:B----4-:R-:W-:-:S05]  /*32840*/  IMAD.X R9, R9, 0x1, R3, P0 ;  /* 0x0000000109097824 */ /* 0x010fca00000e0603 */
[----:B------:R4:W-:Y:S04]  /*32850*/  STL [R1+0x12f8], R9 ;  /* 0x0012f80901007387 */ /* 0x0009e80000100800 */
[----:B------:R-:W2:Y:S04]  /*32860*/  LDL.LU R110, [R1+0x1320] ;  /* 0x00132000016e7983 */ /* 0x000ea80000300800 */
[----:B-1----:R-:W2:Y:S01]  /*32870*/  LDL.LU R109, [R1+0x1324] ;  /* 0x00132400016d7983 */ /* 0x002ea20000300800 */
[----:B------:R-:W-:Y:S02]  /*32880*/  IMAD.MOV.U32 R117, RZ, RZ, R9 ;  /* 0x000000ffff757224 */ /* 0x000fe400078e0009 */
[----:B------:R-:W-:Y:S01]  /*32890*/  IMAD.MOV.U32 R116, RZ, RZ, R7 ;  /* 0x000000ffff747224 */ /* 0x000fe200078e0007 */
[----:B----4-:R-:W4:Y:S01]  /*328a0*/  LDL.LU R9, [R1+0x1328] ;  /* 0x0013280001097983 */ /* 0x010f220000300800 */
[----:B------:R-:W-:-:S03]  /*328b0*/  USEL UR8, URZ, 0x4, !UP1 ;  /* 0x000000043f087887 */ /* 0x000fc6000c800000 */
[----:B------:R-:W4:Y:S01]  /*328c0*/  LDL.LU R7, [R1+0x132c] ;  /* 0x00132c0001077983 */ /* 0x000f220000300800 */
[----:B------:R-:W-:-:S03]  /*328d0*/  USEL UR8, UR8, URZ, !UP0 ;  /* 0x0000003f08087287 */ /* 0x000fc6000c000000 */
[----:B------:R-:W-:Y:S03]  /*328e0*/  LDGSTS.E [R5+0x6c000], desc[UR4][R116.64], P1 ;  /* 0x6c00000074057fae */ /* 0x000fe60008921844 */
        /* <DEDUP_REMOVED lines=16> */
[----:B------:R-:W-:Y:S04]  /*329f0*/  STL [R1+0x1314], R6 ;  /* 0x0013140601007387 */ /* 0x000fe80000100800 */
[----:B------:R1:W-:Y:S04]  /*32a00*/  LDGSTS.E [R5+0x6c004], desc[UR4][R112.64], P0 ;  /* 0x6c00400070057fae */ /* 0x0003e80008121844 */
[----:B------:R1:W-:Y:S02]  /*32a10*/  STL [R1+0x1310], R107 ;  /* 0x0013106b01007387 */ /* 0x0003e40000100800 */
[----:B-1----:R-:W-:-:S02]  /*32a20*/  IMAD.MOV.U32 R113, RZ, RZ, R107 ;  /* 0x000000ffff717224 */ /* 0x002fc400078e006b */
[----:B------:R-:W4:Y:S04]  /*32a30*/  LDL.LU R107, [R1+0x1134] ;  /* 0x00113400016b7983 */ /* 0x000f280000300800 */
[----:B------:R-:W4:Y:S01]  /*32a40*/  LDL.LU R108, [R1+0x1130] ;  /* 0x00113000016c7983 */ /* 0x000f220000300800 */
[----:B------:R-:W-:-:S04]  /*32a50*/  UISETP.GT.AND UP1, UPT, UR9, 0x2e, UPT ;  /* 0x0000002e0900788c */ /* 0x000fc8000bf24270 */
[----:B------:R-:W-:-:S04]  /*32a60*/  USEL UR8, URZ, 0x4, !UP1 ;  /* 0x000000043f087887 */ /* 0x000fc8000c800000 */
[----:B------:R-:W-:-:S06]  /*32a70*/  USEL UR8, UR8, URZ, !UP0 ;  /* 0x0000003f08087287 */ /* 0x000fcc000c000000 */
[----:B------:R-:W-:Y:S01]  /*32a80*/  ISETP.NE.U32.AND P1, PT, RZ, UR8, PT ;  /* 0x00000008ff007c0c */ /* 0x000fe2000bf25070 */
[----:B------:R-:W-:Y:S01]  /*32a90*/  UISETP.GT.AND UP1, UPT, UR9, 0x2f, UPT ;  /* 0x0000002f0900788c */ /* 0x000fe2000bf24270 */
[----:B------:R-:W-:Y:S02]  /*32aa0*/  IMAD.MOV.U32 R112, RZ, RZ, R6 ;  /* 0x000000ffff707224 */ /* 0x000fe400078e0006 */
[----:B------:R-:W4:Y:S01]  /*32ab0*/  LDL.LU R6, [R1+0x113c] ;  /* 0x00113c0001067983 */ /* 0x000f220000300800 */
[----:B------:R-:W-:-:S04]  /*32ac0*/  USEL UR8, URZ, 0x4, !UP1 ;  /* 0x000000043f087887 */ /* 0x000fc8000c800000 */
[----:B------:R-:W-:-:S04]  /*32ad0*/  USEL UR8, UR8, URZ, !UP0 ;  /* 0x0000003f08087287 */ /* 0x000fc8000c000000 */
[----:B------:R1:W-:Y:S01]  /*32ae0*/  LDGSTS.E [R5+0x68008], desc[UR4][R112.64], P1 ;  /* 0x6800800070057fae */ /* 0x0003e20008921844 */
[----:B---3--:R-:W-:-:S05]  /*32af0*/  IADD3 R8, P0, R8, R4, RZ ;  /* 0x0000000408087210 */ /* 0x008fca0007f1e0ff */
[----:B--2---:R-:W-:Y:S02]  /*32b00*/  IMAD.X R111, R111, 0x1, R3, P0 ;  /* 0x000000016f6f7824 */ /* 0x004fe400000e0603 */
[----:B-1----:R-:W-:Y:S02]  /*32b10*/  IMAD.MOV.U32 R112, RZ, RZ, R8 ;  /* 0x000000ffff707224 */ /* 0x002fe400078e0008 */
[----:B------:R-:W-:Y:S01]  /*32b20*/  IMAD.MOV.U32 R113, RZ, RZ, R111 ;  /* 0x000000ffff717224 */ /* 0x000fe200078e006f */
[----:B------:R1:W-:Y:S01]  /*32b30*/  STL [R1+0x131c], R8 ;  /* 0x00131c0801007387 */ /* 0x0003e20000100800 */
[----:B------:R-:W-:-:S03]  /*32b40*/  ISETP.NE.U32.AND P0, PT, RZ, UR8, PT ;  /* 0x00000008ff007c0c */ /* 0x000fc6000bf05070 */
[----:B------:R-:W-:Y:S04]  /*32b50*/  STL [R1+0x1318], R111 ;  /* 0x0013186f01007387 */ /* 0x000fe80000100800 */
[----:B------:R2:W-:Y:S04]  /*32b60*/  LDGSTS.E [R5+0x6c008], desc[UR4][R112.64], P1 ;  /* 0x6c00800070057fae */ /* 0x0005e80008921844 */
[----:B-1----:R-:W3:Y:S01]  /*32b70*/  LDL.LU R8, [R1+0x1138] ;  /* 0x0011380001087983 */ /* 0x002ee20000300800 */
[----:B------:R-:W-:-:S05]  /*32b80*/  IADD3 R109, P1, R109, R4, RZ ;  /* 0x000000046d6d7210 */ /* 0x000fca0007f3e0ff */
[----:B------:R-:W-:Y:S01]  /*32b90*/  IMAD.X R110, R110, 0x1, R3, P1 ;  /* 0x000000016e6e7824 */ /* 0x000fe200008e0603 */
[----:B----4-:R-:W-:Y:S01]  /*32ba0*/  IADD3 R7, P2, R7, R4, RZ ;  /* 0x0000000407077210 */ /* 0x010fe20007f5e0ff */
[----:B--2---:R-:W-:Y:S02]  /*32bb0*/  IMAD.MOV.U32 R112, RZ, RZ, R109 ;  /* 0x000000ffff707224 */ /* 0x004fe400078e006d */
        /* <DEDUP_REMOVED lines=16> */
[----:B------:R-:W-:-:S05]  /*32cc0*/  IADD3 R107, P1, R107, R4, RZ ;  /* 0x000000046b6b7210 */ /* 0x000fca0007f3e0ff */
[----:B------:R-:W-:Y:S01]  /*32cd0*/  IMAD.X R108, R108, 0x1, R3, P1 ;  /* 0x000000016c6c7824 */ /* 0x000fe200008e0603 */
[----:B------:R-:W-:Y:S01]  /*32ce0*/  STL [R1+0x1134], R107 ;  /* 0x0011346b01007387 */ /* 0x000fe20000100800 */
[----:B------:R-:W-:Y:S02]  /*32cf0*/  IMAD.MOV.U32 R114, RZ, RZ, R107 ;  /* 0x000000ffff727224 */ /* 0x000fe400078e006b */
[----:B------:R-:W-:Y:S01]  /*32d00*/  IMAD.MOV.U32 R115, RZ, RZ, R108 ;  /* 0x000000ffff737224 */ /* 0x000fe200078e006c */
[----:B------:R1:W-:Y:S04]  /*32d10*/  STL [R1+0x1130], R108 ;  /* 0x0011306c01007387 */ /* 0x0003e80000100800 */
[----:B-1----:R-:W2:Y:S04]  /*32d20*/  LDL.LU R108, [R1+0x1158] ;  /* 0x00115800016c7983 */ /* 0x002ea80000300800 */
[----:B------:R-:W2:Y:S01]  /*32d30*/  LDL.LU R107, [R1+0x115c] ;  /* 0x00115c00016b7983 */ /* 0x000ea20000300800 */
        /* <DEDUP_REMOVED lines=10> */
[----:B------:R-:W-:-:S05]  /*32de0*/  LOP3.LUT R113, R113, 0x40, RZ, 0x3c, !PT ;  /* 0x0000004071717812 */ /* 0x000fca00078e3cff */
[----:B------:R-:W-:Y:S01]  /*32df0*/  VIADD R5, R113, UR10 ;  /* 0x0000000a71057c36 */ /* 0x000fe20008000000 */
[----:B------:R-:W-:Y:S01]  /*32e00*/  UISETP.GT.AND UP1, UPT, UR9, 0x11, UPT ;  /* 0x000000110900788c */ /* 0x000fe2000bf24270 */
[----:B------:R-:W-:Y:S04]  /*32e10*/  STL [R1+0x113c], R6 ;  /* 0x00113c0601007387 */ /* 0x000fe80000100800 */
[----:B------:R1:W-:Y:S01]  /*32e20*/  LDGSTS.E [R5+0x60000], desc[UR4][R114.64], P0 ;  /* 0x6000000072057fae */ /* 0x0003e20008121844 */
[----:B---3--:R-:W-:Y:S01]  /*32e30*/  IMAD.X R8, R8, 0x1, R3, P1 ;  /* 0x0000000108087824 */ /* 0x008fe200008e0603 */
[----:B------:R-:W-:-:S04]  /*32e40*/  USEL UR8, URZ, 0x4, !UP1 ;  /* 0x000000043f087887 */ /* 0x000fc8000c800000 */
[----:B------:R3:W-:Y:S01]  /*32e50*/  STL [R1+0x1138], R8 ;  /* 0x0011380801007387 */ /* 0x0007e20000100800 */
[----:B-1----:R-:W-:Y:S02]  /*32e60*/  IMAD.MOV.U32 R115, RZ, RZ, R8 ;  /* 0x000000ffff737224 */ /* 0x002fe400078e0008 */
[----:B------:R-:W-:Y:S01]  /*32e70*/  IMAD.MOV.U32 R114, RZ, RZ, R6 ;  /* 0x000000ffff727224 */ /* 0x000fe200078e0006 */
[----:B------:R-:W-:-:S04]  /*32e80*/  USEL UR8, UR8, URZ, !UP0 ;  /* 0x0000003f08087287 */ /* 0x000fc8000c000000 */
[----:B------:R1:W-:Y:S04]  /*32e90*/  LDGSTS.E [R5+0x64000], desc[UR4][R114.64], P0 ;  /* 0x6400000072057fae */ /* 0x0003e80008121844 */
[----:B---3--:R-:W3:Y:S04]  /*32ea0*/  LDL.LU R8, [R1+0x1160] ;  /* 0x0011600001087983 */ /* 0x008ee80000300800 */
[----:B------:R-:W3:Y:S01]  /*32eb0*/  LDL.LU R6, [R1+0x1164] ;  /* 0x0011640001067983 */ /* 0x000ee20000300800 */
[----:B------:R-:W-:Y:S01]  /*32ec0*/  ISETP.NE.U32.AND P0, PT, RZ, UR8, PT ;  /* 0x00000008ff007c0c */ /* 0x000fe2000bf05070 */
[----:B------:R-:W-:Y:S01]  /*32ed0*/  UISETP.GT.AND UP1, UPT, UR9, 0x12, UPT ;  /* 0x000000120900788c */ /* 0x000fe2000bf24270 */
[----:B----4-:R-:W-:-:S05]  /*32ee0*/  IADD3 R110, P1, R110, R4, RZ ;  /* 0x000000046e6e7210 */ /* 0x010fca0007f3e0ff */
[----:B------:R4:W-:Y:S01]  /*32ef0*/  STL [R1+0x1144], R110 ;  /* 0x0011446e01007387 */ /* 0x0009e20000100800 */
[----:B--2---:R-:W-:Y:S01]  /*32f00*/  IMAD.X R111, R111, 0x1, R3, P1 ;  /* 0x000000016f6f7824 */ /* 0x004fe200008e0603 */
        /* <DEDUP_REMOVED lines=12> */
[----:B----4-:R-:W4:Y:S04]  /*32fd0*/  LDL.LU R110, [R1+0x116c] ;  /* 0x00116c00016e7983 */ /* 0x010f280000300800 */
[----:B------:R1:W-:Y:S04]  /*32fe0*/  STL [R1+0x1150], R112 ;  /* 0x0011507001007387 */ /* 0x0003e80000100800 */
[----:B--2---:R-:W2:Y:S01]  /*32ff0*/  LDL.LU R9, [R1+0x1334] ;  /* 0x0013340001097983 */ /* 0x004ea20000300800 */
[----:B------:R-:W-:-:S03]  /*33000*/  IMAD.MOV.U32 R115, RZ, RZ, R109 ;  /* 0x000000ffff737224 */ /* 0x000fc600078e006d */
[----:B------:R-:W2:Y:S04]  /*33010*/  LDL.LU R111, [R1+0x1168] ;  /* 0x00116800016f7983 */ /* 0x000ea80000300800 */
[----:B------:R-:W2:Y:S01]  /*33020*/  LDL.LU R109, [R1+0x1330] ;  /* 0x00133000016d7983 */ /* 0x000ea20000300800 */
[----:B------:R-:W-:-:S03]  /*33030*/  ISETP.NE.U32.AND P1, PT, RZ, UR8, PT ;  /* 0x00000008ff007c0c */ /* 0x000fc6000bf25070 */
[----:B------:R-:W-:Y:S01]  /*33040*/  LDGSTS.E [R5+0x64004], desc[UR4][R114.64], P0 ;  /* 0x6400400072057fae */ /* 0x000fe20008121844 */
[----:B------:R-:W-:Y:S02]  /*33050*/  IMAD.MOV.U32 R113, RZ, RZ, R112 ;  /* 0x000000ffff717224 */ /* 0x000fe400078e0070 */
[----:B-1----:R-:W-:Y:S02]  /*33060*/  IMAD.MOV.U32 R112, RZ, RZ, R7 ;  /* 0x000000ffff707224 */ /* 0x002fe400078e0007 */
[----:B------:R-:W2:Y:S05]  /*33070*/  LDL.LU R7, [R1+0x133c] ;  /* 0x00133c0001077983 */ /* 0x000eaa0000300800 */
[----:B------:R1:W-:Y:S01]  /*33080*/  LDGSTS.E [R5+0x60008], desc[UR4][R112.64], P1 ;  /* 0x6000800070057fae */ /* 0x0003e20008921844 */
[----:B------:R-:W-:-:S05]  /*33090*/  IADD3 R107, P0, R107, R4, RZ ;  /* 0x000000046b6b7210 */ /* 0x000fca0007f1e0ff */
[----:B------:R-:W-:Y:S01]  /*330a0*/  IMAD.X R108, R108, 0x1, R3, P0 ;  /* 0x000000016c6c7824 */ /* 0x000fe200000e0603 */
[----:B------:R1:W-:Y:S02]  /*330b0*/  STL [R1+0x115c], R107 ;  /* 0x00115c6b01007387 */ /* 0x0003e40000100800 */
[----:B-1----:R-:W-:Y:S02]  /*330c0*/  IMAD.MOV.U32 R112, RZ, RZ, R107 ;  /* 0x000000ffff707224 */ /* 0x002fe400078e006b */
[----:B------:R1:W-:Y:S04]  /*330d0*/  STL [R1+0x1158], R108 ;  /* 0x0011586c01007387 */ /* 0x0003e80000100800 */
[----:B------:R-:W2:Y:S01]  /*330e0*/  LDL.LU R107, [R1+0x1338] ;  /* 0x00133800016b7983 */ /* 0x000ea20000300800 */
        /* <DEDUP_REMOVED lines=22> */
[----:B------:R-:W-:-:S02]  /*33250*/  ISETP.NE.U32.AND P1, PT, RZ, UR8, PT ;  /* 0x00000008ff007c0c */ /* 0x000fc4000bf25070 */
[-C--:B----4-:R-:W-:Y:S02]  /*33260*/  IADD3 R110, P2, R110, R4.reuse, RZ ;  /* 0x000000046e6e7210 */ /* 0x090fe40007f5e0ff */
[----:B--2---:R-:W-:-:S03]  /*33270*/  IADD3 R9, P3, R9, R4, RZ ;  /* 0x0000000409097210 */ /* 0x004fc60007f7e0ff */
[--C-:B------:R-:W-:Y:S01]  /*33280*/  IMAD.X R111, R111, 0x1, R3.reuse, P2 ;  /* 0x000000016f6f7824 */ /* 0x100fe200010e0603 */
[----:B------:R1:W-:Y:S01]  /*33290*/  STL [R1+0x116c], R110 ;  /* 0x00116c6e01007387 */ /* 0x0003e20000100800 */
[----:B------:R-:W-:-:S03]  /*332a0*/  IMAD.X R109, R109, 0x1, R3, P3 ;  /* 0x000000016d6d7824 */ /* 0x000fc600018e0603 */
        /* <DEDUP_REMOVED lines=9> */
[----:B----4-:R-:W4:Y:S04]  /*33340*/  LDL.LU R9, [R1+0x135c] ;  /* 0x00135c0001097983 */ /* 0x010f280000300800 */
[----:B------:R-:W-:Y:S01]  /*33350*/  STL [R1+0x133c], R7 ;  /* 0x00133c0701007387 */ /* 0x000fe20000100800 */
[----:B------:R-:W-:Y:S02]  /*33360*/  IMAD.MOV.U32 R116, RZ, RZ, R7 ;  /* 0x000000ffff747224 */ /* 0x000fe400078e0007 */
[----:B------:R-:W-:-:S05]  /*33370*/  IMAD.X R107, R107, 0x1, R3, P0 ;  /* 0x000000016b6b7824 */ /* 0x000fca00000e0603 */
[----:B------:R1:W-:Y:S04]  /*33380*/  STL [R1+0x1338], R107 ;  /* 0x0013386b01007387 */ /* 0x0003e80000100800 */
[----:B------:R-:W2:Y:S04]  /*33390*/  LDL.LU R110, [R1+0x1360] ;  /* 0x00136000016e7983 */ /* 0x000ea80000300800 */
[----:B-1----:R-:W2:Y:S01]  /*333a0*/  LDL.LU R109, [R1+0x1364] ;  /* 0x00136400016d7983 */ /* 0x002ea20000300800 */
[----:B------:R-:W-:-:S03]  /*333b0*/  IMAD.MOV.U32 R117, RZ, RZ, R107 ;  /* 0x000000ffff757224 */ /* 0x000fc600078e006b */
[----:B------:R-:W2:Y:S04]  /*333c0*/  LDL.LU R107, [R1+0x1368] ;  /* 0x00136800016b7983 */ /* 0x000ea80000300800 */
[----:B------:R-:W2:Y:S01]  /*333d0*/  LDL.LU R7, [R1+0x136c] ;  /* 0x00136c0001077983 */ /* 0x000ea20000300800 */
        /* <DEDUP_REMOVED lines=27> */
[----:B------:R-:W-:Y:S01]  /*33590*/  ISETP.NE.U32.AND P1, PT, RZ, UR8, PT ;  /* 0x00000008ff007c0c */ /* 0x000fe2000bf25070 */
[----:B-1----:R-:W-:-:S02]  /*335a0*/  IMAD.MOV.U32 R113, RZ, RZ, R8 ;  /* 0x000000ffff717224 */ /* 0x002fc400078e0008 */
[----:B---3--:R-:W3:Y:S04]  /*335b0*/  LDL.LU R8, [R1+0x1174] ;  /* 0x0011740001087983 */ /* 0x008ee80000300800 */
[----:B------:R-:W3:Y:S01]  /*335c0*/  LDL.LU R108, [R1+0x1170] ;  /* 0x00117000016c7983 */ /* 0x000ee20000300800 */
[----:B------:R-:W-:Y:S01]  /*335d0*/  IMAD.MOV.U32 R112, RZ, RZ, R6 ;  /* 0x000000ffff707224 */ /* 0x000fe200078e0006 */
[----:B------:R-:W-:Y:S02]  /*335e0*/  USEL UR8, URZ, 0x4, !UP1 ;  /* 0x000000043f087887 */ /* 0x000fe4000c800000 */
[----:B------:R-:W3:Y:S02]  /*335f0*/  LDL.LU R6, [R1+0x117c] ;  /* 0x00117c0001067983 */ /* 0x000ee40000300800 */
[----:B------:R-:W-:-:S02]  /*33600*/  USEL UR8, UR8, URZ, !UP0 ;  /* 0x0000003f08087287 */ /* 0x000fc4000c000000 */
[----:B------:R1:W-:Y:S01]  /*33610*/  LDGSTS.E [R5+0x68008], desc[UR4][R112.64], P1 ;  /* 0x6800800070057fae */ /* 0x0003e20008921844 */
[----:B----4-:R-:W-:-:S05]  /*33620*/  IADD3 R9, P0, R9, R4, RZ ;  /* 0x0000000409097210 */ /* 0x010fca0007f1e0ff */
[----:B--2---:R-:W-:Y:S02]  /*33630*/  IMAD.X R111, R111, 0x1, R3, P0 ;  /* 0x000000016f6f7824 */ /* 0x004fe400000e0603 */
[----:B-1----:R-:W-:Y:S02]  /*33640*/  IMAD.MOV.U32 R112, RZ, RZ, R9 ;  /* 0x000000ffff707224 */ /* 0x002fe400078e0009 */
[----:B------:R-:W-:Y:S01]  /*33650*/  IMAD.MOV.U32 R113, RZ, RZ, R111 ;  /* 0x000000ffff717224 */ /* 0x000fe200078e006f */
[----:B------:R1:W-:Y:S04]  /*33660*/  STL [R1+0x135c], R9 ;  /* 0x00135c0901007387 */ /* 0x0003e80000100800 */
[----:B------:R-:W-:Y:S01]  /*33670*/  STL [R1+0x1358], R111 ;  /* 0x0013586f01007387 */ /* 0x000fe20000100800 */
[----:B------:R-:W-:-:S03]  /*33680*/  ISETP.NE.U32.AND P0, PT, RZ, UR8, PT ;  /* 0x00000008ff007c0c */ /* 0x000fc6000bf05070 */
[----:B------:R2:W-:Y:S04]  /*33690*/  LDGSTS.E [R5+0x6c008], desc[UR4][R112.64], P1 ;  /* 0x6c00800070057fae */ /* 0x0005e80008921844 */
[----:B-1----:R-:W4:Y:S01]  /*336a0*/  LDL.LU R9, [R1+0x1178] ;  /* 0x0011780001097983 */ /* 0x002f220000300800 */
[----:B------:R-:W-:-:S05]  /*336b0*/  IADD3 R109, P1, R109, R4, RZ ;  /* 0x000000046d6d7210 */ /* 0x000fca0007f3e0ff */
[----:B------:R-:W-:Y:S01]  /*336c0*/  IMAD.X R110, R110, 0x1, R3, P1 ;  /* 0x000000016e6e7824 */ /* 0x000fe200008e0603 */
[----:B------:R-:W-:Y:S01]  /*336d0*/  IADD3 R7, P2, R7, R4, RZ ;  /* 0x0000000407077210 */ /* 0x000fe20007f5e0ff */
        /* <DEDUP_REMOVED lines=26> */
[----:B------:R-:W-:-:S05]  /*33880*/  LOP3.LUT R113, R113, 0x50, RZ, 0x3c, !PT ;  /* 0x0000005071717812 */ /* 0x000fca00078e3cff */
[----:B------:R-:W-:Y:S01]  /*33890*/  VIADD R5, R113, UR10 ;  /* 0x0000000a71057c36 */ /* 0x000fe20008000000 */
[----:B---3--:R-:W-:-:S05]  /*338a0*/  IADD3 R8, P1, R8, R4, RZ ;  /* 0x0000000408087210 */ /* 0x008fca0007f3e0ff */
[----:B------:R-:W-:Y:S01]  /*338b0*/  IMAD.X R108, R108, 0x1, R3, P1 ;  /* 0x000000016c6c7824 */ /* 0x000fe200008e0603 */
[----:B------:R-:W-:Y:S01]  /*338c0*/  STL [R1+0x1174], R8 ;  /* 0x0011740801007387 */ /* 0x000fe20000100800 */
[----:B------:R-:W-:Y:S02]  /*338d0*/  IMAD.MOV.U32 R114, RZ, RZ, R8 ;  /* 0x000000ffff727224 */ /* 0x000fe400078e0008 */
[----:B------:R-:W-:Y:S01]  /*338e0*/  IMAD.MOV.U32 R115, RZ, RZ, R108 ;  /* 0x000000ffff737224 */ /* 0x000fe200078e006c */
[----:B------:R1:W-:Y:S01]  /*338f0*/  STL [R1+0x1170], R108 ;  /* 0x0011706c01007387 */ /* 0x0003e20000100800 */
[----:B------:R-:W-:Y:S01]  /*33900*/  IADD3 R6, P1, R6, R4, RZ ;  /* 0x0000000406067210 */ /* 0x000fe20007f3e0ff */
[----:B------:R-:W-:Y:S02]  /*33910*/  UISETP.GT.AND UP1, UPT, UR9, 0x15, UPT ;  /* 0x000000150900788c */ /* 0x000fe4000bf24270 */
[----:B------:R3:W-:Y:S04]  /*33920*/  LDGSTS.E [R5+0x60000], desc[UR4][R114.64], P0 ;  /* 0x6000000072057fae */ /* 0x0007e80008121844 */
[----:B-1----:R-:W2:Y:S04]  /*33930*/  LDL.LU R108, [R1+0x1198] ;  /* 0x00119800016c7983 */ /* 0x002ea80000300800 */
[----:B------:R-:W2:Y:S01]  /*33940*/  LDL.LU R8, [R1+0x119c] ;  /* 0x00119c0001087983 */ /* 0x000ea20000300800 */
[----:B---3--:R-:W-:-:S03]  /*33950*/  IMAD.MOV.U32 R114, RZ, RZ, R6 ;  /* 0x000000ffff727224 */ /* 0x008fc600078e0006 */
[----:B------:R-:W-:Y:S01]  /*33960*/  STL [R1+0x117c], R6 ;  /* 0x00117c0601007387 */ /* 0x000fe20000100800 */
[----:B------:R-:W-:-:S04]  /*33970*/  USEL UR8, URZ, 0x4, !UP1 ;  /* 0x000000043f087887 */ /* 0x000fc8000c800000 */
[----:B------:R-:W-:Y:S01]  /*33980*/  USEL UR8, UR8, URZ, !UP0 ;  /* 0x0000003f08087287 */ /* 0x000fe2000c000000 */
[----:B----4-:R-:W-:-:S04]  /*33990*/  IMAD.X R9, R9, 0x1, R3, P1 ;  /* 0x0000000109097824 */ /* 0x010fc800008e0603 */
[----:B------:R-:W-:Y:S01]  /*339a0*/  IMAD.MOV.U32 R115, RZ, RZ, R9 ;  /* 0x000000ffff737224 */ /* 0x000fe200078e0009 */
[----:B------:R1:W-:Y:S04]  /*339b0*/  STL [R1+0x1178], R9 ;  /* 0x0011780901007387 */ /* 0x0003e80000100800 */
[----:B------:R3:W-:Y:S04]  /*339c0*/  LDGSTS.E [R5+0x64000], desc[UR4][R114.64], P0 ;  /* 0x6400000072057fae */ /* 0x0007e80008121844 */
[----:B-1----:R-:W4:Y:S04]  /*339d0*/  LDL.LU R9, [R1+0x11a0] ;  /* 0x0011a00001097983 */ /* 0x002f280000300800 */
[----:B------:R-:W4:Y:S01]  /*339e0*/  LDL.LU R6, [R1+0x11a4] ;  /* 0x0011a40001067983 */ /* 0x000f220000300800 */
[----:B------:R-:W-:-:S02]  /*339f0*/  ISETP.NE.U32.AND P0, PT, RZ, UR8, PT ;  /* 0x00000008ff007c0c */ /* 0x000fc4000bf05070 */
        /* <DEDUP_REMOVED lines=27> */
[----:B------:R-:W3:Y:S01]  /*33bb0*/  LDL.LU R7, [R1+0x137c] ;  /* 0x00137c0001077983 */ /* 0x000ee20000300800 */
[----:B------:R-:W-:-:S04]  /*33bc0*/  USEL UR8, URZ, 0x4, !UP1 ;  /* 0x000000043f087887 */ /* 0x000fc8000c800000 */
[----:B------:R-:W-:-:S03]  /*33bd0*/  USEL UR8, UR8, URZ, !UP0 ;  /* 0x0000003f08087287 */ /* 0x000fc6000c000000 */
[----:B------:R1:W-:Y:S01]  /*33be0*/  LDGSTS.E [R5+0x60008], desc[UR4][R112.64], P1 ;  /* 0x6000800070057fae */ /* 0x0003e20008921844 */
[----:B------:R-:W-:Y:S01]  /*33bf0*/  UISETP.GT.AND UP1, UPT, UR9, 0x34, UPT ;  /* 0x000000340900788c */ /* 0x000fe2000bf24270 */
[----:B------:R-:W-:-:S05]  /*33c00*/  IADD3 R8, P0, R8, R4, RZ ;  /* 0x0000000408087210 */ /* 0x000fca0007f1e0ff */
[----:B------:R-:W-:Y:S01]  /*33c10*/  IMAD.X R108, R108, 0x1, R3, P0 ;  /* 0x000000016c6c7824 */ /* 0x000fe200000e0603 */
[----:B------:R1:W-:Y:S02]  /*33c20*/  STL [R1+0x119c], R8 ;  /* 0x00119c0801007387 */ /* 0x0003e40000100800 */
[----:B-1----:R-:W-:Y:S02]  /*33c30*/  IMAD.MOV.U32 R112, RZ, RZ, R8 ;  /* 0x000000ffff707224 */ /* 0x002fe400078e0008 */
[----:B------:R-:W-:Y:S01]  /*33c40*/  MOV R113, R108 ;  /* 0x0000006c00717202 */ /* 0x000fe20000000f00 */
[----:B------:R1:W-:Y:S01]  /*33c50*/  STL [R1+0x1198], R108 ;  /* 0x0011986c01007387 */ /* 0x0003e20000100800 */
[----:B------:R-:W-:-:S03]  /*33c60*/  ISETP.NE.U32.AND P0, PT, RZ, UR8, PT ;  /* 0x00000008ff007c0c */ /* 0x000fc6000bf05070 */
[----:B------:R-:W-:Y:S04]  /*33c70*/  LDGSTS.E [R5+0x64008], desc[UR4][R112.64], P1 ;  /* 0x6400800070057fae */ /* 0x000fe80008921844 */
[----:B------:R-:W3:Y:S01]  /*33c80*/  LDL.LU R8, [R1+0x1378] ;  /* 0x0013780001087983 */ /* 0x000ee20000300800 */
[----:B------:R-:W-:-:S04]  /*33c90*/  USEL UR8, URZ, 0x4, !UP1 ;  /* 0x000000043f087887 */ /* 0x000fc8000c800000 */
[----:B------:R-:W-:Y:S01]  /*33ca0*/  USEL UR8, UR8, URZ, !UP0 ;  /* 0x0000003f08087287 */ /* 0x000fe2000c000000 */
[----:B----4-:R-:W-:-:S05]  /*33cb0*/  IADD3 R6, P1, R6, R4, RZ ;  /* 0x0000000406067210 */ /* 0x010fca0007f3e0ff */
        /* <DEDUP_REMOVED lines=10> */
[----:B----4-:R-:W4:Y:S04]  /*33d60*/  LDL.LU R9, [R1+0x1390] ;  /* 0x0013900001097983 */ /* 0x010f280000300800 */
[----:B------:R-:W4:Y:S01]  /*33d70*/  LDL.LU R6, [R1+0x1394] ;  /* 0x0013940001067983 */ /* 0x000f220000300800 */
[----:B------:R-:W-:-:S02]  /*33d80*/  ISETP.NE.U32.AND P1, PT, RZ, UR8, PT ;  /* 0x00000008ff007c0c */ /* 0x000fc4000bf25070 */
        /* <DEDUP_REMOVED lines=11> */
[----:B------:R-:W-:Y:S04]  /*33e40*/  LDGSTS.E [R5+0x68000], desc[UR4][R110.64], P1 ;  /* 0x680000006e057fae */ /* 0x000fe80008921844 */
[----:B------:R-:W2:Y:S04]  /*33e50*/  LDL.LU R111, [R1+0x1398] ;  /* 0x00139800016f7983 */ /* 0x000ea80000300800 */
[----:B---3--:R-:W3:Y:S01]  /*33e60*/  LDL.LU R107, [R1+0x139c] ;  /* 0x00139c00016b7983 */ /* 0x008ee20000300800 */
[----:B------:R-:W-:-:S05]  /*33e70*/  IADD3 R7, P0, R7, R4, RZ ;  /* 0x0000000407077210 */ /* 0x000fca0007f1e0ff */
[----:B------:R-:W-:Y:S01]  /*33e80*/  STL [R1+0x137c], R7 ;  /* 0x00137c0701007387 */ /* 0x000fe20000100800 */
[----:B------:R-:W-:Y:S01]  /*33e90*/  UISETP.GT.AND UP1, UPT, UR9, 0x35, UPT ;  /* 0x000000350900788c */ /* 0x000fe2000bf24270 */
[----:B------:R-:W-:-:S03]  /*33ea0*/  IMAD.MOV.U32 R116, RZ, RZ, R7 ;  /* 0x000000ffff747224 */ /* 0x000fc600078e0007 */
[----:B------:R-:W-:-:S04]  /*33eb0*/  USEL UR8, URZ, 0x4, !UP1 ;  /* 0x000000043f087887 */ /* 0x000fc8000c800000 */
[----:B------:R-:W-:Y:S02]  /*33ec0*/  USEL UR8, UR8, URZ, !UP0 ;  /* 0x0000003f08087287 */ /* 0x000fe4000c000000 */
[----:B------:R-:W-:Y:S01]  /*33ed0*/  UISETP.GT.AND UP1, UPT, UR9, 0x36, UPT ;  /* 0x000000360900788c */ /* 0x000fe2000bf24270 */
        /* <DEDUP_REMOVED lines=8> */
[----:B------:R-:W-:Y:S01]  /*33f60*/  ISETP.NE.U32.AND P0, PT, RZ, UR8, PT ;  /* 0x00000008ff007c0c */ /* 0x000fe2000bf05070 */
[----:B------:R-:W-:-:S04]  /*33f70*/  USEL UR8, URZ, 0x4, !UP1 ;  /* 0x000000043f087887 */ /* 0x000fc8000c800000 */
[----:B------:R-:W-:Y:S01]  /*33f80*/  USEL UR8, UR8, URZ, !UP0 ;  /* 0x0000003f08087287 */ /* 0x000fe2000c000000 */
        /* <DEDUP_REMOVED lines=8> */
[----:B----4-:R-:W-:-:S03]  /*34010*/  IADD3 R6, P3, R6, R4, RZ ;  /* 0x0000000406067210 */ /* 0x010fc60007f7e0ff */
[----:B------:R4:W-:Y:S01]  /*34020*/  STL [R1+0x1388], R112 ;  /* 0x0013887001007387 */ /* 0x0009e20000100800 */
[----:B-1----:R-:W-:Y:S02]  /*34030*/  IMAD.MOV.U32 R114, RZ, RZ, R113 ;  /* 0x000000ffff727224 */ /* 0x002fe400078e0071 */
[----:B------:R-:W-:Y:S02]  /*34040*/  IMAD.MOV.U32 R113, RZ, RZ, R112 ;  /* 0x000000ffff717224 */ /* 0x000fe400078e0070 */
[----:B------:R-:W-:Y:S01]  /*34050*/  IMAD.X R9, R9, 0x1, R3, P3 ;  /* 0x0000000109097824 */ /* 0x000fe200018e0603 */
[----:B------:R-:W-:Y:S01]  /*34060*/  LDGSTS.E [R5+0x68004], desc[UR4][R114.64], P0 ;  /* 0x6800400072057fae */ /* 0x000fe20008121844 */
[----:B----4-:R-:W-:-:S03]  /*34070*/  IMAD.MOV.U32 R112, RZ, RZ, R108 ;  /* 0x000000ffff707224 */ /* 0x010fc600078e006c */
[----:B------:R-:W-:Y:S04]  /*34080*/  STL [R1+0x1394], R6 ;  /* 0x0013940601007387 */ /* 0x000fe80000100800 */
[----:B------:R1:W-:Y:S04]  /*34090*/  LDGSTS.E [R5+0x6c004], desc[UR4][R112.64], P0 ;  /* 0x6c00400070057fae */ /* 0x0003e80008121844 */
[----:B------:R4:W-:Y:S01]  /*340a0*/  STL [R1+0x1390], R9 ;  /* 0x0013900901007387 */ /* 0x0009e20000100800 */
[----:B------:R-:W-:Y:S01]  /*340b0*/  ISETP.NE.U32.AND P1, PT, RZ, UR8, PT ;  /* 0x00000008ff007c0c */ /* 0x000fe2000bf25070 */
[----:B-1----:R-:W-:-:S02]  /*340c0*/  IMAD.MOV.U32 R113, RZ, RZ, R9 ;  /* 0x000000ffff717224 */ /* 0x002fc400078e0009 */
[----:B----4-:R-:W4:Y:S04]  /*340d0*/  LDL.LU R9, [R1+0x11b4] ;  /* 0x0011b40001097983 */ /* 0x010f280000300800 */
[----:B------:R-:W4:Y:S01]  /*340e0*/  LDL.LU R108, [R1+0x11b0] ;  /* 0x0011b000016c7983 */ /* 0x000f220000300800 */
[----:B------:R-:W-:-:S03]  /*340f0*/  IMAD.MOV.U32 R112, RZ, RZ, R6 ;  /* 0x000000ffff707224 */ /* 0x000fc600078e0006 */
[----:B------:R-:W4:Y:S04]  /*34100*/  LDL.LU R6, [R1+0x11bc] ;  /* 0x0011bc0001067983 */ /* 0x000f280000300800 */
[----:B------:R1:W-:Y:S01]  /*34110*/  LDGSTS.E [R5+0x68008], desc[UR4][R112.64], P1 ;  /* 0x6800800070057fae */ /* 0x0003e20008921844 */
[----:B---3--:R-:W-:-:S05]  /*34120*/  IADD3 R107, P0, R107, R4, RZ ;  /* 0x000000046b6b7210 */ /* 0x008fca0007f1e0ff */
[----:B--2---:R-:W-:Y:S01]  /*34130*/  IMAD.X R111, R111, 0x1, R3, P0 ;  /* 0x000000016f6f7824 */ /* 0x004fe200000e0603 */
[----:B------:R2:W-:Y:S01]  /*34140*/  STL [R1+0x139c], R107 ;  /* 0x00139c6b01007387 */ /* 0x0005e20000100800 */
[----:B-1----:R-:W-:-:S03]  /*34150*/  IMAD.MOV.U32 R112, RZ, RZ, R107 ;  /* 0x000000ffff707224 */ /* 0x002fc600078e006b */
[----:B------:R-:W-:Y:S04]  /*34160*/  STL [R1+0x1398], R111 ;  /* 0x0013986f01007387 */ /* 0x000fe80000100800 */
[----:B--2---:R-:W2:Y:S01]  /*34170*/  LDL.LU R107, [R1+0x11b8] ;  /* 0x0011b800016b7983 */ /* 0x004ea20000300800 */
[----:B------:R-:W-:Y:S01]  /*34180*/  UISETP.GT.AND UP1, UPT, UR9, 0x37, UPT ;  /* 0x000000370900788c */ /* 0x000fe2000bf24270 */
[----:B------:R-:W-:-:S03]  /*34190*/  IMAD.MOV.U32 R113, RZ, RZ, R111 ;  /* 0x000000ffff717224 */ /* 0x000fc600078e006f */
[----:B------:R-:W-:Y:S01]  /*341a0*/  USEL UR8, URZ, 0x4, !UP1 ;  /* 0x000000043f087887 */ /* 0x000fe2000c800000 */
[----:B------:R-:W1:Y:S03]  /*341b0*/  S2R R252, SR_TID.X ;  /* 0x0000000000fc7919 */ /* 0x000e660000002100 */
[----:B------:R-:W-:Y:S01]  /*341c0*/  USEL UR8, UR8, URZ, !UP0 ;  /* 0x0000003f08087287 */ /* 0x000fe2000c000000 */
[----:B------:R3:W-:Y:S05]  /*341d0*/  LDGSTS.E [R5+0x6c008], desc[UR4][R112.64], P1 ;  /* 0x6c00800070057fae */ /* 0x0007ea0008921844 */
[----:B------:R-:W-:Y:S01]  /*341e0*/  ISETP.NE.U32.AND P0, PT, RZ, UR8, PT ;  /* 0x00000008ff007c0c */ /* 0x000fe2000bf05070 */
[----:B------:R-:W-:Y:S01]  /*341f0*/  UISETP.GT.AND UP1, UPT, UR9, 0x18, UPT ;  /* 0x000000180900788c */ /* 0x000fe2000bf24270 */
[----:B------:R-:W-:-:S05]  /*34200*/  IADD3 R109, P1, R109, R4, RZ ;  /* 0x000000046d6d7210 */ /* 0x000fca0007f3e0ff */
[----:B------:R-:W-:Y:S01]  /*34210*/  IMAD.X R110, R110, 0x1, R3, P1 ;  /* 0x000000016e6e7824 */ /* 0x000fe200008e0603 */
[----:B------:R-:W-:Y:S01]  /*34220*/  IADD3 R7, P2, R7, R4, RZ ;  /* 0x0000000407077210 */ /* 0x000fe20007f5e0ff */
[----:B---3--:R-:W-:Y:S02]  /*34230*/  IMAD.MOV.U32 R112, RZ, RZ, R109 ;  /* 0x000000ffff707224 */ /* 0x008fe400078e006d */
[----:B------:R-:W-:Y:S01]  /*34240*/  IMAD.MOV.U32 R113, RZ, RZ, R110 ;  /* 0x000000ffff717224 */ /* 0x000fe200078e006e */
[----:B------:R-:W-:Y:S01]  /*34250*/  STL [R1+0x13a4], R109 ;  /* 0x0013a46d01007387 */ /* 0x000fe20000100800 */
[----:B------:R-:W-:-:S03]  /*34260*/  IMAD.X R8, R8, 0x1, R3, P2 ;  /* 0x0000000108087824 */ /* 0x000fc600010e0603 */
[----:B------:R3:W-:Y:S04]  /*34270*/  STL [R1+0x13a0], R110 ;  /* 0x0013a06e01007387 */ /* 0x0007e80000100800 */
[----:B------:R-:W-:Y:S04]  /*34280*/  STL [R1+0x13ac], R7 ;  /* 0x0013ac0701007387 */ /* 0x000fe80000100800 */
[----:B------:R1:W-:Y:S04]  /*34290*/  LDGSTS.E [R5+0x6800c], desc[UR4][R112.64], P0 ;  /* 0x6800c00070057fae */ /* 0x0003e80008121844 */
[----:B---3--:R-:W3:Y:S04]  /*342a0*/  LDL.LU R110, [R1+0x11c4] ;  /* 0x0011c400016e7983 */ /* 0x008ee80000300800 */
[----:B------:R1:W-:Y:S02]  /*342b0*/  STL [R1+0x13a8], R8 ;  /* 0x0013a80801007387 */ /* 0x0003e40000100800 */
[----:B-1----:R-:W-:-:S02]  /*342c0*/  IMAD.MOV.U32 R112, RZ, RZ, R7 ;  /* 0x000000ffff707224 */ /* 0x002fc400078e0007 */
[----:B------:R-:W3:Y:S01]  /*342d0*/  LDL.LU R111, [R1+0x11c0] ;  /* 0x0011c000016f7983 */ /* 0x000ee20000300800 */
[----:B------:R-:W-:-:S03]  /*342e0*/  IMAD.MOV.U32 R113, RZ, RZ, R8 ;  /* 0x000000ffff717224 */ /* 0x000fc600078e0008 */
[----:B------:R-:W3:Y:S04]  /*342f0*/  LDL.LU R109, [R1+0x11c8] ;  /* 0x0011c800016d7983 */ /* 0x000ee80000300800 */
[----:B------:R-:W3:Y:S04]  /*34300*/  LDL.LU R8, [R1+0x11cc] ;  /* 0x0011cc0001087983 */ /* 0x000ee80000300800 */
[----:B------:R1:W-:Y:S04]  /*34310*/  LDGSTS.E [R5+0x6c00c], desc[UR4][R112.64], P0 ;  /* 0x6c00c00070057fae */ /* 0x0003e80008121844 */
[----:B------:R-:W3:Y:S04]  /*34320*/  LDL.LU R112, [R1+0x11d0] ;  /* 0x0011d00001707983 */ /* 0x000ee80000300800 */
[----:B------:R-:W3:Y:S01]  /*34330*/  LDL.LU R7, [R1+0x11d4] ;  /* 0x0011d40001077983 */ /* 0x000ee20000300800 */
[C---:B-1----:R-:W-:Y:S01]  /*34340*/  IMAD.SHL.U32 R113, R252.reuse, 0x10, RZ ;  /* 0x00000010fc717824 */ /* 0x042fe200078e00ff */
[----:B------:R-:W-:Y:S01]  /*34350*/  USEL UR8, URZ, 0x4, !UP1 ;  /* 0x000000043f087887 */ /* 0x000fe2000c800000 */
[----:B------:R-:W-:-:S03]  /*34360*/  LOP3.LUT R252, R252, 0x7f, RZ, 0xc0, !PT ;  /* 0x0000007ffcfc7812 */ /* 0x000fc600078ec0ff */
[----:B------:R-:W-:Y:S01]  /*34370*/  LOP3.LUT R113, R113, 0x70, RZ, 0xc0, !PT ;  /* 0x0000007071717812 */ /* 0x000fe200078ec0ff */
[----:B------:R-:W-:-:S04]  /*34380*/  USEL UR8, UR8, URZ, !UP0 ;  /* 0x0000003f08087287 */ /* 0x000fc8000c000000 */
[----:B------:R-:W-:Y:S02]  /*34390*/  IMAD R113, R252, 0x80, R113 ;  /* 0x00000080fc717824 */ /* 0x000fe400078e0271 */
[----:B------:R-:W-:-:S03]  /*343a0*/  ISETP.NE.U32.AND P0, PT, RZ, UR8, PT ;  /* 0x00000008ff007c0c */ /* 0x000fc6000bf05070 */
[----:B------:R-:W-:-:S05]  /*343b0*/  LOP3.LUT R113, R113, 0x60, RZ, 0x3c, !PT ;  /* 0x0000006071717812 */ /* 0x000fca00078e3cff */
[----:B------:R-:W-:Y:S01]  /*343c0*/  VIADD R5, R113, UR10 ;  /* 0x0000000a71057c36 */ /* 0x000fe20008000000 */
[----:B----4-:R-:W-:-:S05]  /*343d0*/  IADD3 R9, P1, R9, R4, RZ ;  /* 0x0000000409097210 */ /* 0x010fca0007f3e0ff */
[----:B------:R-:W-:Y:S01]  /*343e0*/  IMAD.X R108, R108, 0x1, R3, P1 ;  /* 0x000000016c6c7824 */ /* 0x000fe200008e0603 */
[----:B------:R-:W-:Y:S01]  /*343f0*/  STL [R1+0x11b4], R9 ;  /* 0x0011b40901007387 */ /* 0x000fe20000100800 */
[----:B------:R-:W-:Y:S02]  /*34400*/  IMAD.MOV.U32 R114, RZ, RZ, R9 ;  /* 0x000000ffff727224 */ /* 0x000fe400078e0009 */
[----:B------:R-:W-:Y:S01]  /*34410*/  IMAD.MOV.U32 R115, RZ, RZ, R108 ;  /* 0x000000ffff737224 */ /* 0x000fe200078e006c */
[----:B------:R1:W-:Y:S01]  /*34420*/  STL [R1+0x11b0], R108 ;  /* 0x0011b06c01007387 */ /* 0x0003e20000100800 */
[----:B------:R-:W-:-:S03]  /*34430*/  IADD3 R6, P1, R6, R4, RZ ;  /* 0x0000000406067210 */ /* 0x000fc60007f3e0ff */
[----:B------:R4:W-:Y:S04]  /*34440*/  LDGSTS.E [R5+0x60000], desc[UR4][R114.64], P0 ;  /* 0x6000000072057fae */ /* 0x0009e80008121844 */
[----:B-1----:R-:W3:Y:S04]  /*34450*/  LDL.LU R108, [R1+0x11d8] ;  /* 0x0011d800016c7983 */ /* 0x002ee80000300800 */
[----:B------:R-:W3:Y:S01]  /*34460*/  LDL.LU R9, [R1+0x11dc] ;  /* 0x0011dc0001097983 */ /* 0x000ee20000300800 */
[----:B----4-:R-:W-:-:S03]  /*34470*/  IMAD.MOV.U32 R114, RZ, RZ, R6 ;  /* 0x000000ffff727224 */ /* 0x010fc600078e0006 */
[----:B------:R-:W-:Y:S01]  /*34480*/  STL [R1+0x11bc], R6 ;  /* 0x0011bc0601007387 */ /* 0x000fe20000100800 */
[----:B--2---:R-:W-:-:S04]  /*34490*/  IMAD.X R107, R107, 0x1, R3, P1 ;  /* 0x000000016b6b7824 */ /* 0x004fc800008e0603 */
        /* <DEDUP_REMOVED lines=11> */
[----:B------:R-:W-:Y:S02]  /*34550*/  USEL UR8, UR8, URZ, !UP0 ;  /* 0x0000003f08087287 */ /* 0x000fe4000c000000 */
[----:B------:R-:W-:Y:S01]  /*34560*/  UISETP.GT.AND UP1, UPT, UR9, 0x1b, UPT ;  /* 0x0000001b0900788c */ /* 0x000fe2000bf24270 */
[----:B---3--:R-:W-:-:S05]  /*34570*/  IADD3 R110, P1, R110, R4, RZ ;  /* 0x000000046e6e7210 */ /* 0x008fca0007f3e0ff */
[----:B------:R1:W-:Y:S01]  /*34580*/  STL [R1+0x11c4], R110 ;  /* 0x0011c46e01007387 */ /* 0x0003e20000100800 */
[----:B------:R-:W-:Y:S01]  /*34590*/  IMAD.X R111, R111, 0x1, R3, P1 ;  /* 0x000000016f6f7824 */ /* 0x000fe200008e0603 */
[----:B------:R-:W-:-:S04]  /*345a0*/  IADD3 R8, P2, R8, R4, RZ ;  /* 0x0000000408087210 */ /* 0x000fc80007f5e0ff */
[----:B------:R-:W-:Y:S01]  /*345b0*/  STL [R1+0x11c0], R111 ;  /* 0x0011c06f01007387 */ /* 0x000fe20000100800 */
[----:B------:R-:W-:-:S03]  /*345c0*/  IMAD.X R109, R109, 0x1, R3, P2 ;  /* 0x000000016d6d7824 */ /* 0x000fc600010e0603 */
[----:B------:R3:W-:Y:S01]  /*345d0*/  STL [R1+0x11cc], R8 ;  /* 0x0011cc0801007387 */ /* 0x0007e20000100800 */
[----:B--2---:R-:W-:-:S03]  /*345e0*/  IMAD.MOV.U32 R114, RZ, RZ, R8 ;  /* 0x000000ffff727224 */ /* 0x004fc600078e0008 */
[----:B------:R2:W-:Y:S04]  /*345f0*/  STL [R1+0x11c8], R109 ;  /* 0x0011c86d01007387 */ /* 0x0005e80000100800 */
[----:B------:R-:W-:Y:S01]  /*34600*/  LDGSTS.E [R5+0x60004], desc[UR4][R110.64], P0 ;  /* 0x600040006e057fae */ /* 0x000fe20008121844 */
[----:B------:R-:W-:-:S05]  /*34610*/  IADD3 R7, P3, R7, R4, RZ ;  /* 0x0000000407077210 */ /* 0x000fca0007f7e0ff */
[----:B------:R-:W-:Y:S01]  /*34620*/  IMAD.X R112, R112, 0x1, R3, P3 ;  /* 0x0000000170707824 */ /* 0x000fe200018e0603 */
[----:B------:R-:W-:Y:S04]  /*34630*/  STL [R1+0x11d4], R7 ;  /* 0x0011d40701007387 */ /* 0x000fe80000100800 */
[----:B-1----:R-:W4:Y:S04]  /*34640*/  LDL.LU R110, [R1+0x11ec] ;  /* 0x0011ec00016e7983 */ /* 0x002f280000300800 */
[----:B------:R1:W-:Y:S04]  /*34650*/  STL [R1+0x11d0], R112 ;  /* 0x0011d07001007387 */ /* 0x0003e80000100800 */
[----:B---3--:R-:W3:Y:S01]  /*34660*/  LDL.LU R8, [R1+0x13b4] ;  /* 0x0013b40001087983 */ /* 0x008ee20000300800 */
[----:B------:R-:W-:-:S03]  /*34670*/  IMAD.MOV.U32 R115, RZ, RZ, R109 ;  /* 0x000000ffff737224 */ /* 0x000fc600078e006d */
[----:B------:R-:W3:Y:S01]  /*34680*/  LDL.LU R111, [R1+0x11e8] ;  /* 0x0011e800016f7983 */ /* 0x000ee20000300800 */
[----:B------:R-:W-:-:S03]  /*34690*/  ISETP.NE.U32.AND P1, PT, RZ, UR8, PT ;  /* 0x00000008ff007c0c */ /* 0x000fc6000bf25070 */
[----:B--2---:R-:W2:Y:S01]  /*346a0*/  LDL.LU R109, [R1+0x13b0] ;  /* 0x0013b000016d7983 */ /* 0x004ea20000300800 */
[----:B------:R-:W-:-:S03]  /*346b0*/  IMAD.MOV.U32 R113, RZ, RZ, R112 ;  /* 0x000000ffff717224 */ /* 0x000fc600078e0070 */
[----:B------:R-:W-:Y:S01]  /*346c0*/  LDGSTS.E [R5+0x64004], desc[UR4][R114.64], P0 ;  /* 0x6400400072057fae */ /* 0x000fe20008121844 */
[----:B-1----:R-:W-:Y:S01]  /*346d0*/  IMAD.MOV.U32 R112, RZ, RZ, R7 ;  /* 0x000000ffff707224 */ /* 0x002fe200078e0007 */
[----:B------:R-:W-:Y:S02]  /*346e0*/  USEL UR8, URZ, 0x4, !UP1 ;  /* 0x000000043f087887 */ /* 0x000fe4000c800000 */
[----:B------:R-:W2:Y:S02]  /*346f0*/  LDL.LU R7, [R1+0x13bc] ;  /* 0x0013bc0001077983 */ /* 0x000ea40000300800 */
[----:B------:R-:W-:Y:S02]  /*34700*/  USEL UR8, UR8, URZ, !UP0 ;  /* 0x0000003f08087287 */ /* 0x000fe4000c000000 */
[----:B------:R1:W-:Y:S01]  /*34710*/  LDGSTS.E [R5+0x60008], desc[UR4][R112.64], P1 ;  /* 0x6000800070057fae */ /* 0x0003e20008921844 */
[----:B------:R-:W-:-:S05]  /*34720*/  IADD3 R9, P0, R9, R4, RZ ;  /* 0x0000000409097210 */ /* 0x000fca0007f1e0ff */
[----:B------:R-:W-:Y:S02]  /*34730*/  IMAD.X R108, R108, 0x1, R3, P0 ;  /* 0x000000016c6c7824 */ /* 0x000fe400000e0603 */
[----:B-1----:R-:W-:Y:S02]  /*34740*/  IMAD.MOV.U32 R112, RZ, RZ, R9 ;  /* 0x000000ffff707224 */ /* 0x002fe400078e0009 */
[----:B------:R-:W-:Y:S01]  /*34750*/  IMAD.MOV.U32 R113, RZ, RZ, R108 ;  /* 0x000000ffff717224 */ /* 0x000fe200078e006c */
[----:B------:R1:W-:Y:S04]  /*34760*/  STL [R1+0x11dc], R9 ;  /* 0x0011dc0901007387 */ /* 0x0003e80000100800 */
[----:B------:R4:W-:Y:S01]  /*34770*/  STL [R1+0x11d8], R108 ;  /* 0x0011d86c01007387 */ /* 0x0009e20000100800 */
[----:B------:R-:W-:-:S03]  /*34780*/  ISETP.NE.U32.AND P0, PT, RZ, UR8, PT ;  /* 0x00000008ff007c0c */ /* 0x000fc6000bf05070 */
[----:B------:R-:W-:Y:S04]  /*34790*/  LDGSTS.E [R5+0x64008], desc[UR4][R112.64], P1 ;  /* 0x6400800070057fae */ /* 0x000fe80008921844 */
[----:B-1----:R-:W2:Y:S01]  /*347a0*/  LDL.LU R9, [R1+0x13b8] ;  /* 0x0013b80001097983 */ /* 0x002ea20000300800 */
[----:B----4-:R-:W-:-:S05]  /*347b0*/  IADD3 R6, P1, R6, R4, RZ ;  /* 0x0000000406067210 */ /* 0x010fca0007f3e0ff */
[----:B------:R-:W-:Y:S02]  /*347c0*/  IMAD.X R107, R107, 0x1, R3, P1 ;  /* 0x000000016b6b7824 */ /* 0x000fe400008e0603 */
[----:B------:R-:W-:Y:S02]  /*347d0*/  IMAD.MOV.U32 R114, RZ, RZ, R6 ;  /* 0x000000ffff727224 */ /* 0x000fe400078e0006 */
[----:B------:R-:W-:Y:S01]  /*347e0*/  IMAD.MOV.U32 R115, RZ, RZ, R107 ;  /* 0x000000ffff737224 */ /* 0x000fe200078e006b */
[----:B------:R-:W-:Y:S04]  /*347f0*/  STL [R1+0x11e4], R6 ;  /* 0x0011e40601007387 */ /* 0x000fe80000100800 */
[----:B------:R1:W-:Y:S04]  /*34800*/  STL [R1+0x11e0], R107 ;  /* 0x0011e06b01007387 */ /* 0x0003e80000100800 */
[----:B------:R-:W4:Y:S04]  /*34810*/  LDL.LU R113, [R1+0x13c4] ;  /* 0x0013c40001717983 */ /* 0x000f280000300800 */
[----:B------:R-:W-:Y:S04]  /*34820*/  LDGSTS.E [R5+0x6000c], desc[UR4][R114.64], P0 ;  /* 0x6000c00072057fae */ /* 0x000fe80008121844 */
[----:B------:R-:W4:Y:S04]  /*34830*/  LDL.LU R114, [R1+0x13c0] ;  /* 0x0013c00001727983 */ /* 0x000f280000300800 */
[----:B------:R-:W4:Y:S04]  /*34840*/  LDL.LU R112, [R1+0x13c8] ;  /* 0x0013c80001707983 */ /* 0x000f280000300800 */
[----:B------:R-:W4:Y:S04]  /*34850*/  LDL.LU R108, [R1+0x13cc] ;  /* 0x0013cc00016c7983 */ /* 0x000f280000300800 */
[----:B-1----:R-:W4:Y:S04]  /*34860*/  LDL.LU R107, [R1+0x13d0] ;  /* 0x0013d000016b7983 */ /* 0x002f280000300800 */
[----:B------:R-:W4:Y:S01]  /*34870*/  LDL.LU R6, [R1+0x13d4] ;  /* 0x0013d40001067983 */ /* 0x000f220000300800 */
[----:B------:R-:W-:-:S04]  /*34880*/  UISETP.GT.AND UP1, UPT, UR9, 0x38, UPT ;  /* 0x000000380900788c */ /* 0x000fc8000bf24270 */
[----:B------:R-:W-:-:S04]  /*34890*/  USEL UR8, URZ, 0x4, !UP1 ;  /* 0x000000043f087887 */ /* 0x000fc8000c800000 */
[----:B------:R-:W-:-:S06]  /*348a0*/  USEL UR8, UR8, URZ, !UP0 ;  /* 0x0000003f08087287 */ /* 0x000fcc000c000000 */
[----:B------:R-:W-:Y:S01]  /*348b0*/  ISETP.NE.U32.AND P1, PT, RZ, UR8, PT ;  /* 0x00000008ff007c0c */ /* 0x000fe2000bf25070 */
[----:B------:R-:W-:-:S04]  /*348c0*/  UISETP.GT.AND UP1, UPT, UR9, 0x39, UPT ;  /* 0x000000390900788c */ /* 0x000fc8000bf24270 */
[----:B------:R-:W-:Y:S01]  /*348d0*/  USEL UR8, URZ, 0x4, !UP1 ;  /* 0x000000043f087887 */ /* 0x000fe2000c800000 */
[-C--:B------:R-:W-:Y:S02]  /*348e0*/  IADD3 R110, P2, R110, R4.reuse, RZ ;  /* 0x000000046e6e7210 */ /* 0x080fe40007f5e0ff */
[----:B---3--:R-:W-:-:S03]  /*348f0*/  IADD3 R8, P3, R8, R4, RZ ;  /* 0x0000000408087210 */ /* 0x008fc60007f7e0ff */
[--C-:B------:R-:W-:Y:S01]  /*34900*/  IMAD.X R111, R111, 0x1, R3.reuse, P2 ;  /* 0x000000016f6f7824 */ /* 0x100fe200010e0603 */
[----:B------:R1:W-:Y:S01]  /*34910*/  STL [R1+0x11ec], R110 ;  /* 0x0011ec6e01007387 */ /* 0x0003e20000100800 */
[----:B--2---:R-:W-:-:S03]  /*34920*/  IMAD.X R109, R109, 0x1, R3, P3 ;  /* 0x000000016d6d7824 */ /* 0x004fc600018e0603 */
        /* <DEDUP_REMOVED lines=11> */
[----:B------:R-:W-:Y:S02]  /*349e0*/  IMAD.MOV.U32 R116, RZ, RZ, R7 ;  /* 0x000000ffff747224 */ /* 0x000fe400078e0007 */
[----:B------:R-:W-:-:S05]  /*349f0*/  IMAD.X R9, R9, 0x1, R3, P0 ;  /* 0x0000000109097824 */ /* 0x000fca00000e0603 */
[----:B------:R1:W-:Y:S04]  /*34a00*/  STL [R1+0x13b8], R9 ;  /* 0x0013b80901007387 */ /* 0x0003e80000100800 */
[----:B------:R-:W2:Y:S04]  /*34a10*/  LDL.LU R110, [R1+0x13e0] ;  /* 0x0013e000016e7983 */ /* 0x000ea80000300800 */
[----:B-1----:R-:W2:Y:S01]  /*34a20*/  LDL.LU R109, [R1+0x13e4] ;  /* 0x0013e400016d7983 */ /* 0x002ea20000300800 */
[----:B------:R-:W-:-:S03]  /*34a30*/  IMAD.MOV.U32 R117, RZ, RZ, R9 ;  /* 0x000000ffff757224 */ /* 0x000fc600078e0009 */
[----:B------:R-:W2:Y:S01]  /*34a40*/  LDL.LU R9, [R1+0x13e8] ;  /* 0x0013e80001097983 */ /* 0x000ea20000300800 */
[----:B------:R-:W-:-:S03]  /*34a50*/  USEL UR8, UR8, URZ, !UP0 ;  /* 0x0000003f08087287 */ /* 0x000fc6000c000000 */
[----:B------:R-:W2:Y:S04]  /*34a60*/  LDL.LU R7, [R1+0x13ec] ;  /* 0x0013ec0001077983 */ /* 0x000ea80000300800 */
[----:B------:R-:W-:Y:S01]  /*34a70*/  LDGSTS.E [R5+0x6c000], desc[UR4][R116.64], P1 ;  /* 0x6c00000074057fae */ /* 0x000fe20008921844 */
[----:B------:R-:W-:Y:S02]  /*34a80*/  ISETP.NE.U32.AND P0, PT, RZ, UR8, PT ;  /* 0x00000008ff007c0c */ /* 0x000fe4000bf05070 */
[----:B----4-:R-:W-:-:S05]  /*34a90*/  IADD3 R113, P1, R113, R4, RZ ;  /* 0x0000000471717210 */ /* 0x010fca0007f3e0ff */
        /* <DEDUP_REMOVED lines=17> */
[----:B-1----:R-:W-:-:S03]  /*34bb0*/  IMAD.MOV.U32 R113, RZ, RZ, R107 ;  /* 0x000000ffff717224 */ /* 0x002fc600078e006b */
[----:B----4-:R-:W4:Y:S04]  /*34bc0*/  LDL.LU R107, [R1+0x11f4] ;  /* 0x0011f400016b7983 */ /* 0x010f280000300800 */
[----:B------:R-:W4:Y:S01]  /*34bd0*/  LDL.LU R108, [R1+0x11f0] ;  /* 0x0011f000016c7983 */ /* 0x000f220000300800 */
[----:B------:R-:W-:-:S04]  /*34be0*/  UISETP.GT.AND UP1, UPT, UR9, 0x3a, UPT ;  /* 0x0000003a0900788c */ /* 0x000fc8000bf24270 */
[----:B------:R-:W-:-:S04]  /*34bf0*/  USEL UR8, URZ, 0x4, !UP1 ;  /* 0x000000043f087887 */ /* 0x000fc8000c800000 */
[----:B------:R-:W-:-:S06]  /*34c00*/  USEL UR8, UR8, URZ, !UP0 ;  /* 0x0000003f08087287 */ /* 0x000fcc000c000000 */
[----:B------:R-:W-:Y:S01]  /*34c10*/  ISETP.NE.U32.AND P1, PT, RZ, UR8, PT ;  /* 0x00000008ff007c0c */ /* 0x000fe2000bf25070 */
[----:B------:R-:W-:Y:S01]  /*34c20*/  IMAD.MOV.U32 R112, RZ, RZ, R6 ;  /* 0x000000ffff707224 */ /* 0x000fe200078e0006 */
[----:B------:R-:W-:Y:S01]  /*34c30*/  UISETP.GT.AND UP1, UPT, UR9, 0x3b, UPT ;  /* 0x0000003b0900788c */ /* 0x000fe2000bf24270 */
[----:B------:R-:W4:Y:S03]  /*34c40*/  LDL.LU R6, [R1+0x11fc] ;  /* 0x0011fc0001067983 */ /* 0x000f260000300800 */
[----:B------:R-:W-:-:S07]  /*34c50*/  USEL UR8, URZ, 0x4, !UP1 ;  /* 0x000000043f087887 */ /* 0x000fce000c800000 */
[----:B------:R1:W-:Y:S01]  /*34c60*/  LDGSTS.E [R5+0x68008], desc[UR4][R112.64], P1 ;  /* 0x6800800070057fae */ /* 0x0003e20008921844 */
[----:B------:R-:W-:Y:S01]  /*34c70*/  USEL UR8, UR8, URZ, !UP0 ;  /* 0x0000003f08087287 */ /* 0x000fe2000c000000 */
[----:B---3--:R-:W-:-:S05]  /*34c80*/  IADD3 R8, P0, R8, R4, RZ ;  /* 0x0000000408087210 */ /* 0x008fca0007f1e0ff */
[----:B--2---:R-:W-:Y:S02]  /*34c90*/  IMAD.X R111, R111, 0x1, R3, P0 ;  /* 0x000000016f6f7824 */ /* 0x004fe400000e0603 */
[----:B-1----:R-:W-:Y:S02]  /*34ca0*/  IMAD.MOV.U32 R112, RZ, RZ, R8 ;  /* 0x000000ffff707224 */ /* 0x002fe400078e0008 */
[----:B------:R-:W-:Y:S01]  /*34cb0*/  IMAD.MOV.U32 R113, RZ, RZ, R111 ;  /* 0x000000ffff717224 */ /* 0x000fe200078e006f */
[----:B------:R1:W-:Y:S04]  /*34cc0*/  STL [R1+0x13dc], R8 ;  /* 0x0013dc0801007387 */ /* 0x0003e80000100800 */
[----:B------:R-:W-:Y:S01]  /*34cd0*/  LDGSTS.E [R5+0x6c008], desc[UR4][R112.64], P1 ;  /* 0x6c00800070057fae */ /* 0x000fe20008921844 */
[----:B------:R-:W-:-:S03]  /*34ce0*/  ISETP.NE.U32.AND P0, PT, RZ, UR8, PT ;  /* 0x00000008ff007c0c */ /* 0x000fc6000bf05070 */
[----:B------:R2:W-:Y:S04]  /*34cf0*/  STL [R1+0x13d8], R111 ;  /* 0x0013d86f01007387 */ /* 0x0005e80000100800 */
[----:B------:R-:W3:Y:S04]  /*34d00*/  LDL.LU R112, [R1+0x11f8] ;  /* 0x0011f80001707983 */ /* 0x000ee80000300800 */
[----:B-1----:R-:W3:Y:S01]  /*34d10*/  LDL.LU R8, [R1+0x1204] ;  /* 0x0012040001087983 */ /* 0x002ee20000300800 */
[----:B------:R-:W-:-:S05]  /*34d20*/  IADD3 R109, P1, R109, R4, RZ ;  /* 0x000000046d6d7210 */ /* 0x000fca0007f3e0ff */
[--C-:B------:R-:W-:Y:S01]  /*34d30*/  IMAD.X R110, R110, 0x1, R3.reuse, P1 ;  /* 0x000000016e6e7824 */ /* 0x100fe200008e0603 */
[----:B------:R-:W-:Y:S01]  /*34d40*/  IADD3 R7, P2, R7, R4, RZ ;  /* 0x0000000407077210 */ /* 0x000fe20007f5e0ff */
[----:B------:R-:W-:Y:S02]  /*34d50*/  STL [R1+0x13e4], R109 ;  /* 0x0013e46d01007387 */ /* 0x000fe40000100800 */
[----:B--2---:R-:W-:Y:S02]  /*34d60*/  IMAD.MOV.U32 R111, RZ, RZ, R110 ;  /* 0x000000ffff6f7224 */ /* 0x004fe400078e006e */
[----:B------:R1:W-:Y:S01]  /*34d70*/  STL [R1+0x13e0], R110 ;  /* 0x0013e06e01007387 */ /* 0x0003e20000100800 */
[----:B------:R-:W-:-:S03]  /*34d80*/  IMAD.X R9, R9, 0x1, R3, P2 ;  /* 0x0000000109097824 */ /* 0x000fc600010e0603 */
[----:B------:R-:W-:Y:S01]  /*34d90*/  STL [R1+0x13ec], R7 ;  /* 0x0013ec0701007387 */ /* 0x000fe20000100800 */
[----:B-1----:R-:W-:-:S03]  /*34da0*/  IMAD.MOV.U32 R110, RZ, RZ, R109 ;  /* 0x000000ffff6e7224 */ /* 0x002fc600078e006d */
[----:B------:R1:W-:Y:S01]  /*34db0*/  STL [R1+0x13e8], R9 ;  /* 0x0013e80901007387 */ /* 0x0003e20000100800 */
[----:B------:R-:W-:-:S03]  /*34dc0*/  IMAD.MOV.U32 R115, RZ, RZ, R9 ;  /* 0x000000ffff737224 */ /* 0x000fc600078e0009 */
[----:B------:R-:W-:Y:S01]  /*34dd0*/  LDGSTS.E [R5+0x6800c], desc[UR4][R110.64], P0 ;  /* 0x6800c0006e057fae */ /* 0x000fe20008121844 */
[----:B------:R-:W-:-:S05]  /*34de0*/  IMAD.MOV.U32 R114, RZ, RZ, R7 ;  /* 0x000000ffff727224 */ /* 0x000fca00078e0007 */
[----:B------:R2:W-:Y:S04]  /*34df0*/  LDGSTS.E [R5+0x6c00c], desc[UR4][R114.64], P0 ;  /* 0x6c00c00072057fae */ /* 0x0005e80008121844 */
[----:B------:R-:W3:Y:S04]  /*34e00*/  LDL.LU R111, [R1+0x1200] ;  /* 0x00120000016f7983 */ /* 0x000ee80000300800 */
[----:B-1----:R-:W3:Y:S04]  /*34e10*/  LDL.LU R9, [R1+0x1208] ;  /* 0x0012080001097983 */ /* 0x002ee80000300800 */
[----:B------:R-:W3:Y:S04]  /*34e20*/  LDL.LU R7, [R1+0x120c] ;  /* 0x00120c0001077983 */ /* 0x000ee80000300800 */
[----:B------:R-:W3:Y:S04]  /*34e30*/  LDL.LU R110, [R1+0x1210] ;  /* 0x00121000016e7983 */ /* 0x000ee80000300800 */
[----:B------:R-:W3:Y:S01]  /*34e40*/  LDL.LU R109, [R1+0x1214] ;  /* 0x00121400016d7983 */ /* 0x000ee20000300800 */
[----:B----4-:R-:W-:-:S05]  /*34e50*/  IADD3 R107, P1, R107, R4, RZ ;  /* 0x000000046b6b7210 */ /* 0x010fca0007f3e0ff */
[----:B------:R-:W-:Y:S01]  /*34e60*/  IMAD.X R108, R108, 0x1, R3, P1 ;  /* 0x000000016c6c7824 */ /* 0x000fe200008e0603 */
[----:B------:R-:W-:Y:S01]  /*34e70*/  STL [R1+0x11f4], R107 ;  /* 0x0011f46b01007387 */ /* 0x000fe20000100800 */
[----:B--2---:R-:W-:Y:S02]  /*34e80*/  IMAD.MOV.U32 R114, RZ, RZ, R107 ;  /* 0x000000ffff727224 */ /* 0x004fe400078e006b */
[----:B------:R-:W-:Y:S01]  /*34e90*/  IMAD.MOV.U32 R115, RZ, RZ, R108 ;  /* 0x000000ffff737224 */ /* 0x000fe200078e006c */
[----:B------:R1:W-:Y:S04]  /*34ea0*/  STL [R1+0x11f0], R108 ;  /* 0x0011f06c01007387 */ /* 0x0003e80000100800 */
[----:B-1----:R-:W2:Y:S04]  /*34eb0*/  LDL.LU R108, [R1+0x1218] ;  /* 0x00121800016c7983 */ /* 0x002ea80000300800 */
[----:B------:R-:W4:Y:S01]  /*34ec0*/  LDL.LU R107, [R1+0x121c] ;  /* 0x00121c00016b7983 */ /* 0x000f220000300800 */
[----:B------:R-:W1:Y:S01]  /*34ed0*/  S2R R252, SR_TID.X ;  /* 0x0000000000fc7919 */ /* 0x000e620000002100 */
[----:B------:R-:W-:-:S04]  /*34ee0*/  UISETP.GT.AND UP1, UPT, UR9, 0x1c, UPT ;  /* 0x0000001c0900788c */ /* 0x000fc8000bf24270 */
[----:B------:R-:W-:-:S04]  /*34ef0*/  USEL UR8, URZ, 0x4, !UP1 ;  /* 0x000000043f087887 */ /* 0x000fc8000c800000 */
[----:B------:R-:W-:Y:S01]  /*34f00*/  USEL UR8, UR8, URZ, !UP0 ;  /* 0x0000003f08087287 */ /* 0x000fe2000c000000 */
[----:B------:R-:W-:Y:S01]  /*34f10*/  IADD3 R6, P1, R6, R4, RZ ;  /* 0x0000000406067210 */ /* 0x000fe20007f3e0ff */
[----:B------:R-:W-:-:S04]  /*34f20*/  UISETP.GT.AND UP1, UPT, UR9, 0x1d, UPT ;  /* 0x0000001d0900788c */ /* 0x000fc8000bf24270 */
[----:B------:R-:W-:Y:S01]  /*34f30*/  ISETP.NE.U32.AND P0, PT, RZ, UR8, PT ;  /* 0x00000008ff007c0c */ /* 0x000fe2000bf05070 */
[C---:B-1----:R-:W-:Y:S01]  /*34f40*/  IMAD.SHL.U32 R113, R252.reuse, 0x10, RZ ;  /* 0x00000010fc717824 */ /* 0x042fe200078e00ff */
[----:B------:R-:W-:-:S04]  /*34f50*/  LOP3.LUT R252, R252, 0x7f, RZ, 0xc0, !PT ;  /* 0x0000007ffcfc7812 */ /* 0x000fc800078ec0ff */
[----:B------:R-:W-:-:S05]  /*34f60*/  LOP3.LUT R113, R113, 0x70, RZ, 0xc0, !PT ;  /* 0x0000007071717812 */ /* 0x000fca00078ec0ff */
[----:B------:R-:W-:Y:S01]  /*34f70*/  IMAD R113, R252, 0x80, R113 ;  /* 0x00000080fc717824 */ /* 0x000fe200078e0271 */
[----:B------:R-:W-:-:S04]  /*34f80*/  USEL UR8, URZ, 0x4, !UP1 ;  /* 0x000000043f087887 */ /* 0x000fc8000c800000 */
[----:B------:R-:W-:Y:S01]  /*34f90*/  LOP3.LUT R113, R113, 0x70, RZ, 0x3c, !PT ;  /* 0x0000007071717812 */ /* 0x000fe200078e3cff */
[----:B------:R-:W-:Y:S01]  /*34fa0*/  STL [R1+0x11fc], R6 ;  /* 0x0011fc0601007387 */ /* 0x000fe20000100800 */
[----:B------:R-:W-:-:S03]  /*34fb0*/  USEL UR8, UR8, URZ, !UP0 ;  /* 0x0000003f08087287 */ /* 0x000fc6000c000000 */
[----:B------:R-:W-:-:S05]  /*34fc0*/  VIADD R5, R113, UR10 ;  /* 0x0000000a71057c36 */ /* 0x000fca0008000000 */
[----:B------:R-:W-:Y:S01]  /*34fd0*/  LDGSTS.E [R5+0x60000], desc[UR4][R114.64], P0 ;  /* 0x6000000072057fae */ /* 0x000fe20008121844 */
[----:B------:R-:W-:Y:S01]  /*34fe0*/  UISETP.GT.AND UP1, UPT, UR9, 0x1e, UPT ;  /* 0x0000001e0900788c */ /* 0x000fe2000bf24270 */
[----:B---3--:R-:W-:-:S04]  /*34ff0*/  IMAD.X R112, R112, 0x1, R3, P1 ;  /* 0x0000000170707824 */ /* 0x008fc800008e0603 */
[----:B------:R-:W-:Y:S01]  /*35000*/  IMAD.MOV.U32 R113, RZ, RZ, R112 ;  /* 0x000000ffff717224 */ /* 0x000fe200078e0070 */
[----:B------:R1:W-:Y:S01]  /*35010*/  STL [R1+0x11f8], R112 ;  /* 0x0011f87001007387 */ /* 0x0003e20000100800 */
[----:B------:R-:W-:Y:S01]  /*35020*/  IADD3 R8, P1, R8, R4, RZ ;  /* 0x0000000408087210 */ /* 0x000fe20007f3e0ff */
[----:B-1----:R-:W-:Y:S02]  /*35030*/  IMAD.MOV.U32 R112, RZ, RZ, R6 ;  /* 0x000000ffff707224 */ /* 0x002fe400078e0006 */
[----:B------:R-:W3:Y:S04]  /*35040*/  LDL.LU R6, [R1+0x1224] ;  /* 0x0012240001067983 */ /* 0x000ee80000300800 */
[----:B------:R1:W-:Y:S01]  /*35050*/  LDGSTS.E [R5+0x64000], desc[UR4][R112.64], P0 ;  /* 0x6400000070057fae */ /* 0x0003e20008121844 */
[----:B------:R-:W-:Y:S01]  /*35060*/  ISETP.NE.U32.AND P0, PT, RZ, UR8, PT ;  /* 0x00000008ff007c0c */ /* 0x000fe2000bf05070 */
[----:B------:R-:W-:-:S02]  /*35070*/  USEL UR8, URZ, 0x4, !UP1 ;  /* 0x000000043f087887 */ /* 0x000fc4000c800000 */
[----:B------:R1:W-:Y:S02]  /*35080*/  STL [R1+0x1204], R8 ;  /* 0x0012040801007387 */ /* 0x0003e40000100800 */
[----:B------:R-:W-:Y:S01]  /*35090*/  USEL UR8, UR8, URZ, !UP0 ;  /* 0x0000003f08087287 */ /* 0x000fe2000c000000 */
[----:B-1----:R-:W-:Y:S02]  /*350a0*/  IMAD.MOV.U32 R112, RZ, RZ, R8 ;  /* 0x000000ffff707224 */ /* 0x002fe400078e0008 */
[----:B------:R-:W-:Y:S01]  /*350b0*/  IMAD.X R111, R111, 0x1, R3, P1 ;  /* 0x000000016f6f7824 */ /* 0x000fe200008e0603 */
[----:B------:R-:W-:-:S03]  /*350c0*/  IADD3 R7, P2, R7, R4, RZ ;  /* 0x0000000407077210 */ /* 0x000fc60007f5e0ff */
[----:B------:R-:W-:Y:S01]  /*350d0*/  IMAD.MOV.U32 R113, RZ, RZ, R111 ;  /* 0x000000ffff717224 */ /* 0x000fe200078e006f */
[----:B------:R-:W-:Y:S01]  /*350e0*/  STL [R1+0x1200], R111 ;  /* 0x0012006f01007387 */ /* 0x000fe20000100800 */
[----:B------:R-:W-:-:S03]  /*350f0*/  IMAD.X R9, R9, 0x1, R3, P2 ;  /* 0x0000000109097824 */ /* 0x000fc600010e0603 */
[----:B------:R-:W3:Y:S01]  /*35100*/  LDL.LU R8, [R1+0x1220] ;  /* 0x0012200001087983 */ /* 0x000ee20000300800 */
[----:B------:R-:W-:-:S03]  /*35110*/  IADD3 R109, P3, R109, R4, RZ ;  /* 0x000000046d6d7210 */ /* 0x000fc60007f7e0ff */
[----:B------:R1:W-:Y:S01]  /*35120*/  STL [R1+0x120c], R7 ;  /* 0x00120c0701007387 */ /* 0x0003e20000100800 */
[----:B------:R-:W-:Y:S02]  /*35130*/  IMAD.MOV.U32 R114, RZ, RZ, R7 ;  /* 0x000000ffff727224 */ /* 0x000fe400078e0007 */
[----:B------:R-:W-:Y:S01]  /*35140*/  IMAD.X R110, R110, 0x1, R3, P3 ;  /* 0x000000016e6e7824 */ /* 0x000fe200018e0603 */
[----:B------:R-:W-:Y:S01]  /*35150*/  STL [R1+0x1208], R9 ;  /* 0x0012080901007387 */ /* 0x000fe20000100800 */
[----:B------:R-:W-:-:S03]  /*35160*/  IMAD.MOV.U32 R115, RZ, RZ, R9 ;  /* 0x000000ffff737224 */ /* 0x000fc600078e0009 */
[----:B------:R3:W-:Y:S04]  /*35170*/  LDGSTS.E [R5+0x60004], desc[UR4][R112.64], P0 ;  /* 0x6000400070057fae */ /* 0x0007e80008121844 */
[----:B------:R-:W-:Y:S01]  /*35180*/  STL [R1+0x1214], R109 ;  /* 0x0012146d01007387 */ /* 0x000fe20000100800 */
[----:B------:R-:W-:-:S03]  /*35190*/  ISETP.NE.U32.AND P1, PT, RZ, UR8, PT ;  /* 0x00000008ff007c0c */ /* 0x000fc6000bf25070 */
[----:B------:R3:W-:Y:S04]  /*351a0*/  LDGSTS.E [R5+0x64004], desc[UR4][R114.64], P0 ;  /* 0x6400400072057fae */ /* 0x0007e80008121844 */
[----:B------:R-:W3:Y:S04]  /*351b0*/  LDL.LU R113, [R1+0x122c] ;  /* 0x00122c0001717983 */ /* 0x000ee80000300800 */
[----:B------:R1:W-:Y:S04]  /*351c0*/  STL [R1+0x1210], R110 ;  /* 0x0012106e01007387 */ /* 0x0003e80000100800 */
[----:B-1----:R-:W3:Y:S04]  /*351d0*/  LDL.LU R7, [R1+0x13f4] ;  /* 0x0013f40001077983 */ /* 0x002ee80000300800 */
[----:B------:R-:W3:Y:S01]  /*351e0*/  LDL.LU R114, [R1+0x1228] ;  /* 0x0012280001727983 */ /* 0x000ee20000300800 */
[----:B------:R-:W-:Y:S01]  /*351f0*/  MOV R111, R110 ;  /* 0x0000006e006f7202 */ /* 0x000fe20000000f00 */
[----:B------:R-:W-:-:S02]  /*35200*/  IMAD.MOV.U32 R110, RZ, RZ, R109 ;  /* 0x000000ffff6e7224 */ /* 0x000fc400078e006d */
[----:B------:R-:W3:Y:S04]  /*35210*/  LDL.LU R9, [R1+0x13f0] ;  /* 0x0013f00001097983 */ /* 0x000ee80000300800 */
[----:B------:R1:W-:Y:S04]  /*35220*/  LDGSTS.E [R5+0x60008], desc[UR4][R110.64], P1 ;  /* 0x600080006e057fae */ /* 0x0003e80008921844 */
[----:B------:R-:W1:Y:S01]  /*35230*/  LDL.LU R110, [R1+0x13fc] ;  /* 0x0013fc00016e7983 */ /* 0x000e620000300800 */
[----:B----4-:R-:W-:-:S05]  /*35240*/  IADD3 R107, P0, R107, R4, RZ ;  /* 0x000000046b6b7210 */ /* 0x010fca0007f1e0ff */
[----:B--2---:R-:W-:Y:S01]  /*35250*/  IMAD.X R108, R108, 0x1, R3, P0 ;  /* 0x000000016c6c7824 */ /* 0x004fe200000e0603 */
[----:B------:R-:W-:Y:S04]  /*35260*/  STL [R1+0x121c], R107 ;  /* 0x00121c6b01007387 */ /* 0x000fe80000100800 */
[----:B------:R2:W-:Y:S04]  /*35270*/  STL [R1+0x1218], R108 ;  /* 0x0012186c01007387 */ /* 0x0005e80000100800 */
[----:B------:R-:W4:Y:S01]  /*35280*/  LDL.LU R112, [R1+0x13f8] ;  /* 0x0013f80001707983 */ /* 0x000f220000300800 */
[----:B------:R-:W-:-:S02]  /*35290*/  IMAD.MOV.U32 R109, RZ, RZ, R108 ;  /* 0x000000ffff6d7224 */ /* 0x000fc400078e006c */
[----:B--2---:R-:W-:-:S05]  /*352a0*/  IMAD.MOV.U32 R108, RZ, RZ, R107 ;  /* 0x000000ffff6c7224 */ /* 0x004fca00078e006b */
[----:B------:R-:W-:Y:S04]  /*352b0*/  LDGSTS.E [R5+0x64008], desc[UR4][R108.64], P1 ;  /* 0x640080006c057fae */ /* 0x000fe80008921844 */
[----:B------:R-:W2:Y:S04]  /*352c0*/  LDL.LU R108, [R1+0x1400] ;  /* 0x00140000016c7983 */ /* 0x000ea80000300800 */
[----:B------:R-:W2:Y:S01]  /*352d0*/  LDL.LU R107, [R1+0x1404] ;  /* 0x00140400016b7983 */ /* 0x000ea20000300800 */
[----:B------:R-:W-:-:S04]  /*352e0*/  UISETP.GT.AND UP1, UPT, UR9, 0x1f, UPT ;  /* 0x0000001f0900788c */ /* 0x000fc8000bf24270 */
[----:B------:R-:W-:-:S04]  /*352f0*/  USEL UR8, URZ, 0x4, !UP1 ;  /* 0x000000043f087887 */ /* 0x000fc8000c800000 */
[----:B------:R-:W-:Y:S02]  /*35300*/  USEL UR8, UR8, URZ, !UP0 ;  /* 0x0000003f08087287 */ /* 0x000fe4000c000000 */
[----:B------:R-:W-:-:S04]  /*35310*/  UISETP.GT.AND UP1, UPT, UR9, 0x3c, UPT ;  /* 0x0000003c0900788c */ /* 0x000fc8000bf24270 */
[----:B------:R-:W-:Y:S01]  /*35320*/  ISETP.NE.U32.AND P0, PT, RZ, UR8, PT ;  /* 0x00000008ff007c0c */ /* 0x000fe2000bf05070 */
[----:B------:R-:W-:-:S04]  /*35330*/  USEL UR8, URZ, 0x4, !UP1 ;  /* 0x000000043f087887 */ /* 0x000fc8000c800000 */
[----:B------:R-:W-:Y:S01]  /*35340*/  USEL UR8, UR8, URZ, !UP0 ;  /* 0x0000003f08087287 */ /* 0x000fe2000c000000 */
[----:B---3--:R-:W-:-:S05]  /*35350*/  IADD3 R6, P1, R6, R4, RZ ;  /* 0x0000000406067210 */ /* 0x008fca0007f3e0ff */
[----:B------:R-:W-:Y:S01]  /*35360*/  STL [R1+0x1224], R6 ;  /* 0x0012240601007387 */ /* 0x000fe20000100800 */
[----:B------:R-:W-:Y:S02]  /*35370*/  IMAD.MOV.U32 R116, RZ, RZ, R6 ;  /* 0x000000ffff747224 */ /* 0x000fe400078e0006 */
[----:B------:R-:W-:-:S05]  /*35380*/  IMAD.X R8, R8, 0x1, R3, P1 ;  /* 0x0000000108087824 */ /* 0x000fca00008e0603 */
[----:B------:R3:W-:Y:S01]  /*35390*/  STL [R1+0x1220], R8 ;  /* 0x0012200801007387 */ /* 0x0007e20000100800 */
[----:B------:R-:W-:-:S03]  /*353a0*/  IMAD.MOV.U32 R117, RZ, RZ, R8 ;  /* 0x000000ffff757224 */ /* 0x000fc600078e0008 */
[----:B------:R-:W2:Y:S04]  /*353b0*/  LDL.LU R111, [R1+0x1408] ;  /* 0x00140800016f7983 */ /* 0x000ea80000300800 */
[----:B------:R-:W2:Y:S04]  /*353c0*/  LDL.LU R109, [R1+0x140c] ;  /* 0x00140c00016d7983 */ /* 0x000ea80000300800 */
[----:B---3--:R-:W3:Y:S04]  /*353d0*/  LDL.LU R8, [R1+0x1410] ;  /* 0x0014100001087983 */ /* 0x008ee80000300800 */
[----:B------:R-:W3:Y:S01]  /*353e0*/  LDL.LU R6, [R1+0x1414] ;  /* 0x0014140001067983 */ /* 0x000ee20000300800 */
[----:B------:R-:W-:-:S03]  /*353f0*/  IADD3 R113, P2, R113, R4, RZ ;  /* 0x0000000471717210 */ /* 0x000fc60007f5e0ff */
[----:B------:R-:W-:Y:S04]  /*35400*/  LDGSTS.E [R5+0x6000c], desc[UR4][R116.64], P0 ;  /* 0x6000c00074057fae */ /* 0x000fe80008121844 */
[----:B------:R-:W-:Y:S01]  /*35410*/  STL [R1+0x122c], R113 ;  /* 0x00122c7101007387 */ /* 0x000fe20000100800 */
[----:B------:R-:W-:Y:S01]  /*35420*/  IMAD.X R114, R114, 0x1, R3, P2 ;  /* 0x0000000172727824 */ /* 0x000fe200010e0603 */
[----:B------:R-:W-:-:S03]  /*35430*/  IADD3 R7, P3, R7, R4, RZ ;  /* 0x0000000407077210 */ /* 0x000fc60007f7e0ff */
[----:B------:R-:W-:Y:S01]  /*35440*/  IMAD.MOV.U32 R115, RZ, RZ, R114 ;  /* 0x000000ffff737224 */ /* 0x000fe200078e0072 */
[----:B------:R1:W-:Y:S01]  /*35450*/  STL [R1+0x1228], R114 ;  /* 0x0012287201007387 */ /* 0x0003e20000100800 */
[----:B------:R-:W-:Y:S01]  /*35460*/  IMAD.X R9, R9, 0x1, R3, P3 ;  /* 0x0000000109097824 */ /* 0x000fe200018e0603 */
[----:B------:R-:W-:Y:S01]  /*35470*/  ISETP.NE.U32.AND P1, PT, RZ, UR8, PT ;  /* 0x00000008ff007c0c */ /* 0x000fe2000bf25070 */
[----:B-1----:R-:W-:-:S05]  /*35480*/  IMAD.MOV.U32 R114, RZ, RZ, R113 ;  /* 0x000000ffff727224 */ /* 0x002fca00078e0071 */
[----:B------:R1:W-:Y:S01]  /*35490*/  LDGSTS.E [R5+0x6400c], desc[UR4][R114.64], P0 ;  /* 0x6400c00072057fae */ /* 0x0003e20008121844 */
[----:B------:R-:W-:-:S03]  /*354a0*/  IADD3 R110, P0, R110, R4, RZ ;  /* 0x000000046e6e7210 */ /* 0x000fc60007f1e0ff */
[----:B------:R-:W-:Y:S04]  /*354b0*/  STL [R1+0x13f4], R7 ;  /* 0x0013f40701007387 */ /* 0x000fe80000100800 */
[----:B------:R1:W-:Y:S02]  /*354c0*/  STL [R1+0x13f0], R9 ;  /* 0x0013f00901007387 */ /* 0x0003e40000100800 */
[----:B-1----:R-:W-:Y:S02]  /*354d0*/  IMAD.MOV.U32 R115, RZ, RZ, R9 ;  /* 0x000000ffff737224 */ /* 0x002fe400078e0009 */
[----:B------:R-:W-:Y:S01]  /*354e0*/  IMAD.MOV.U32 R114, RZ, RZ, R7 ;  /* 0x000000ffff727224 */ /* 0x000fe200078e0007 */
[----:B------:R-:W3:Y:S04]  /*354f0*/  LDL.LU R9, [R1+0x1418] ;  /* 0x0014180001097983 */ /* 0x000ee80000300800 */
[----:B------:R-:W3:Y:S04]  /*35500*/  LDL.LU R7, [R1+0x141c] ;  /* 0x00141c0001077983 */ /* 0x000ee80000300800 */
[----:B------:R-:W-:Y:S04]  /*35510*/  STL [R1+0x13fc], R110 ;  /* 0x0013fc6e01007387 */ /* 0x000fe80000100800 */
[----:B------:R1:W-:Y:S01]  /*35520*/  LDGSTS.E [R5+0x68000], desc[UR4][R114.64], P1 ;  /* 0x6800000072057fae */ /* 0x0003e20008921844 */
[----:B----4-:R-:W-:-:S04]  /*35530*/  IMAD.X R112, R112, 0x1, R3, P0 ;  /* 0x0000000170707824 */ /* 0x010fc800000e0603 */
[----:B------:R-:W-:Y:S01]  /*35540*/  IMAD.MOV.U32 R113, RZ, RZ, R112 ;  /* 0x000000ffff717224 */ /* 0x000fe200078e0070 */
[----:B------:R4:W-:Y:S02]  /*35550*/  STL [R1+0x13f8], R112 ;  /* 0x0013f87001007387 */ /* 0x0009e40000100800 */
[----:B----4-:R-:W-:Y:S02]  /*35560*/  IMAD.MOV.U32 R112, RZ, RZ, R110 ;  /* 0x000000ffff707224 */ /* 0x010fe400078e006e */
[----:B------:R-:W4:Y:S04]  /*35570*/  LDL.LU R110, [R1+0x1424] ;  /* 0x00142400016e7983 */ /* 0x000f280000300800 */
[----:B------:R-:W-:Y:S01]  /*35580*/  LDGSTS.E [R5+0x6c000], desc[UR4][R112.64], P1 ;  /* 0x6c00000070057fae */ /* 0x000fe20008921844 */
[----:B--2---:R-:W-:-:S05]  /*35590*/  IADD3 R107, P1, R107, R4, RZ ;  /* 0x000000046b6b7210 */ /* 0x004fca0007f3e0ff */
[----:B------:R-:W-:Y:S01]  /*355a0*/  IMAD.X R108, R108, 0x1, R3, P1 ;  /* 0x000000016c6c7824 */ /* 0x000fe200008e0603 */
[----:B------:R-:W-:Y:S01]  /*355b0*/  STL [R1+0x1404], R107 ;  /* 0x0014046b01007387 */ /* 0x000fe20000100800 */
[----:B-1----:R-:W-:Y:S02]  /*355c0*/  IMAD.MOV.U32 R114, RZ, RZ, R107 ;  /* 0x000000ffff727224 */ /* 0x002fe400078e006b */
[----:B------:R-:W-:Y:S01]  /*355d0*/  IMAD.MOV.U32 R115, RZ, RZ, R108 ;  /* 0x000000ffff737224 */ /* 0x000fe200078e006c */
[----:B------:R1:W-:Y:S04]  /*355e0*/  STL [R1+0x1400], R108 ;  /* 0x0014006c01007387 */ /* 0x0003e80000100800 */
[----:B------:R-:W2:Y:S04]  /*355f0*/  LDL.LU R113, [R1+0x1420] ;  /* 0x0014200001717983 */ /* 0x000ea80000300800 */
[----:B-1----:R-:W2:Y:S04]  /*35600*/  LDL.LU R108, [R1+0x1428] ;  /* 0x00142800016c7983 */ /* 0x002ea80000300800 */
[----:B------:R-:W2:Y:S01]  /*35610*/  LDL.LU R107, [R1+0x142c] ;  /* 0x00142c00016b7983 */ /* 0x000ea20000300800 */
[----:B------:R-:W-:-:S04]  /*35620*/  UISETP.GT.AND UP1, UPT, UR9, 0x3d, UPT ;  /* 0x0000003d0900788c */ /* 0x000fc8000bf24270 */
[----:B------:R-:W-:-:S04]  /*35630*/  USEL UR8, URZ, 0x4, !UP1 ;  /* 0x000000043f087887 */ /* 0x000fc8000c800000 */
[----:B------:R-:W-:Y:S02]  /*35640*/  USEL UR8, UR8, URZ, !UP0 ;  /* 0x0000003f08087287 */ /* 0x000fe4000c000000 */
[----:B------:R-:W-:-:S04]  /*35650*/  UISETP.GT.AND UP1, UPT, UR9, 0x3e, UPT ;  /* 0x0000003e0900788c */ /* 0x000fc8000bf24270 */
[----:B------:R-:W-:Y:S01]  /*35660*/  ISETP.NE.U32.AND P0, PT, RZ, UR8, PT ;  /* 0x00000008ff007c0c */ /* 0x000fe2000bf05070 */
[----:B------:R-:W-:-:S04]  /*35670*/  USEL UR8, URZ, 0x4, !UP1 ;  /* 0x000000043f087887 */ /* 0x000fc8000c800000 */
[----:B------:R-:W-:-:S06]  /*35680*/  USEL UR8, UR8, URZ, !UP0 ;  /* 0x0000003f08087287 */ /* 0x000fcc000c000000 */
[----:B------:R-:W-:Y:S02]  /*35690*/  ISETP.NE.U32.AND P1, PT, RZ, UR8, PT ;  /* 0x00000008ff007c0c */ /* 0x000fe4000bf25070 */
[----:B------:R1:W-:Y:S01]  /*356a0*/  LDGSTS.E [R5+0x68004], desc[UR4][R114.64], P0 ;  /* 0x6800400072057fae */ /* 0x0003e20008121844 */
[----:B------:R-:W-:-:S04]  /*356b0*/  UISETP.GT.AND UP1, UPT, UR9, 0x3f, UPT ;  /* 0x0000003f0900788c */ /* 0x000fc8000bf24270 */
[----:B------:R-:W-:-:S04]  /*356c0*/  USEL UR8, URZ, 0x4, !UP1 ;  /* 0x000000043f087887 */ /* 0x000fc8000c800000 */
[----:B------:R-:W-:Y:S01]  /*356d0*/  USEL UR8, UR8, URZ, !UP0 ;  /* 0x0000003f08087287 */ /* 0x000fe2000c000000 */
[----:B------:R-:W-:-:S05]  /*356e0*/  IADD3 R109, P2, R109, R4, RZ ;  /* 0x000000046d6d7210 */ /* 0x000fca0007f5e0ff */
[----:B------:R-:W-:Y:S02]  /*356f0*/  IMAD.X R111, R111, 0x1, R3, P2 ;  /* 0x000000016f6f7824 */ /* 0x000fe400010e0603 */
[----:B-1----:R-:W-:Y:S01]  /*35700*/  IMAD.MOV.U32 R114, RZ, RZ, R109 ;  /* 0x000000ffff727224 */ /* 0x002fe200078e006d */
[----:B---3--:R-:W-:Y:S01]  /*35710*/  IADD3 R6, P3, R6, R4, RZ ;  /* 0x0000000406067210 */ /* 0x008fe20007f7e0ff */
[----:B------:R-:W-:Y:S01]  /*35720*/  IMAD.MOV.U32 R115, RZ, RZ, R111 ;  /* 0x000000ffff737224 */ /* 0x000fe200078e006f */
[----:B------:R-:W-:Y:S03]  /*35730*/  STL [R1+0x140c], R109 ;  /* 0x00140c6d01007387 */ /* 0x000fe60000100800 */
[----:B------:R-:W-:Y:S01]  /*35740*/  IMAD.X R8, R8, 0x1, R3, P3 ;  /* 0x0000000108087824 */ /* 0x000fe200018e0603 */
[----:B------:R1:W-:Y:S04]  /*35750*/  LDGSTS.E [R5+0x6c004], desc[UR4][R114.64], P0 ;  /* 0x6c00400072057fae */ /* 0x0003e80008121844 */
[----:B------:R-:W-:Y:S04]  /*35760*/  STL [R1+0x1408], R111 ;  /* 0x0014086f01007387 */ /* 0x000fe80000100800 */
[----:B------:R3:W-:Y:S04]  /*35770*/  STL [R1+0x1414], R6 ;  /* 0x0014140601007387 */ /* 0x0007e80000100800 */
[----:B------:R3:W-:Y:S01]  /*35780*/  STL [R1+0x1410], R8 ;  /* 0x0014100801007387 */ /* 0x0007e20000100800 */
[----:B-1----:R-:W-:-:S02]  /*35790*/  IMAD.MOV.U32 R114, RZ, RZ, R6 ;  /* 0x000000ffff727224 */ /* 0x002fc400078e0006 */
[----:B------:R-:W-:Y:S01]  /*357a0*/  IMAD.MOV.U32 R115, RZ, RZ, R8 ;  /* 0x000000ffff737224 */ /* 0x000fe200078e0008 */
[----:B---3--:R-:W3:Y:S04]  /*357b0*/  LDL R6, [R1+0x18b4] ;  /* 0x0018b40001067983 */ /* 0x008ee80000100800 */
[----:B------:R-:W3:Y:S04]  /*357c0*/  LDL.LU R109, [R1+0x1430] ;  /* 0x00143000016d7983 */ /* 0x000ee80000300800 */
[----:B------:R-:W3:Y:S04]  /*357d0*/  LDL.LU R8, [R1+0x1434] ;  /* 0x0014340001087983 */ /* 0x000ee80000300800 */
[----:B------:R1:W-:Y:S01]  /*357e0*/  LDGSTS.E [R5+0x68008], desc[UR4][R114.64], P1 ;  /* 0x6800800072057fae */ /* 0x0003e20008921844 */
[----:B------:R-:W-:-:S05]  /*357f0*/  IADD3 R7, P0, R7, R4, RZ ;  /* 0x0000000407077210 */ /* 0x000fca0007f1e0ff */
[----:B------:R-:W-:Y:S01]  /*35800*/  IMAD.X R9, R9, 0x1, R3, P0 ;  /* 0x0000000109097824 */ /* 0x000fe200000e0603 */
[----:B------:R1:W-:Y:S02]  /*35810*/  STL [R1+0x141c], R7 ;  /* 0x00141c0701007387 */ /* 0x0003e40000100800 */
[----:B-1----:R-:W-:Y:S02]  /*35820*/  IMAD.MOV.U32 R114, RZ, RZ, R7 ;  /* 0x000000ffff727224 */ /* 0x002fe400078e0007 */
[----:B------:R-:W-:Y:S01]  /*35830*/  IMAD.MOV.U32 R115, RZ, RZ, R9 ;  /* 0x000000ffff737224 */ /* 0x000fe200078e0009 */
[----:B------:R-:W-:Y:S04]  /*35840*/  STL [R1+0x1418], R9 ;  /* 0x0014180901007387 */ /* 0x000fe80000100800 */
[----:B------:R-:W3:Y:S04]  /*35850*/  LDL.LU R112, [R1+0x1450] ;  /* 0x0014500001707983 */ /* 0x000ee80000300800 */
[----:B------:R-:W3:Y:S01]  /*35860*/  LDL.LU R7, [R1+0x1454] ;  /* 0x0014540001077983 */ /* 0x000ee20000300800 */
[----:B------:R-:W-:-:S03]  /*35870*/  ISETP.NE.U32.AND P0, PT, RZ, UR8, PT ;  /* 0x00000008ff007c0c */ /* 0x000fc6000bf05070 */
[----:B------:R-:W-:Y:S04]  /*35880*/  LDGSTS.E [R5+0x6c008], desc[UR4][R114.64], P1 ;  /* 0x6c00800072057fae */ /* 0x000fe80008921844 */
[----:B------:R-:W3:Y:S04]  /*35890*/  LDL.LU R114, [R1+0x1470] ;  /* 0x0014700001727983 */ /* 0x000ee80000300800 */
[----:B------:R-:W3:Y:S01]  /*358a0*/  LDL.LU R111, [R1+0x1474] ;  /* 0x00147400016f7983 */ /* 0x000ee20000300800 */
[----:B----4-:R-:W-:-:S05]  /*358b0*/  IADD3 R110, P1, R110, R4, RZ ;  /* 0x000000046e6e7210 */ /* 0x010fca0007f3e0ff */
[----:B------:R-:W-:Y:S01]  /*358c0*/  IMAD.MOV.U32 R116, RZ, RZ, R110 ;  /* 0x000000ffff747224 */ /* 0x000fe200078e006e */
[----:B------:R-:W-:Y:S01]  /*358d0*/  STL [R1+0x1424], R110 ;  /* 0x0014246e01007387 */ /* 0x000fe20000100800 */
[----:B--2---:R-:W-:-:S04]  /*358e0*/  IMAD.X R113, R113, 0x1, R3, P1 ;  /* 0x0000000171717824 */ /* 0x004fc800008e0603 */
[----:B------:R-:W-:Y:S01]  /*358f0*/  IMAD.MOV.U32 R117, RZ, RZ, R113 ;  /* 0x000000ffff757224 */ /* 0x000fe200078e0071 */
[----:B------:R-:W-:Y:S01]  /*35900*/  IADD3 R107, P2, R107, R4, RZ ;  /* 0x000000046b6b7210 */ /* 0x000fe20007f5e0ff */
[----:B------:R-:W-:Y:S04]  /*35910*/  STL [R1+0x1420], R113 ;  /* 0x0014207101007387 */ /* 0x000fe80000100800 */
[----:B------:R-:W-:Y:S01]  /*35920*/  IMAD.X R108, R108, 0x1, R3, P2 ;  /* 0x000000016c6c7824 */ /* 0x000fe200010e0603 */
[----:B------:R-:W-:Y:S04]  /*35930*/  STL [R1+0x142c], R107 ;  /* 0x00142c6b01007387 */ /* 0x000fe80000100800 */
[----:B------:R1:W-:Y:S04]  /*35940*/  LDGSTS.E [R5+0x6800c], desc[UR4][R116.64], P0 ;  /* 0x6800c00074057fae */ /* 0x0003e80008121844 */
[----:B------:R2:W-:Y:S01]  /*35950*/  STL [R1+0x1428], R108 ;  /* 0x0014286c01007387 */ /* 0x0005e20000100800 */
[----:B-1----:R-:W-:-:S03]  /*35960*/  IMAD.MOV.U32 R117, RZ, RZ, R108 ;  /* 0x000000ffff757224 */ /* 0x002fc600078e006c */
[----:B--2---:R-:W2:Y:S01]  /*35970*/  LDL.LU R108, [R1+0x1494] ;  /* 0x00149400016c7983 */ /* 0x004ea20000300800 */
[----:B------:R-:W-:-:S03]  /*35980*/  IMAD.MOV.U32 R116, RZ, RZ, R107 ;  /* 0x000000ffff747224 */ /* 0x000fc600078e006b */
[----:B------:R-:W4:Y:S04]  /*35990*/  LDL.LU R107, [R1+0x14b4] ;  /* 0x0014b400016b7983 */ /* 0x000f280000300800 */
[----:B------:R-:W4:Y:S01]  /*359a0*/  LDL.LU R110, [R1+0x1490] ;  /* 0x00149000016e7983 */ /* 0x000f220000300800 */
[----:B------:R-:W1:Y:S03]  /*359b0*/  S2R R9, SR_TID.X ;  /* 0x0000000000097919 */ /* 0x000e660000002100 */
[----:B------:R1:W-:Y:S01]  /*359c0*/  LDGSTS.E [R5+0x6c00c], desc[UR4][R116.64], P0 ;  /* 0x6c00c00074057fae */ /* 0x0003e20008121844 */
[----:B------:R-:W-:Y:S01]  /*359d0*/  PLOP3.LUT P1, PT, PT, PT, UP0, 0x80, 0x0 ;  /* 0x000000000000781c */ /* 0x000fe20003f2f008 */
[----:B------:R-:W-:-:S02]  /*359e0*/  ULEA UR8, UR6, UR60, 0x11 ;  /* 0x0000003c06087291 */ /* 0x000fc4000f8e883f */
[----:B------:R-:W4:Y:S04]  /*359f0*/  LDL.LU R113, [R1+0x14b0] ;  /* 0x0014b00001717983 */ /* 0x000f280000300800 */
[----:B------:R-:W0:Y:S01]  /*35a00*/  LDGDEPBAR ;  /* 0x00000000000079af */ /* 0x000e220000000000 */
[----:B-1----:R-:W-:-:S04]  /*35a10*/  LOP3.LUT R9, R9, 0x3f, RZ, 0xc0, !PT ;  /* 0x0000003f09097812 */ /* 0x002fc800078ec0ff */
[----:B------:R-:W-:Y:S02]  /*35a20*/  ISETP.GE.AND P0, PT, R9, UR9, PT ;  /* 0x0000000909007c0c */ /* 0x000fe4000bf06270 */
[----:B------:R-:W4:Y:S02]  /*35a30*/  LDL.LU R9, [R1+0x14d0] ;  /* 0x0014d00001097983 */ /* 0x000f240000300800 */
[----:B------:R-:W-:-:S04]  /*35a40*/  SEL R5, RZ, 0x4, P0 ;  /* 0x00000004ff057807 */ /* 0x000fc80000000000 */
[----:B------:R-:W-:-:S04]  /*35a50*/  SEL R5, R5, RZ, !P1 ;  /* 0x000000ff05057207 */ /* 0x000fc80004800000 */
[----:B------:R-:W-:Y:S02]  /*35a60*/  ISETP.NE.U32.AND P0, PT, R5, RZ, PT ;  /* 0x000000ff0500720c */ /* 0x000fe40003f05070 */
[----:B---3--:R-:W-:-:S05]  /*35a70*/  IADD3 R8, P1, R8, R2, RZ ;  /* 0x0000000208087210 */ /* 0x008fca0007f3e0ff */
[----:B------:R-:W-:Y:S01]  /*35a80*/  IMAD.X R109, R109, 0x1, R0, P1 ;  /* 0x000000016d6d7824 */ /* 0x000fe200008e0600 */
[----:B------:R1:W-:Y:S01]  /*35a90*/  STL [R1+0x1434], R8 ;  /* 0x0014340801007387 */ /* 0x0003e20000100800 */
[----:B------:R-:W-:Y:S02]  /*35aa0*/  VIADD R6, R6, UR8 ;  /* 0x0000000806067c36 */ /* 0x000fe40008000000 */
[----:B------:R-:W-:Y:S01]  /*35ab0*/  IMAD.MOV.U32 R116, RZ, RZ, R8 ;  /* 0x000000ffff747224 */ /* 0x000fe200078e0008 */
[----:B------:R3:W-:Y:S01]  /*35ac0*/  STL [R1+0x1430], R109 ;  /* 0x0014306d01007387 */ /* 0x0007e20000100800 */
[----:B------:R-:W-:-:S03]  /*35ad0*/  IMAD.MOV.U32 R117, RZ, RZ, R109 ;  /* 0x000000ffff757224 */ /* 0x000fc600078e006d */
[----:B-1----:R-:W4:Y:S04]  /*35ae0*/  LDL.LU R8, [R1+0x14d4] ;  /* 0x0014d40001087983 */ /* 0x002f280000300800 */
[----:B---3--:R-:W3:Y:S04]  /*35af0*/  LDL.LU R109, [R1+0x14f0] ;  /* 0x0014f000016d7983 */ /* 0x008ee80000300800 */
[----:B------:R1:W-:Y:S01]  /*35b00*/  LDGSTS.E [R6], desc[UR4][R116.64], P0 ;  /* 0x0000000074067fae */ /* 0x0003e20008121844 */
[----:B------:R-:W-:-:S05]  /*35b10*/  IADD3 R7, P1, R7, R2, RZ ;  /* 0x0000000207077210 */ /* 0x000fca0007f3e0ff */
[----:B------:R-:W-:Y:S01]  /*35b20*/  IMAD.X R112, R112, 0x1, R0, P1 ;  /* 0x0000000170707824 */ /* 0x000fe200008e0600 */
[----:B------:R1:W-:Y:S02]  /*35b30*/  STL [R1+0x1454], R7 ;  /* 0x0014540701007387 */ /* 0x0003e40000100800 */
[----:B-1----:R-:W-:Y:S02]  /*35b40*/  IMAD.MOV.U32 R116, RZ, RZ, R7 ;  /* 0x000000ffff747224 */ /* 0x002fe400078e0007 */
[----:B------:R1:W-:Y:S01]  /*35b50*/  STL [R1+0x1450], R112 ;  /* 0x0014507001007387 */ /* 0x0003e20000100800 */
[----:B------:R-:W-:-:S05]  /*35b60*/  IADD3 R111, P2, R111, R2, RZ ;  /* 0x000000026f6f7210 */ /* 0x000fca0007f5e0ff */
[----:B------:R-:W-:Y:S04]  /*35b70*/  STL [R1+0x1474], R111 ;  /* 0x0014746f01007387 */ /* 0x000fe80000100800 */
[----:B------:R-:W3:Y:S01]  /*35b80*/  LDL.LU R7, [R1+0x14f4] ;  /* 0x0014f40001077983 */ /* 0x000ee20000300800 */
[----:B------:R-:W-:Y:S02]  /*35b90*/  IMAD.X R114, R114, 0x1, R0, P2 ;  /* 0x0000000172727824 */ /* 0x000fe400010e0600 */
[----:B------:R-:W-:Y:S02]  /*35ba0*/  IMAD.MOV.U32 R117, RZ, RZ, R112 ;  /* 0x000000ffff757224 */ /* 0x000fe400078e0070 */
[----:B------:R-:W-:Y:S01]  /*35bb0*/  IMAD.MOV.U32 R115, RZ, RZ, R114 ;  /* 0x000000ffff737224 */ /* 0x000fe200078e0072 */
[----:B------:R1:W-:Y:S04]  /*35bc0*/  STL [R1+0x1470], R114 ;  /* 0x0014707201007387 */ /* 0x0003e80000100800 */
[----:B-1----:R-:W3:Y:S04]  /*35bd0*/  LDL.LU R112, [R1+0x1510] ;  /* 0x0015100001707983 */ /* 0x002ee80000300800 */
[----:B------:R-:W3:Y:S01]  /*35be0*/  LDL.LU R5, [R1+0x1514] ;  /* 0x0015140001057983 */ /* 0x000ee20000300800 */
[----:B------:R-:W-:-:S03]  /*35bf0*/  IMAD.MOV.U32 R114, RZ, RZ, R111 ;  /* 0x000000ffff727224 */ /* 0x000fc600078e006f */
[----:B------:R-:W3:Y:S04]  /*35c00*/  LDL.LU R111, [R1+0x1530] ;  /* 0x00153000016f7983 */ /* 0x000ee80000300800 */
[----:B------:R-:W-:Y:S04]  /*35c10*/  LDGSTS.E [R6+0x400], desc[UR4][R116.64], P0 ;  /* 0x0040000074067fae */ /* 0x000fe80008121844 */
[----:B------:R1:W-:Y:S01]  /*35c20*/  LDGSTS.E [R6+0x800], desc[UR4][R114.64], P0 ;  /* 0x0080000072067fae */ /* 0x0003e20008121844 */
[-C--:B--2---:R-:W-:Y:S02]  /*35c30*/  IADD3 R108, P1, R108, R2.reuse, RZ ;  /* 0x000000026c6c7210 */ /* 0x084fe40007f3e0ff */
[----:B----4-:R-:W-:-:S03]  /*35c40*/  IADD3 R107, P2, R107, R2, RZ ;  /* 0x000000026b6b7210 */ /* 0x010fc60007f5e0ff */
[----:B------:R-:W-:Y:S01]  /*35c50*/  IMAD.X R110, R110, 0x1, R0, P1 ;  /* 0x000000016e6e7824 */ /* 0x000fe200008e0600 */
[----:B------:R2:W-:Y:S01]  /*35c60*/  STL [R1+0x1494], R108 ;  /* 0x0014946c01007387 */ /* 0x0005e20000100800 */
[----:B-1----:R-:W-:-:S03]  /*35c70*/  IMAD.MOV.U32 R114, RZ, RZ, R108 ;  /* 0x000000ffff727224 */ /* 0x002fc600078e006c */
[----:B------:R1:W-:Y:S04]  /*35c80*/  STL [R1+0x1490], R110 ;  /* 0x0014906e01007387 */ /* 0x0003e80000100800 */
[----:B------:R4:W-:Y:S04]  /*35c90*/  STL [R1+0x14b4], R107 ;  /* 0x0014b46b01007387 */ /* 0x0009e80000100800 */
[----:B--2---:R-:W2:Y:S01]  /*35ca0*/  LDL.LU R108, [R1+0x1534] ;  /* 0x00153400016c7983 */ /* 0x004ea20000300800 */
[----:B------:R-:W-:Y:S02]  /*35cb0*/  IMAD.MOV.U32 R115, RZ, RZ, R110 ;  /* 0x000000ffff737224 */ /* 0x000fe400078e006e */
[----:B------:R-:W-:-:S03]  /*35cc0*/  IMAD.X R113, R113, 0x1, R0, P2 ;  /* 0x0000000171717824 */ /* 0x000fc600010e0600 */
[----:B------:R4:W-:Y:S04]  /*35cd0*/  LDGSTS.E [R6+0xc00], desc[UR4][R114.64], P0 ;  /* 0x00c0000072067fae */ /* 0x0009e80008121844 */
[----:B------:R-:W-:Y:S04]  /*35ce0*/  STL [R1+0x14b0], R113 ;  /* 0x0014b07101007387 */ /* 0x000fe80000100800 */
[----:B-1----:R-:W2:Y:S01]  /*35cf0*/  LDL.LU R110, [R1+0x1550] ;  /* 0x00155000016e7983 */ /* 0x002ea20000300800 */
[----:B----4-:R-:W-:Y:S02]  /*35d00*/  IMAD.MOV.U32 R114, RZ, RZ, R107 ;  /* 0x000000ffff727224 */ /* 0x010fe400078e006b */
[----:B------:R-:W-:Y:S01]  /*35d10*/  IMAD.MOV.U32 R115, RZ, RZ, R113 ;  /* 0x000000ffff737224 */ /* 0x000fe200078e0071 */
[----:B------:R-:W4:Y:S04]  /*35d20*/  LDL.LU R107, [R1+0x1554] ;  /* 0x00155400016b7983 */ /* 0x000f280000300800 */
[----:B------:R1:W-:Y:S01]  /*35d30*/  LDGSTS.E [R6+0x1000], desc[UR4][R114.64], P0 ;  /* 0x0100000072067fae */ /* 0x0003e20008121844 */
[----:B------:R-:W-:-:S05]  /*35d40*/  IADD3 R8, P1, R8, R2, RZ ;  /* 0x0000000208087210 */ /* 0x000fca0007f3e0ff */
[----:B------:R-:W-:Y:S01]  /*35d50*/  IMAD.X R9, R9, 0x1, R0, P1 ;  /* 0x0000000109097824 */ /* 0x000fe200008e0600 */
[----:B------:R-:W-:Y:S01]  /*35d60*/  STL [R1+0x14d4], R8 ;  /* 0x0014d40801007387 */ /* 0x000fe20000100800 */
[----:B-1----:R-:W-:Y:S02]  /*35d70*/  IMAD.MOV.U32 R114, RZ, RZ, R8 ;  /* 0x000000ffff727224 */ /* 0x002fe400078e0008 */
[----:B------:R-:W-:Y:S01]  /*35d80*/  IMAD.MOV.U32 R115, RZ, RZ, R9 ;  /* 0x000000ffff737224 */ /* 0x000fe200078e0009 */
[----:B------:R1:W-:Y:S04]  /*35d90*/  STL [R1+0x14d0], R9 ;  /* 0x0014d00901007387 */ /* 0x0003e80000100800 */
[----:B------:R1:W-:Y:S01]  /*35da0*/  LDGSTS.E [R6+0x1400], desc[UR4][R114.64], P0 ;  /* 0x0140000072067fae */ /* 0x0003e20008121844 */
[----:B---3--:R-:W-:-:S05]  /*35db0*/  IADD3 R7, P2, R7, R2, RZ ;  /* 0x0000000207077210 */ /* 0x008fca0007f5e0ff */
[----:B------:R-:W-:Y:S01]  /*35dc0*/  IMAD.X R109, R109, 0x1, R0, P2 ;  /* 0x000000016d6d7824 */ /* 0x000fe200010e0600 */
[----:B------:R-:W-:Y:S04]  /*35dd0*/  STL [R1+0x14f4], R7 ;  /* 0x0014f40701007387 */ /* 0x000fe80000100800 */
[----:B-1----:R-:W3:Y:S04]  /*35de0*/  LDL.LU R9, [R1+0x1570] ;  /* 0x0015700001097983 */ /* 0x002ee80000300800 */
[----:B------:R1:W-:Y:S04]  /*35df0*/  STL [R1+0x14f0], R109 ;  /* 0x0014f06d01007387 */ /* 0x0003e80000100800 */
[----:B------:R-:W3:Y:S01]  /*35e00*/  LDL.LU R8, [R1+0x1574] ;  /* 0x0015740001087983 */ /* 0x000ee20000300800 */
[----:B------:R-:W-:Y:S01]  /*35e10*/  IADD3 R5, P1, R5, R2, RZ ;  /* 0x0000000205057210 */ /* 0x000fe20007f3e0ff */
[----:B------:R-:W-:-:S02]  /*35e20*/  IMAD.MOV.U32 R114, RZ, RZ, R7 ;  /* 0x000000ffff727224 */ /* 0x000fc400078e0007 */
[----:B------:R-:W-:Y:S02]  /*35e30*/  IMAD.MOV.U32 R115, RZ, RZ, R109 ;  /* 0x000000ffff737224 */ /* 0x000fe400078e006d */
[----:B------:R-:W-:Y:S01]  /*35e40*/  IMAD.X R112, R112, 0x1, R0, P1 ;  /* 0x0000000170707824 */ /* 0x000fe200008e0600 */
[----:B-1----:R-:W3:Y:S04]  /*35e50*/  LDL.LU R109, [R1+0x1590] ;  /* 0x00159000016d7983 */ /* 0x002ee80000300800 */
[----:B------:R-:W3:Y:S04]  /*35e60*/  LDL.LU R7, [R1+0x1594] ;  /* 0x0015940001077983 */ /* 0x000ee80000300800 */
[----:B------:R-:W-:Y:S04]  /*35e70*/  STL [R1+0x1514], R5 ;  /* 0x0015140501007387 */ /* 0x000fe80000100800 */
[----:B------:R1:W-:Y:S04]  /*35e80*/  LDGSTS.E [R6+0x1800], desc[UR4][R114.64], P0 ;  /* 0x0180000072067fae */ /* 0x0003e80008121844 */
[----:B------:R2:W-:Y:S01]  /*35e90*/  STL [R1+0x1510], R112 ;  /* 0x0015107001007387 */ /* 0x0005e20000100800 */
[----:B-1----:R-:W-:-:S02]  /*35ea0*/  IMAD.MOV.U32 R115, RZ, RZ, R112 ;  /* 0x000000ffff737224 */ /* 0x002fc400078e0070 */
[----:B------:R-:W-:-:S05]  /*35eb0*/  IMAD.MOV.U32 R114, RZ, RZ, R5 ;  /* 0x000000ffff727224 */ /* 0x000fca00078e0005 */
[----:B------:R1:W-:Y:S01]  /*35ec0*/  LDGSTS.E [R6+0x1c00], desc[UR4][R114.64], P0 ;  /* 0x01c0000072067fae */ /* 0x0003e20008121844 */
[----:B--2---:R-:W-:-:S05]  /*35ed0*/  IADD3 R108, P2, R108, R2, RZ ;  /* 0x000000026c6c7210 */ /* 0x004fca0007f5e0ff */
[----:B------:R-:W-:Y:S01]  /*35ee0*/  IMAD.X R111, R111, 0x1, R0, P2 ;  /* 0x000000016f6f7824 */ /* 0x000fe200010e0600 */
[----:B------:R-:W-:Y:S04]  /*35ef0*/  STL [R1+0x1534], R108 ;  /* 0x0015346c01007387 */ /* 0x000fe80000100800 */
[----:B------:R-:W2:Y:S04]  /*35f00*/  LDL.LU R112, [R1+0x15b0] ;  /* 0x0015b00001707983 */ /* 0x000ea80000300800 */
[----:B------:R1:W-:Y:S04]  /*35f10*/  STL [R1+0x1530], R111 ;  /* 0x0015306f01007387 */ /* 0x0003e80000100800 */
[----:B------:R-:W2:Y:S01]  /*35f20*/  LDL.LU R5, [R1+0x15b4] ;  /* 0x0015b40001057983 */ /* 0x000ea20000300800 */
[----:B----4-:R-:W-:Y:S01]  /*35f30*/  IADD3 R107, P1, R107, R2, RZ ;  /* 0x000000026b6b7210 */ /* 0x010fe20007f3e0ff */
[----:B-1----:R-:W-:-:S02]  /*35f40*/  IMAD.MOV.U32 R115, RZ, RZ, R111 ;  /* 0x000000ffff737224 */ /* 0x002fc400078e006f */
[----:B------:R-:W-:Y:S01]  /*35f50*/  IMAD.MOV.U32 R114, RZ, RZ, R108 ;  /* 0x000000ffff727224 */ /* 0x000fe200078e006c */
[----:B------:R-:W4:Y:S01]  /*35f60*/  LDL.LU R111, [R1+0x15d0] ;  /* 0x0015d000016f7983 */ /* 0x000f220000300800 */
[----:B------:R-:W-:-:S03]  /*35f70*/  IMAD.X R110, R110, 0x1, R0, P1 ;  /* 0x000000016e6e7824 */ /* 0x000fc600008e0600 */
[----:B------:R-:W4:Y:S04]  /*35f80*/  LDL.LU R108, [R1+0x15d4] ;  /* 0x0015d400016c7983 */ /* 0x000f280000300800 */
[----:B------:R-:W-:Y:S04]  /*35f90*/  STL [R1+0x1554], R107 ;  /* 0x0015546b01007387 */ /* 0x000fe80000100800 */
[----:B------:R1:W-:Y:S04]  /*35fa0*/  STL [R1+0x1550], R110 ;  /* 0x0015506e01007387 */ /* 0x0003e80000100800 */
[----:B------:R1:W-:Y:S02]  /*35fb0*/  LDGSTS.E [R6+0x2000], desc[UR4][R114.64], P0 ;  /* 0x0200000072067fae */ /* 0x0003e40008121844 */
[----:B-1----:R-:W-:-:S02]  /*35fc0*/  IMAD.MOV.U32 R115, RZ, RZ, R110 ;  /* 0x000000ffff737224 */ /* 0x002fc400078e006e */
[----:B------:R-:W-:-:S05]  /*35fd0*/  IMAD.MOV.U32 R114, RZ, RZ, R107 ;  /* 0x000000ffff727224 */ /* 0x000fca00078e006b */
[----:B------:R1:W-:Y:S01]  /*35fe0*/  LDGSTS.E [R6+0x2400], desc[UR4][R114.64], P0 ;  /* 0x0240000072067fae */ /* 0x0003e20008121844 */
[----:B---3--:R-:W-:-:S05]  /*35ff0*/  IADD3 R8, P2, R8, R2, RZ ;  /* 0x0000000208087210 */ /* 0x008fca0007f5e0ff */
[----:B------:R-:W-:Y:S01]  /*36000*/  IMAD.X R9, R9, 0x1, R0, P2 ;  /* 0x0000000109097824 */ /* 0x000fe200010e0600 */
[----:B------:R-:W-:Y:S04]  /*36010*/  STL [R1+0x1574], R8 ;  /* 0x0015740801007387 */ /* 0x000fe80000100800 */
[----:B------:R-:W3:Y:S01]  /*36020*/  LDL.LU R113, [R1+0x15f0] ;  /* 0x0015f00001717983 */ /* 0x000ee20000300800 */
[----:B------:R-:W-:-:S03]  /*36030*/  IADD3 R7, P1, R7, R2, RZ ;  /* 0x0000000207077210 */ /* 0x000fc60007f3e0ff */
[----:B------:R1:W-:Y:S04]  /*36040*/  STL [R1+0x1570], R9 ;  /* 0x0015700901007387 */ /* 0x0003e80000100800 */
[----:B------:R-:W3:Y:S01]  /*36050*/  LDL.LU R110, [R1+0x15f4] ;  /* 0x0015f400016e7983 */ /* 0x000ee20000300800 */
[----:B-1----:R-:W-:Y:S02]  /*36060*/  IMAD.MOV.U32 R114, RZ, RZ, R8 ;  /* 0x000000ffff727224 */ /* 0x002fe400078e0008 */
[----:B------:R-:W-:Y:S01]  /*36070*/  IMAD.MOV.U32 R115, RZ, RZ, R9 ;  /* 0x000000ffff737224 */ /* 0x000fe200078e0009 */
[----:B------:R-:W3:Y:S01]  /*36080*/  LDL.LU R107, [R1+0x1610] ;  /* 0x00161000016b7983 */ /* 0x000ee20000300800 */
[----:B------:R-:W-:-:S03]  /*36090*/  IMAD.X R109, R109, 0x1, R0, P1 ;  /* 0x000000016d6d7824 */ /* 0x000fc600008e0600 */
[----:B------:R-:W3:Y:S04]  /*360a0*/  LDL.LU R9, [R1+0x1614] ;  /* 0x0016140001097983 */ /* 0x000ee80000300800 */
[----:B------:R-:W3:Y:S04]  /*360b0*/  LDL.LU R8, [R1+0x1630] ;  /* 0x0016300001087983 */ /* 0x000ee80000300800 */
[----:B------:R1:W-:Y:S04]  /*360c0*/  STL [R1+0x1594], R7 ;  /* 0x0015940701007387 */ /* 0x0003e80000100800 */
[----:B------:R1:W-:Y:S04]  /*360d0*/  LDGSTS.E [R6+0x2800], desc[UR4][R114.64], P0 ;  /* 0x0280000072067fae */ /* 0x0003e80008121844 */
[----:B------:R4:W-:Y:S01]  /*360e0*/  STL [R1+0x1590], R109 ;  /* 0x0015906d01007387 */ /* 0x0009e20000100800 */
[----:B-1----:R-:W-:Y:S01]  /*360f0*/  IMAD.MOV.U32 R114, RZ, RZ, R7 ;  /* 0x000000ffff727224 */ /* 0x002fe200078e0007 */
[----:B--2---:R-:W-:-:S05]  /*36100*/  IADD3 R5, P2, R5, R2, RZ ;  /* 0x0000000205057210 */ /* 0x004fca0007f5e0ff */
[----:B------:R1:W-:Y:S04]  /*36110*/  STL [R1+0x15b4], R5 ;  /* 0x0015b40501007387 */ /* 0x0003e80000100800 */
[----:B------:R-:W2:Y:S01]  /*36120*/  LDL.LU R7, [R1+0x1634] ;  /* 0x0016340001077983 */ /* 0x000ea20000300800 */
[----:B------:R-:W-:Y:S01]  /*36130*/  IMAD.MOV.U32 R115, RZ, RZ, R109 ;  /* 0x000000ffff737224 */ /* 0x000fe200078e006d */
[----:B----4-:R-:W-:Y:S01]  /*36140*/  IADD3 R108, P1, R108, R2, RZ ;  /* 0x000000026c6c7210 */ /* 0x010fe20007f3e0ff */
[----:B------:R-:W-:-:S03]  /*36150*/  IMAD.X R112, R112, 0x1, R0, P2 ;  /* 0x0000000170707824 */ /* 0x000fc600010e0600 */
[----:B------:R4:W-:Y:S01]  /*36160*/  LDGSTS.E [R6+0x2c00], desc[UR4][R114.64], P0 ;  /* 0x02c0000072067fae */ /* 0x0009e20008121844 */
[----:B------:R-:W-:-:S03]  /*36170*/  IMAD.X R111, R111, 0x1, R0, P1 ;  /* 0x000000016f6f7824 */ /* 0x000fc600008e0600 */
[----:B------:R1:W-:Y:S04]  /*36180*/  STL [R1+0x15b0], R112 ;  /* 0x0015b07001007387 */ /* 0x0003e80000100800 */
[----:B------:R-:W2:Y:S01]  /*36190*/  LDL.LU R109, [R1+0x1650] ;  /* 0x00165000016d7983 */ /* 0x000ea20000300800 */
[----:B----4-:R-:W-:Y:S02]  /*361a0*/  IMAD.MOV.U32 R114, RZ, RZ, R5 ;  /* 0x000000ffff727224 */ /* 0x010fe400078e0005 */
[----:B------:R-:W-:Y:S01]  /*361b0*/  IMAD.MOV.U32 R115, RZ, RZ, R112 ;  /* 0x000000ffff737224 */ /* 0x000fe200078e0070 */
[----:B-1----:R-:W4:Y:S04]  /*361c0*/  LDL.LU R5, [R1+0x1654] ;  /* 0x0016540001057983 */ /* 0x002f280000300800 */
[----:B------:R-:W4:Y:S04]  /*361d0*/  LDL.LU R112, [R1+0x1670] ;  /* 0x0016700001707983 */ /* 0x000f280000300800 */
[----:B------:R1:W-:Y:S04]  /*361e0*/  STL [R1+0x15d4], R108 ;  /* 0x0015d46c01007387 */ /* 0x0003e80000100800 */
[----:B------:R1:W-:Y:S04]  /*361f0*/  LDGSTS.E [R6+0x3000], desc[UR4][R114.64], P0 ;  /* 0x0300000072067fae */ /* 0x0003e80008121844 */
[----:B------:R3:W-:Y:S01]  /*36200*/  STL [R1+0x15d0], R111 ;  /* 0x0015d06f01007387 */ /* 0x0007e20000100800 */
[----:B-1----:R-:W-:-:S02]  /*36210*/  IMAD.MOV.U32 R114, RZ, RZ, R108 ;  /* 0x000000ffff727224 */ /* 0x002fc400078e006c */
[----:B------:R-:W-:-:S05]  /*36220*/  IMAD.MOV.U32 R115, RZ, RZ, R111 ;  /* 0x000000ffff737224 */ /* 0x000fca00078e006f */
[----:B------:R1:W-:Y:S01]  /*36230*/  LDGSTS.E [R6+0x3400], desc[UR4][R114.64], P0 ;  /* 0x0340000072067fae */ /* 0x0003e20008121844 */
[----:B---3--:R-:W-:-:S05]  /*36240*/  IADD3 R110, P2, R110, R2, RZ ;  /* 0x000000026e6e7210 */ /* 0x008fca0007f5e0ff */
[----:B------:R3:W-:Y:S04]  /*36250*/  STL [R1+0x15f4], R110 ;  /* 0x0015f46e01007387 */ /* 0x0007e80000100800 */
[----:B------:R-:W4:Y:S01]  /*36260*/  LDL.LU R108, [R1+0x1674] ;  /* 0x00167400016c7983 */ /* 0x000f220000300800 */
[----:B------:R-:W-:Y:S01]  /*36270*/  IADD3 R9, P1, R9, R2, RZ ;  /* 0x0000000209097210 */ /* 0x000fe20007f3e0ff */
[----:B------:R-:W-:Y:S02]  /*36280*/  IMAD.X R113, R113, 0x1, R0, P2 ;  /* 0x0000000171717824 */ /* 0x000fe400010e0600 */
[----:B-1----:R-:W-:Y:S02]  /*36290*/  IMAD.MOV.U32 R114, RZ, RZ, R110 ;  /* 0x000000ffff727224 */ /* 0x002fe400078e006e */
[----:B------:R-:W-:Y:S01]  /*362a0*/  IMAD.MOV.U32 R115, RZ, RZ, R113 ;  /* 0x000000ffff737224 */ /* 0x000fe200078e0071 */
[----:B------:R-:W-:Y:S01]  /*362b0*/  STL [R1+0x15f0], R113 ;  /* 0x0015f07101007387 */ /* 0x000fe20000100800 */
[----:B------:R-:W-:-:S03]  /*362c0*/  IMAD.X R107, R107, 0x1, R0, P1 ;  /* 0x000000016b6b7824 */ /* 0x000fc600008e0600 */
[----:B------:R-:W4:Y:S04]  /*362d0*/  LDL.LU R111, [R1+0x1690] ;  /* 0x00169000016f7983 */ /* 0x000f280000300800 */
[----:B---3--:R-:W3:Y:S04]  /*362e0*/  LDL.LU R110, [R1+0x1694] ;  /* 0x00169400016e7983 */ /* 0x008ee80000300800 */
        /* <DEDUP_REMOVED lines=14> */
[----:B------:R-:W-:Y:S02]  /*363d0*/  IMAD.MOV.U32 R115, RZ, RZ, R8 ;  /* 0x000000ffff737224 */ /* 0x000fe400078e0008 */
[----:B------:R-:W-:Y:S01]  /*363e0*/  IMAD.X R109, R109, 0x1, R0, P1 ;  /* 0x000000016d6d7824 */ /* 0x000fe200008e0600 */
[----:B------:R-:W4:Y:S04]  /*363f0*/  LDL.LU R8, [R1+0x16d0] ;  /* 0x0016d00001087983 */ /* 0x000f280000300800 */
[----:B------:R-:W4:Y:S04]  /*36400*/  LDL.LU R7, [R1+0x16d4] ;  /* 0x0016d40001077983 */ /* 0x000f280000300800 */
[----:B------:R-:W-:Y:S04]  /*36410*/  STL [R1+0x1654], R5 ;  /* 0x0016540501007387 */ /* 0x000fe80000100800 */
[----:B------:R1:W-:Y:S04]  /*36420*/  LDGSTS.E [R6+0x4000], desc[UR4][R114.64], P0 ;  /* 0x0400000072067fae */ /* 0x0003e80008121844 */
[----:B------:R1:W-:Y:S02]  /*36430*/  STL [R1+0x1650], R109 ;  /* 0x0016506d01007387 */ /* 0x0003e40000100800 */
[----:B-1----:R-:W-:-:S02]  /*36440*/  IMAD.MOV.U32 R115, RZ, RZ, R109 ;  /* 0x000000ffff737224 */ /* 0x002fc400078e006d */
[----:B------:R-:W-:-:S05]  /*36450*/  IMAD.MOV.U32 R114, RZ, RZ, R5 ;  /* 0x000000ffff727224 */ /* 0x000fca00078e0005 */
[----:B------:R1:W-:Y:S01]  /*36460*/  LDGSTS.E [R6+0x4400], desc[UR4][R114.64], P0 ;  /* 0x0440000072067fae */ /* 0x0003e20008121844 */
[----:B------:R-:W-:-:S05]  /*36470*/  IADD3 R108, P2, R108, R2, RZ ;  /* 0x000000026c6c7210 */ /* 0x000fca0007f5e0ff */
[----:B------:R-:W-:Y:S01]  /*36480*/  IMAD.X R112, R112, 0x1, R0, P2 ;  /* 0x0000000170707824 */ /* 0x000fe200010e0600 */
[----:B------:R-:W-:Y:S04]  /*36490*/  STL [R1+0x1674], R108 ;  /* 0x0016746c01007387 */ /* 0x000fe80000100800 */
[----:B------:R-:W4:Y:S04]  /*364a0*/  LDL.LU R109, [R1+0x16f0] ;  /* 0x0016f000016d7983 */ /* 0x000f280000300800 */
[----:B------:R1:W-:Y:S04]  /*364b0*/  STL [R1+0x1670], R112 ;  /* 0x0016707001007387 */ /* 0x0003e80000100800 */
[----:B------:R-:W4:Y:S01]  /*364c0*/  LDL.LU R5, [R1+0x16f4] ;  /* 0x0016f40001057983 */ /* 0x000f220000300800 */
[----:B---3--:R-:W-:Y:S01]  /*364d0*/  IADD3 R110, P1, R110, R2, RZ ;  /* 0x000000026e6e7210 */ /* 0x008fe20007f3e0ff */
[----:B-1----:R-:W-:Y:S01]  /*364e0*/  IMAD.MOV.U32 R114, RZ, RZ, R108 ;  /* 0x000000ffff727224 */ /* 0x002fe200078e006c */
[----:B------:R-:W-:-:S03]  /*364f0*/  MOV R115, R112 ;  /* 0x0000007000737202 */ /* 0x000fc60000000f00 */
[----:B------:R-:W-:Y:S01]  /*36500*/  IMAD.X R111, R111, 0x1, R0, P1 ;  /* 0x000000016f6f7824 */ /* 0x000fe200008e0600 */
[----:B------:R-:W3:Y:S04]  /*36510*/  LDL.LU R112, [R1+0x1710] ;  /* 0x0017100001707983 */ /* 0x000ee80000300800 */
[----:B------:R-:W3:Y:S04]  /*36520*/  LDL.LU R108, [R1+0x1714] ;  /* 0x00171400016c7983 */ /* 0x000ee80000300800 */
[----:B------:R-:W-:Y:S04]  /*36530*/  STL [R1+0x1694], R110 ;  /* 0x0016946e01007387 */ /* 0x000fe80000100800 */
[----:B------:R1:W-:Y:S04]  /*36540*/  STL [R1+0x1690], R111 ;  /* 0x0016906f01007387 */ /* 0x0003e80000100800 */
[----:B------:R1:W-:Y:S02]  /*36550*/  LDGSTS.E [R6+0x4800], desc[UR4][R114.64], P0 ;  /* 0x0480000072067fae */ /* 0x0003e40008121844 */
[----:B-1----:R-:W-:Y:S01]  /*36560*/  IMAD.MOV.U32 R115, RZ, RZ, R111 ;  /* 0x000000ffff737224 */ /* 0x002fe200078e006f */
[----:B--2---:R-:W-:-:S05]  /*36570*/  IADD3 R9, P2, R9, R2, RZ ;  /* 0x0000000209097210 */ /* 0x004fca0007f5e0ff */
[----:B------:R-:W-:Y:S01]  /*36580*/  IMAD.X R107, R107, 0x1, R0, P2 ;  /* 0x000000016b6b7824 */ /* 0x000fe200010e0600 */
[----:B------:R-:W-:Y:S04]  /*36590*/  STL [R1+0x16b4], R9 ;  /* 0x0016b40901007387 */ /* 0x000fe80000100800 */
[----:B------:R-:W2:Y:S04]  /*365a0*/  LDL.LU R113, [R1+0x1730] ;  /* 0x0017300001717983 */ /* 0x000ea80000300800 */
[----:B------:R1:W-:Y:S04]  /*365b0*/  STL [R1+0x16b0], R107 ;  /* 0x0016b06b01007387 */ /* 0x0003e80000100800 */
[----:B------:R-:W2:Y:S01]  /*365c0*/  LDL.LU R111, [R1+0x1734] ;  /* 0x00173400016f7983 */ /* 0x000ea20000300800 */
[----:B------:R-:W-:Y:S01]  /*365d0*/  IMAD.MOV.U32 R114, RZ, RZ, R110 ;  /* 0x000000ffff727224 */ /* 0x000fe200078e006e */
[----:B----4-:R-:W-:-:S02]  /*365e0*/  IADD3 R7, P1, R7, R2, RZ ;  /* 0x0000000207077210 */ /* 0x010fc40007f3e0ff */
[----:B------:R-:W4:Y:S03]  /*365f0*/  LDL.LU R110, [R1+0x1750] ;  /* 0x00175000016e7983 */ /* 0x000f260000300800 */
[----:B------:R-:W-:Y:S01]  /*36600*/  IMAD.X R8, R8, 0x1, R0, P1 ;  /* 0x0000000108087824 */ /* 0x000fe200008e0600 */
[----:B------:R1:W-:Y:S02]  /*36610*/  LDGSTS.E [R6+0x4c00], desc[UR4][R114.64], P0 ;  /* 0x04c0000072067fae */ /* 0x0003e40008121844 */
[----:B-1----:R-:W-:Y:S02]  /*36620*/  IMAD.MOV.U32 R114, RZ, RZ, R9 ;  /* 0x000000ffff727224 */ /* 0x002fe400078e0009 */
[----:B------:R-:W-:Y:S02]  /*36630*/  IMAD.MOV.U32 R115, RZ, RZ, R107 ;  /* 0x000000ffff737224 */ /* 0x000fe400078e006b */
        /* <DEDUP_REMOVED lines=9> */
[----:B------:R1:W-:Y:S04]  /*366d0*/  STL [R1+0x16f4], R5 ;  /* 0x0016f40501007387 */ /* 0x0003e80000100800 */
[----:B------:R-:W4:Y:S01]  /*366e0*/  LDL.LU R8, [R1+0x1774] ;  /* 0x0017740001087983 */ /* 0x000f220000300800 */
[--C-:B------:R-:W-:Y:S01]  /*366f0*/  IMAD.X R109, R109, 0x1, R0.reuse, P2 ;  /* 0x000000016d6d7824 */ /* 0x100fe200010e0600 */
[----:B---3--:R-:W-:Y:S01]  /*36700*/  IADD3 R108, P1, R108, R2, RZ ;  /* 0x000000026c6c7210 */ /* 0x008fe20007f3e0ff */
[----:B-1----:R-:W-:Y:S02]  /*36710*/  IMAD.MOV.U32 R114, RZ, RZ, R5 ;  /* 0x000000ffff727224 */ /* 0x002fe400078e0005 */
[----:B------:R-:W-:Y:S01]  /*36720*/  IMAD.MOV.U32 R115, RZ, RZ, R109 ;  /* 0x000000ffff737224 */ /* 0x000fe200078e006d */
[----:B------:R1:W-:Y:S01]  /*36730*/  STL [R1+0x16f0], R109 ;  /* 0x0016f06d01007387 */ /* 0x0003e20000100800 */
[----:B------:R-:W-:-:S03]  /*36740*/  IMAD.X R112, R112, 0x1, R0, P1 ;  /* 0x0000000170707824 */ /* 0x000fc600008e0600 */
[----:B------:R-:W3:Y:S04]  /*36750*/  LDL.LU R7, [R1+0x1790] ;  /* 0x0017900001077983 */ /* 0x000ee80000300800 */
[----:B------:R-:W3:Y:S04]  /*36760*/  LDL.LU R5, [R1+0x1794] ;  /* 0x0017940001057983 */ /* 0x000ee80000300800 */
[----:B-1----:R-:W3:Y:S04]  /*36770*/  LDL.LU R109, [R1+0x17b0] ;  /* 0x0017b000016d7983 */ /* 0x002ee80000300800 */
[----:B------:R1:W-:Y:S04]  /*36780*/  STL [R1+0x1714], R108 ;  /* 0x0017146c01007387 */ /* 0x0003e80000100800 */
[----:B------:R1:W-:Y:S04]  /*36790*/  LDGSTS.E [R6+0x5800], desc[UR4][R114.64], P0 ;  /* 0x0580000072067fae */ /* 0x0003e80008121844 */
[----:B------:R4:W-:Y:S01]  /*367a0*/  STL [R1+0x1710], R112 ;  /* 0x0017107001007387 */ /* 0x0009e20000100800 */
[----:B-1----:R-:W-:Y:S01]  /*367b0*/  IMAD.MOV.U32 R114, RZ, RZ, R108 ;  /* 0x000000ffff727224 */ /* 0x002fe200078e006c */
[----:B--2---:R-:W-:-:S05]  /*367c0*/  IADD3 R111, P2, R111, R2, RZ ;  /* 0x000000026f6f7210 */ /* 0x004fca0007f5e0ff */
[----:B------:R1:W-:Y:S04]  /*367d0*/  STL [R1+0x1734], R111 ;  /* 0x0017346f01007387 */ /* 0x0003e80000100800 */
[----:B------:R-:W2:Y:S01]  /*367e0*/  LDL.LU R108, [R1+0x17b4] ;  /* 0x0017b400016c7983 */ /* 0x000ea20000300800 */
[----:B------:R-:W-:Y:S02]  /*367f0*/  IMAD.MOV.U32 R115, RZ, RZ, R112 ;  /* 0x000000ffff737224 */ /* 0x000fe400078e0070 */
[----:B------:R-:W-:-:S03]  /*36800*/  IMAD.X R113, R113, 0x1, R0, P2 ;  /* 0x0000000171717824 */ /* 0x000fc600010e0600 */
[----:B------:R1:W-:Y:S01]  /*36810*/  LDGSTS.E [R6+0x5c00], desc[UR4][R114.64], P0 ;  /* 0x05c0000072067fae */ /* 0x0003e20008121844 */
[----:B----4-:R-:W-:-:S03]  /*36820*/  IADD3 R107, P1, R107, R2, RZ ;  /* 0x000000026b6b7210 */ /* 0x010fc60007f3e0ff */
[----:B------:R-:W-:Y:S01]  /*36830*/  STL [R1+0x1730], R113 ;  /* 0x0017307101007387 */ /* 0x000fe20000100800 */
[----:B-1----:R-:W-:Y:S02]  /*36840*/  IMAD.MOV.U32 R114, RZ, RZ, R111 ;  /* 0x000000ffff727224 */ /* 0x002fe400078e006f */
[----:B------:R-:W-:Y:S01]  /*36850*/  IMAD.MOV.U32 R115, RZ, RZ, R113 ;  /* 0x000000ffff737224 */ /* 0x000fe200078e0071 */
[----:B------:R-:W4:Y:S01]  /*36860*/  LDL.LU R112, [R1+0x17d0] ;  /* 0x0017d00001707983 */ /* 0x000f220000300800 */
[----:B------:R-:W-:-:S03]  /*36870*/  IMAD.X R110, R110, 0x1, R0, P1 ;  /* 0x000000016e6e7824 */ /* 0x000fc600008e0600 */
        /* <DEDUP_REMOVED lines=14> */
[----:B-1----:R-:W-:-:S02]  /*36960*/  IMAD.MOV.U32 R114, RZ, RZ, R8 ;  /* 0x000000ffff727224 */ /* 0x002fc400078e0008 */
[----:B------:R-:W-:Y:S02]  /*36970*/  IMAD.MOV.U32 R115, RZ, RZ, R9 ;  /* 0x000000ffff737224 */ /* 0x000fe400078e0009 */
[----:B------:R-:W-:Y:S01]  /*36980*/  IMAD.X R7, R7, 0x1, R0, P1 ;  /* 0x0000000107077824 */ /* 0x000fe200008e0600 */
[----:B------:R-:W3:Y:S04]  /*36990*/  LDL.LU R9, [R1+0x1810] ;  /* 0x0018100001097983 */ /* 0x000ee80000300800 */
        /* <DEDUP_REMOVED lines=13> */
[----:B-1----:R-:W-:-:S02]  /*36a70*/  IMAD.MOV.U32 R114, RZ, RZ, R108 ;  /* 0x000000ffff727224 */ /* 0x002fc400078e006c */
[----:B------:R-:W-:Y:S02]  /*36a80*/  IMAD.MOV.U32 R115, RZ, RZ, R109 ;  /* 0x000000ffff737224 */ /* 0x000fe400078e006d */
[----:B----4-:R-:W4:Y:S01]  /*36a90*/  LDL.LU.64 R108, [R1+0x1010] ;  /* 0x00101000016c7983 */ /* 0x010f220000300a00 */
[----:B------:R-:W-:-:S03]  /*36aa0*/  IADD3 R111, P1, R111, R2, RZ ;  /* 0x000000026f6f7210 */ /* 0x000fc60007f3e0ff */
[----:B------:R-:W-:Y:S02]  /*36ab0*/  LDGSTS.E [R6+0x7000], desc[UR4][R114.64], P0 ;  /* 0x0700000072067fae */ /* 0x000fe40008121844 */
[----:B------:R-:W-:Y:S02]  /*36ac0*/  IMAD.X R112, R112, 0x1, R0, P1 ;  /* 0x0000000170707824 */ /* 0x000fe400008e0600 */
[----:B------:R-:W-:Y:S04]  /*36ad0*/  STL [R1+0x17d4], R111 ;  /* 0x0017d46f01007387 */ /* 0x000fe80000100800 */
[----:B------:R1:W-:Y:S01]  /*36ae0*/  STL [R1+0x17d0], R112 ;  /* 0x0017d07001007387 */ /* 0x0003e20000100800 */
[----:B------:R-:W-:Y:S02]  /*36af0*/  IMAD.MOV.U32 R113, RZ, RZ, R112 ;  /* 0x000000ffff717224 */ /* 0x000fe400078e0070 */
[----:B-1----:R-:W-:-:S05]  /*36b00*/  IMAD.MOV.U32 R112, RZ, RZ, R111 ;  /* 0x000000ffff707224 */ /* 0x002fca00078e006f */
[----:B------:R-:W-:Y:S01]  /*36b10*/  LDGSTS.E [R6+0x7400], desc[UR4][R112.64], P0 ;  /* 0x0740000070067fae */ /* 0x000fe20008121844 */
[----:B------:R-:W-:-:S05]  /*36b20*/  IADD3 R107, P2, R107, R2, RZ ;  /* 0x000000026b6b7210 */ /* 0x000fca0007f5e0ff */
[----:B------:R-:W-:Y:S01]  /*36b30*/  STL [R1+0x17f4], R107 ;  /* 0x0017f46b01007387 */ /* 0x000fe20000100800 */
[----:B------:R-:W-:-:S03]  /*36b40*/  IMAD.X R110, R110, 0x1, R0, P2 ;  /* 0x000000016e6e7824 */ /* 0x000fc600010e0600 */
[----:B------:R-:W4:Y:S04]  /*36b50*/  LDL.LU.64 R120, [R1+0xff0] ;  /* 0x000ff00001787983 */ /* 0x000f280000300a00 */
[----:B------:R1:W-:Y:S04]  /*36b60*/  STL [R1+0x17f0], R110 ;  /* 0x0017f06e01007387 */ /* 0x0003e80000100800 */
[----:B------:R-:W4:Y:S01]  /*36b70*/  LDL.LU.64 R118, [R1+0xfd0] ;  /* 0x000fd00001767983 */ /* 0x000f220000300a00 */
[----:B---3--:R-:W-:-:S03]  /*36b80*/  IADD3 R8, P1, R8, R2, RZ ;  /* 0x0000000208087210 */ /* 0x008fc60007f3e0ff */
[----:B------:R-:W3:Y:S02]  /*36b90*/  LDL.LU.64 R116, [R1+0xfb0] ;  /* 0x000fb00001747983 */ /* 0x000ee40000300a00 */
[----:B------:R-:W-:Y:S02]  /*36ba0*/  IMAD.X R9, R9, 0x1, R0, P1 ;  /* 0x0000000109097824 */ /* 0x000fe400008e0600 */
[----:B------:R-:W3:Y:S01]  /*36bb0*/  LDL.LU.64 R114, [R1+0xf90] ;  /* 0x000f900001727983 */ /* 0x000ee20000300a00 */
[----:B------:R-:W-:-:S03]  /*36bc0*/  IMAD.MOV.U32 R111, RZ, RZ, R110 ;  /* 0x000000ffff6f7224 */ /* 0x000fc600078e006e */
[----:B------:R2:W-:Y:S01]  /*36bd0*/  STL [R1+0x1814], R8 ;  /* 0x0018140801007387 */ /* 0x0005e20000100800 */
[----:B-1----:R-:W-:-:S03]  /*36be0*/  IMAD.MOV.U32 R110, RZ, RZ, R107 ;  /* 0x000000ffff6e7224 */ /* 0x002fc600078e006b */
[----:B------:R1:W-:Y:S04]  /*36bf0*/  STL [R1+0x1810], R9 ;  /* 0x0018100901007387 */ /* 0x0003e80000100800 */
[----:B------:R-:W-:Y:S04]  /*36c00*/  LDGSTS.E [R6+0x7800], desc[UR4][R110.64], P0 ;  /* 0x078000006e067fae */ /* 0x000fe80008121844 */
[----:B------:R1:W-:Y:S01]  /*36c10*/  LDGSTS.E [R6+0x7c00], desc[UR4][R8.64], P0 ;  /* 0x07c0000008067fae */ /* 0x0003e20008121844 */
[----:B--2---:R-:W-:-:S05]  /*36c20*/  IADD3 R5, P2, R5, R2, RZ ;  /* 0x0000000205057210 */ /* 0x004fca0007f5e0ff */
[--C-:B------:R-:W-:Y:S01]  /*36c30*/  IMAD.X R7, R7, 0x1, R0.reuse, P2 ;  /* 0x0000000107077824 */ /* 0x100fe200010e0600 */
[----:B------:R2:W-:Y:S04]  /*36c40*/  STL [R1+0x1834], R5 ;  /* 0x0018340501007387 */ /* 0x0005e80000100800 */
[----:B------:R3:W-:Y:S04]  /*36c50*/  STL [R1+0x1830], R7 ;  /* 0x0018300701007387 */ /* 0x0007e80000100800 */
[----:B------:R-:W3:Y:S01]  /*36c60*/  LDL.LU.64 R112, [R1+0xf70] ;  /* 0x000f700001707983 */ /* 0x000ee20000300a00 */
[----:B-1----:R-:W-:Y:S01]  /*36c70*/  IMAD.MOV.U32 R8, RZ, RZ, R5 ;  /* 0x000000ffff087224 */ /* 0x002fe200078e0005 */
[-C--:B----4-:R-:W-:Y:S01]  /*36c80*/  IADD3 R140, P1, R108, R2.reuse, RZ ;  /* 0x000000026c8c7210 */ /* 0x090fe20007f3e0ff */
[----:B------:R-:W-:Y:S01]  /*36c90*/  IMAD.MOV.U32 R9, RZ, RZ, R7 ;  /* 0x000000ffff097224 */ /* 0x000fe200078e0007 */
[----:B------:R-:W4:Y:S03]  /*36ca0*/  LDL.LU.64 R110, [R1+0xf50] ;  /* 0x000f5000016e7983 */ /* 0x000f260000300a00 */
[----:B--2---:R-:W-:Y:S01]  /*36cb0*/  IMAD.X R5, R109, 0x1, R0, P1 ;  /* 0x000000016d057824 */ /* 0x004fe200008e0600 */
[----:B------:R1:W-:Y:S04]  /*36cc0*/  LDGSTS.E [R6+0x10000], desc[UR4][R8.64], P0 ;  /* 0x1000000008067fae */ /* 0x0003e80008121844 */
[----:B------:R-:W2:Y:S04]  /*36cd0*/  LDL.LU R9, [R1+0x143c] ;  /* 0x00143c0001097983 */ /* 0x000ea80000300800 */
[----:B------:R-:W2:Y:S04]  /*36ce0*/  LDL.LU.64 R108, [R1+0xf30] ;  /* 0x000f3000016c7983 */ /* 0x000ea80000300a00 */
[----:B------:R-:W2:Y:S01]  /*36cf0*/  LDL.LU.64 R122, [R1+0xf10] ;  /* 0x000f1000017a7983 */ /* 0x000ea20000300a00 */
[----:B------:R-:W-:-:S05]  /*36d00*/  IADD3 R138, P1, R120, R2, RZ ;  /* 0x00000002788a7210 */ /* 0x000fca0007f3e0ff */
[----:B------:R-:W-:Y:S02]  /*36d10*/  IMAD.X R139, R121, 0x1, R0, P1 ;  /* 0x00000001798b7824 */ /* 0x000fe400008e0600 */
[----:B------:R-:W2:Y:S01]  /*36d20*/  LDL.LU.64 R120, [R1+0xef0] ;  /* 0x000ef00001787983 */ /* 0x000ea20000300a00 */
[----:B------:R-:W-:-:S05]  /*36d30*/  IADD3 R136, P1, R118, R2, RZ ;  /* 0x0000000276887210 */ /* 0x000fca0007f3e0ff */
[--C-:B------:R-:W-:Y:S01]  /*36d40*/  IMAD.X R137, R119, 0x1, R0.reuse, P1 ;  /* 0x0000000177897824 */ /* 0x100fe200008e0600 */
[-C--:B---3--:R-:W-:Y:S01]  /*36d50*/  IADD3 R134, P1, R116, R2.reuse, RZ ;  /* 0x0000000274867210 */ /* 0x088fe20007f3e0ff */
[----:B------:R-:W3:Y:S04]  /*36d60*/  LDL.LU.64 R118, [R1+0xed0] ;  /* 0x000ed00001767983 */ /* 0x000ee80000300a00 */
[--C-:B------:R-:W-:Y:S01]  /*36d70*/  IMAD.X R135, R117, 0x1, R0.reuse, P1 ;  /* 0x0000000175877824 */ /* 0x100fe200008e0600 */
[----:B------:R-:W-:Y:S01]  /*36d80*/  IADD3 R132, P1, R114, R2, RZ ;  /* 0x0000000272847210 */ /* 0x000fe20007f3e0ff */
[----:B------:R-:W3:Y:S04]  /*36d90*/  LDL.LU.64 R116, [R1+0xeb0] ;  /* 0x000eb00001747983 */ /* 0x000ee80000300a00 */
[----:B------:R-:W-:-:S02]  /*36da0*/  IMAD.X R133, R115, 0x1, R0, P1 ;  /* 0x0000000173857824 */ /* 0x000fc400008e0600 */
[----:B------:R-:W3:Y:S01]  /*36db0*/  LDL.LU.64 R114, [R1+0xe90] ;  /* 0x000e900001727983 */ /* 0x000ee20000300a00 */
[----:B------:R-:W-:-:S05]  /*36dc0*/  IADD3 R130, P1, R112, R2, RZ ;  /* 0x0000000270827210 */ /* 0x000fca0007f3e0ff */
[--C-:B------:R-:W-:Y:S01]  /*36dd0*/  IMAD.X R131, R113, 0x1, R0.reuse, P1 ;  /* 0x0000000171837824 */ /* 0x100fe200008e0600 */
[-C--:B----4-:R-:W-:Y:S01]  /*36de0*/  IADD3 R128, P1, R110, R2.reuse, RZ ;  /* 0x000000026e807210 */ /* 0x090fe20007f3e0ff */
[----:B------:R-:W4:Y:S04]  /*36df0*/  LDL.LU.64 R112, [R1+0xe70] ;  /* 0x000e700001707983 */ /* 0x000f280000300a00 */
[----:B------:R-:W-:Y:S02]  /*36e00*/  IMAD.X R129, R111, 0x1, R0, P1 ;  /* 0x000000016f817824 */ /* 0x000fe400008e0600 */
[----:B------:R-:W4:Y:S01]  /*36e10*/  LDL.LU.64 R110, [R1+0xe50] ;  /* 0x000e5000016e7983 */ /* 0x000f220000300a00 */
[----:B--2---:R-:W-:-:S05]  /*36e20*/  IADD3 R126, P1, R108, R2, RZ ;  /* 0x000000026c7e7210 */ /* 0x004fca0007f3e0ff */
[----:B------:R-:W-:Y:S02]  /*36e30*/  IMAD.X R127, R109, 0x1, R0, P1 ;  /* 0x000000016d7f7824 */ /* 0x000fe400008e0600 */
[----:B------:R-:W2:Y:S04]  /*36e40*/  LDL.LU.64 R108, [R1+0xe30] ;  /* 0x000e3000016c7983 */ /* 0x000ea80000300a00 */
[----:B------:R-:W2:Y:S01]  /*36e50*/  LDL.LU.64 R142, [R1+0xe10] ;  /* 0x000e1000018e7983 */ /* 0x000ea20000300a00 */
[----:B------:R-:W-:-:S05]  /*36e60*/  IADD3 R124, P1, R122, R2, RZ ;  /* 0x000000027a7c7210 */ /* 0x000fca0007f3e0ff */
[----:B------:R-:W-:Y:S01]  /*36e70*/  IMAD.X R125, R123, 0x1, R0, P1 ;  /* 0x000000017b7d7824 */ /* 0x000fe200008e0600 */
[----:B------:R-:W-:-:S05]  /*36e80*/  IADD3 R122, P1, R120, R2, RZ ;  /* 0x00000002787a7210 */ /* 0x000fca0007f3e0ff */
[----:B------:R-:W-:Y:S01]  /*36e90*/  IMAD.X R123, R121, 0x1, R0, P1 ;  /* 0x00000001797b7824 */ /* 0x000fe200008e0600 */
[----:B---3--:R-:W-:-:S05]  /*36ea0*/  IADD3 R120, P1, R118, R2, RZ ;  /* 0x0000000276787210 */ /* 0x008fca0007f3e0ff */
[----:B------:R-:W-:Y:S01]  /*36eb0*/  IMAD.X R121, R119, 0x1, R0, P1 ;  /* 0x0000000177797824 */ /* 0x000fe200008e0600 */
[----:B------:R-:W-:-:S05]  /*36ec0*/  IADD3 R118, P1, R116, R2, RZ ;  /* 0x0000000274767210 */ /* 0x000fca0007f3e0ff */
[----:B------:R-:W-:Y:S01]  /*36ed0*/  IMAD.X R119, R117, 0x1, R0, P1 ;  /* 0x0000000175777824 */ /* 0x000fe200008e0600 */
[----:B------:R-:W-:-:S05]  /*36ee0*/  IADD3 R116, P1, R114, R2, RZ ;  /* 0x0000000272747210 */ /* 0x000fca0007f3e0ff */
[----:B------:R-:W-:Y:S02]  /*36ef0*/  IMAD.X R117, R115, 0x1, R0, P1 ;  /* 0x0000000173757824 */ /* 0x000fe400008e0600 */
[----:B------:R-:W-:-:S05]  /*36f00*/  IMAD.MOV.U32 R141, RZ, RZ, R5 ;  /* 0x000000ffff8d7224 */ /* 0x000fca00078e0005 */
        /* <DEDUP_REMOVED lines=12> */
[----:B------:R3:W-:Y:S01]  /*36fd0*/  LDGSTS.E [R6+0x13400], desc[UR4][R116.64], P0 ;  /* 0x1340000074067fae */ /* 0x0007e20008121844 */
[----:B----4-:R-:W-:-:S05]  /*36fe0*/  IADD3 R114, P1, R112, R2, RZ ;  /* 0x0000000270727210 */ /* 0x010fca0007f3e0ff */
[----:B------:R-:W-:Y:S01]  /*36ff0*/  IMAD.X R115, R113, 0x1, R0, P1 ;  /* 0x0000000171737824 */ /* 0x000fe200008e0600 */
[----:B------:R-:W-:-:S04]  /*37000*/  IADD3 R112, P1, R110, R2, RZ ;  /* 0x000000026e707210 */ /* 0x000fc80007f3e0ff */
[----:B------:R-:W-:Y:S01]  /*37010*/  LDGSTS.E [R6+0x13800], desc[UR4][R114.64], P0 ;  /* 0x1380000072067fae */ /* 0x000fe20008121844 */
[----:B------:R-:W-:-:S05]  /*37020*/  IMAD.X R113, R111, 0x1, R0, P1 ;  /* 0x000000016f717824 */ /* 0x000fca00008e0600 */
[----:B------:R4:W-:Y:S01]  /*37030*/  LDGSTS.E [R6+0x13c00], desc[UR4][R112.64], P0 ;  /* 0x13c0000070067fae */ /* 0x0009e20008121844 */
[----:B--2---:R-:W-:-:S05]  /*37040*/  IADD3 R110, P1, R108, R2, RZ ;  /* 0x000000026c6e7210 */ /* 0x004fca0007f3e0ff */
[----:B------:R-:W-:Y:S01]  /*37050*/  IMAD.X R111, R109, 0x1, R0, P1 ;  /* 0x000000016d6f7824 */ /* 0x000fe200008e0600 */
[----:B------:R-:W-:-:S04]  /*37060*/  IADD3 R108, P1, R142, R2, RZ ;  /* 0x000000028e6c7210 */ /* 0x000fc80007f3e0ff */
[----:B------:R-:W-:Y:S01]  /*37070*/  LDGSTS.E [R6+0x14000], desc[UR4][R110.64], P0 ;  /* 0x140000006e067fae */ /* 0x000fe20008121844 */
[----:B------:R-:W-:Y:S01]  /*37080*/  IMAD.X R109, R143, 0x1, R0, P1 ;  /* 0x000000018f6d7824 */ /* 0x000fe200008e0600 */
[----:B------:R-:W-:-:S04]  /*37090*/  IADD3 R252, P1, R248, R2, RZ ;  /* 0x00000002f8fc7210 */ /* 0x000fc80007f3e0ff */
[----:B------:R-:W-:Y:S01]  /*370a0*/  LDGSTS.E [R6+0x14400], desc[UR4][R108.64], P0 ;  /* 0x144000006c067fae */ /* 0x000fe20008121844 */
[----:B------:R-:W-:Y:S01]  /*370b0*/  IMAD.X R248, R249, 0x1, R0, P1 ;  /* 0x00000001f9f87824 */ /* 0x000fe200008e0600 */
[----:B------:R-:W-:-:S05]  /*370c0*/  IADD3 R151, P1, R240, R2, RZ ;  /* 0x00000002f0977210 */ /* 0x000fca0007f3e0ff */
        /* <DEDUP_REMOVED lines=21> */
[----:B-1----:R-:W-:-:S05]  /*37220*/  IADD3 R8, P1, R152, R2, RZ ;  /* 0x0000000298087210 */ /* 0x002fca0007f3e0ff */
[----:B------:R-:W-:Y:S01]  /*37230*/  IMAD.X R152, R153, 0x1, R0, P1 ;  /* 0x0000000199987824 */ /* 0x000fe200008e0600 */
[----:B------:R-:W-:-:S05]  /*37240*/  IADD3 R7, P1, R16, R2, RZ ;  /* 0x0000000210077210 */ /* 0x000fca0007f3e0ff */
[----:B------:R-:W-:Y:S01]  /*37250*/  IMAD.X R16, R17, 0x1, R0, P1 ;  /* 0x0000000111107824 */ /* 0x000fe200008e0600 */
[----:B------:R-:W-:-:S05]  /*37260*/  IADD3 R9, P1, R9, R2, RZ ;  /* 0x0000000209097210 */ /* 0x000fca0007f3e0ff */
[----:B------:R-:W-:Y:S04]  /*37270*/  STL [R1+0x143c], R9 ;  /* 0x00143c0901007387 */ /* 0x000fe80000100800 */
        /* <DEDUP_REMOVED lines=13> */
[----:B------:R-:W-:-:S03]  /*37350*/  IMAD.MOV.U32 R161, RZ, RZ, R160 ;  /* 0x000000ffffa17224 */ /* 0x000fc600078e00a0 */
[----:B------:R-:W-:Y:S01]  /*37360*/  STL.64 [R1+0xe70], R114 ;  /* 0x000e707201007387 */ /* 0x000fe20000100a00 */
[----:B------:R-:W-:-:S03]  /*37370*/  IMAD.MOV.U32 R160, RZ, RZ, R107 ;  /* 0x000000ffffa07224 */ /* 0x000fc600078e006b */
[----:B------:R1:W-:Y:S01]  /*37380*/  STL.64 [R1+0xe50], R112 ;  /* 0x000e507001007387 */ /* 0x0003e20000100a00 */
[----:B------:R-:W-:-:S03]  /*37390*/  IMAD.MOV.U32 R153, RZ, RZ, R152 ;  /* 0x000000ffff997224 */ /* 0x000fc600078e0098 */
[----:B------:R2:W-:Y:S01]  /*373a0*/  STL.64 [R1+0xe30], R110 ;  /* 0x000e306e01007387 */ /* 0x0005e20000100a00 */
[----:B------:R-:W-:-:S03]  /*373b0*/  IMAD.MOV.U32 R152, RZ, RZ, R8 ;  /* 0x000000ffff987224 */ /* 0x000fc600078e0008 */
[----:B------:R3:W-:Y:S04]  /*373c0*/  STL.64 [R1+0xe10], R108 ;  /* 0x000e106c01007387 */ /* 0x0007e80000100a00 */
[----:B------:R-:W4:Y:S01]  /*373d0*/  LDL R5, [R1+0x1c24] ;  /* 0x001c240001057983 */ /* 0x000f220000100800 */
[----:B------:R-:W-:-:S03]  /*373e0*/  IMAD.MOV.U32 R17, RZ, RZ, R16 ;  /* 0x000000ffff117224 */ /* 0x000fc600078e0010 */
[----:B------:R-:W4:Y:S01]  /*373f0*/  LDL.LU R107, [R1+0x1438] ;  /* 0x00143800016b7983 */ /* 0x000f220000300800 */
[----:B------:R-:W-:-:S03]  /*37400*/  IMAD.MOV.U32 R16, RZ, RZ, R7 ;  /* 0x000000ffff107224 */ /* 0x000fc600078e0007 */
[----:B------:R-:W4:Y:S04]  /*37410*/  LDL.LU R8, [R1+0x145c] ;  /* 0x00145c0001087983 */ /* 0x000f280000300800 */
[----:B------:R-:W4:Y:S04]  /*37420*/  LDL.LU R7, [R1+0x147c] ;  /* 0x00147c0001077983 */ /* 0x000f280000300800 */
[----:B-1----:R-:W4:Y:S04]  /*37430*/  LDL.LU R112, [R1+0x1458] ;  /* 0x0014580001707983 */ /* 0x002f280000300800 */
[----:B--2---:R-:W2:Y:S04]  /*37440*/  LDL.LU R111, [R1+0x1478] ;  /* 0x00147800016f7983 */ /* 0x004ea80000300800 */
[----:B------:R-:W2:Y:S04]  /*37450*/  LDL.LU R114, [R1+0x1498] ;  /* 0x0014980001727983 */ /* 0x000ea80000300800 */
[----:B------:R-:W2:Y:S04]  /*37460*/  LDL.LU R110, [R1+0x149c] ;  /* 0x00149c00016e7983 */ /* 0x000ea80000300800 */
[----:B------:R-:W2:Y:S04]  /*37470*/  LDL.LU R113, [R1+0x14b8] ;  /* 0x0014b80001717983 */ /* 0x000ea80000300800 */
[----:B---3--:R-:W3:Y:S01]  /*37480*/  LDL.LU R109, [R1+0x14bc] ;  /* 0x0014bc00016d7983 */ /* 0x008ee20000300800 */
[----:B------:R-:W-:-:S02]  /*37490*/  IMAD.MOV.U32 R249, RZ, RZ, R248 ;  /* 0x000000fffff97224 */ /* 0x000fc400078e00f8 */
[----:B------:R-:W-:Y:S01]  /*374a0*/  IMAD.MOV.U32 R248, RZ, RZ, R252 ;  /* 0x000000fffff87224 */ /* 0x000fe200078e00fc */
[----:B------:R-:W3:Y:S01]  /*374b0*/  LDL.LU R108, [R1+0x14d8] ;  /* 0x0014d800016c7983 */ /* 0x000ee20000300800 */
[----:B------:R-:W-:Y:S02]  /*374c0*/  IMAD.MOV.U32 R241, RZ, RZ, R240 ;  /* 0x000000fffff17224 */ /* 0x000fe400078e00f0 */
[----:B------:R-:W-:Y:S01]  /*374d0*/  IMAD.MOV.U32 R240, RZ, RZ, R151 ;  /* 0x000000fffff07224 */ /* 0x000fe200078e0097 */
[----:B------:R-:W-:Y:S01]  /*374e0*/  LDGSTS.E [R6+0x14800], desc[UR4][R248.64], P0 ;  /* 0x14800000f8067fae */ /* 0x000fe20008121844 */
[----:B------:R-:W-:Y:S02]  /*374f0*/  IMAD.MOV.U32 R233, RZ, RZ, R232 ;  /* 0x000000ffffe97224 */ /* 0x000fe400078e00e8 */
[----:B------:R-:W-:Y:S01]  /*37500*/  IMAD.MOV.U32 R232, RZ, RZ, R150 ;  /* 0x000000ffffe87224 */ /* 0x000fe200078e0096 */
[----:B------:R-:W-:Y:S01]  /*37510*/  LDGSTS.E [R6+0x14c00], desc[UR4][R240.64], P0 ;  /* 0x14c00000f0067fae */ /* 0x000fe20008121844 */
[----:B------:R-:W-:-:S02]  /*37520*/  IMAD.MOV.U32 R225, RZ, RZ, R224 ;  /* 0x000000ffffe17224 */ /* 0x000fc400078e00e0 */
[----:B------:R-:W-:Y:S01]  /*37530*/  IMAD.MOV.U32 R224, RZ, RZ, R149 ;  /* 0x000000ffffe07224 */ /* 0x000fe200078e0095 */
[----:B------:R-:W-:Y:S01]  /*37540*/  LDGSTS.E [R6+0x15000], desc[UR4][R232.64], P0 ;  /* 0x15000000e8067fae */ /* 0x000fe20008121844 */
        /* <DEDUP_REMOVED lines=15> */
[----:B------:R-:W-:Y:S01]  /*37640*/  IMAD.MOV.U32 R177, RZ, RZ, R176 ;  /* 0x000000ffffb17224 */ /* 0x000fe200078e00b0 */
[----:B------:R-:W-:Y:S01]  /*37650*/  MOV R176, R143 ;  /* 0x0000008f00b07202 */ /* 0x000fe20000000f00 */
[----:B------:R-:W-:Y:S01]  /*37660*/  IMAD.MOV.U32 R169, RZ, RZ, R168 ;  /* 0x000000ffffa97224 */ /* 0x000fe200078e00a8 */
[----:B------:R-:W-:Y:S01]  /*37670*/  LDGSTS.E [R6+0x16800], desc[UR4][R184.64], P0 ;  /* 0x16800000b8067fae */ /* 0x000fe20008121844 */
[----:B------:R-:W-:-:S02]  /*37680*/  IMAD.MOV.U32 R168, RZ, RZ, R142 ;  /* 0x000000ffffa87224 */ /* 0x000fc400078e008e */
[----:B------:R-:W-:Y:S01]  /*37690*/  IMAD.MOV.U32 R116, RZ, RZ, R9 ;  /* 0x000000ffff747224 */ /* 0x000fe200078e0009 */
[----:B------:R-:W-:Y:S04]  /*376a0*/  LDGSTS.E [R6+0x16c00], desc[UR4][R176.64], P0 ;  /* 0x16c00000b0067fae */ /* 0x000fe80008121844 */
[----:B------:R-:W-:Y:S04]  /*376b0*/  LDGSTS.E [R6+0x17000], desc[UR4][R168.64], P0 ;  /* 0x17000000a8067fae */ /* 0x000fe80008121844 */
[----:B------:R-:W-:Y:S04]  /*376c0*/  LDGSTS.E [R6+0x17400], desc[UR4][R160.64], P0 ;  /* 0x17400000a0067fae */ /* 0x000fe80008121844 */
[----:B------:R-:W-:Y:S04]  /*376d0*/  LDGSTS.E [R6+0x17800], desc[UR4][R152.64], P0 ;  /* 0x1780000098067fae */ /* 0x000fe80008121844 */
[----:B------:R-:W-:Y:S01]  /*376e0*/  LDGSTS.E [R6+0x17c00], desc[UR4][R16.64], P0 ;  /* 0x17c0000010067fae */ /* 0x000fe20008121844 */
[----:B----4-:R-:W-:Y:S01]  /*376f0*/  IMAD.X R107, R107, 0x1, R0, P1 ;  /* 0x000000016b6b7824 */ /* 0x010fe200008e0600 */
[----:B------:R-:W-:Y:S01]  /*37700*/  IADD3 R8, P1, R8, R2, RZ ;  /* 0x0000000208087210 */ /* 0x000fe20007f3e0ff */
[----:B------:R-:W-:-:S03]  /*37710*/  VIADD R5, R5, UR8 ;  /* 0x0000000805057c36 */ /* 0x000fc60008000000 */
[----:B------:R1:W-:Y:S01]  /*37720*/  STL [R1+0x1438], R107 ;  /* 0x0014386b01007387 */ /* 0x0003e20000100800 */
[----:B------:R-:W-:Y:S01]  /*37730*/  IMAD.MOV.U32 R117, RZ, RZ, R107 ;  /* 0x000000ffff757224 */ /* 0x000fe200078e006b */
[----:B------:R-:W-:Y:S01]  /*37740*/  IADD3 R7, P2, R7, R2, RZ ;  /* 0x0000000207077210 */ /* 0x000fe20007f5e0ff */
[----:B------:R-:W-:-:S03]  /*37750*/  IMAD.X R112, R112, 0x1, R0, P1 ;  /* 0x0000000170707824 */ /* 0x000fc600008e0600 */
[----:B------:R4:W-:Y:S04]  /*37760*/  LDGSTS.E [R5+0x100], desc[UR4][R116.64], P0 ;  /* 0x0010000074057fae */ /* 0x0009e80008121844 */
[----:B-1----:R-:W3:Y:S04]  /*37770*/  LDL.LU R107, [R1+0x14dc] ;  /* 0x0014dc00016b7983 */ /* 0x002ee80000300800 */
[----:B------:R-:W3:Y:S04]  /*37780*/  LDL.LU R9, [R1+0x14f8] ;  /* 0x0014f80001097983 */ /* 0x000ee80000300800 */
[----:B------:R1:W-:Y:S01]  /*37790*/  STL [R1+0x145c], R8 ;  /* 0x00145c0801007387 */ /* 0x0003e20000100800 */
[----:B----4-:R-:W-:-:S03]  /*377a0*/  IMAD.MOV.U32 R116, RZ, RZ, R8 ;  /* 0x000000ffff747224 */ /* 0x010fc600078e0008 */
[----:B------:R4:W-:Y:S04]  /*377b0*/  STL [R1+0x1458], R112 ;  /* 0x0014587001007387 */ /* 0x0009e80000100800 */
[----:B------:R4:W-:Y:S04]  /*377c0*/  STL [R1+0x147c], R7 ;  /* 0x00147c0701007387 */ /* 0x0009e80000100800 */
[----:B-1----:R-:W4:Y:S01]  /*377d0*/  LDL.LU R8, [R1+0x14fc] ;  /* 0x0014fc0001087983 */ /* 0x002f220000300800 */
[----:B--2---:R-:W-:Y:S01]  /*377e0*/  IMAD.X R111, R111, 0x1, R0, P2 ;  /* 0x000000016f6f7824 */ /* 0x004fe200010e0600 */
[-C--:B------:R-:W-:Y:S01]  /*377f0*/  IADD3 R110, P1, R110, R2.reuse, RZ ;  /* 0x000000026e6e7210 */ /* 0x080fe20007f3e0ff */
[----:B------:R-:W-:Y:S01]  /*37800*/  IMAD.MOV.U32 R117, RZ, RZ, R112 ;  /* 0x000000ffff757224 */ /* 0x000fe200078e0070 */
[----:B---3--:R-:W-:-:S02]  /*37810*/  IADD3 R109, P2, R109, R2, RZ ;  /* 0x000000026d6d7210 */ /* 0x008fc40007f5e0ff */
[----:B------:R1:W-:Y:S01]  /*37820*/  STL [R1+0x1478], R111 ;  /* 0x0014786f01007387 */ /* 0x0003e20000100800 */
[----:B------:R-:W-:-:S03]  /*37830*/  IMAD.X R114, R114, 0x1, R0, P1 ;  /* 0x0000000172727824 */ /* 0x000fc600008e0600 */
[----:B------:R2:W-:Y:S04]  /*37840*/  LDGSTS.E [R5+0x500], desc[UR4][R116.64], P0 ;  /* 0x0050000074057fae */ /* 0x0005e80008121844 */
[----:B----4-:R-:W3:Y:S01]  /*37850*/  LDL.LU R112, [R1+0x1518] ;  /* 0x0015180001707983 */ /* 0x010ee20000300800 */
[----:B--2---:R-:W-:Y:S02]  /*37860*/  IMAD.MOV.U32 R116, RZ, RZ, R7 ;  /* 0x000000ffff747224 */ /* 0x004fe400078e0007 */
[----:B------:R-:W-:Y:S01]  /*37870*/  IMAD.MOV.U32 R117, RZ, RZ, R111 ;  /* 0x000000ffff757224 */ /* 0x000fe200078e006f */
[----:B------:R-:W2:Y:S04]  /*37880*/  LDL.LU R7, [R1+0x151c] ;  /* 0x00151c0001077983 */ /* 0x000ea80000300800 */
[----:B-1----:R-:W4:Y:S04]  /*37890*/  LDL.LU R111, [R1+0x1538] ;  /* 0x00153800016f7983 */ /* 0x002f280000300800 */
[----:B------:R-:W-:Y:S04]  /*378a0*/  STL [R1+0x149c], R110 ;  /* 0x00149c6e01007387 */ /* 0x000fe80000100800 */
[----:B------:R1:W-:Y:S04]  /*378b0*/  STL [R1+0x1498], R114 ;  /* 0x0014987201007387 */ /* 0x0003e80000100800 */
[----:B------:R1:W-:Y:S04]  /*378c0*/  STL [R1+0x14bc], R109 ;  /* 0x0014bc6d01007387 */ /* 0x0003e80000100800 */
[----:B------:R-:W4:Y:S01]  /*378d0*/  LDL.LU R6, [R1+0x153c] ;  /* 0x00153c0001067983 */ /* 0x000f220000300800 */
[----:B------:R-:W-:-:S02]  /*378e0*/  IMAD.MOV.U32 R115, RZ, RZ, R114 ;  /* 0x000000ffff737224 */ /* 0x000fc400078e0072 */
[----:B-1----:R-:W-:Y:S01]  /*378f0*/  IMAD.MOV.U32 R114, RZ, RZ, R110 ;  /* 0x000000ffff727224 */ /* 0x002fe200078e006e */
[----:B------:R-:W-:Y:S01]  /*37900*/  LDGSTS.E [R5+0x900], desc[UR4][R116.64], P0 ;  /* 0x0090000074057fae */ /* 0x000fe20008121844 */
[----:B------:R-:W-:-:S03]  /*37910*/  IMAD.X R113, R113, 0x1, R0, P2 ;  /* 0x0000000171717824 */ /* 0x000fc600010e0600 */
[----:B------:R1:W-:Y:S04]  /*37920*/  LDGSTS.E [R5+0xd00], desc[UR4][R114.64], P0 ;  /* 0x00d0000072057fae */ /* 0x0003e80008121844 */
[----:B------:R-:W-:Y:S04]  /*37930*/  STL [R1+0x14b8], R113 ;  /* 0x0014b87101007387 */ /* 0x000fe80000100800 */
[----:B------:R-:W4:Y:S01]  /*37940*/  LDL.LU R110, [R1+0x1558] ;  /* 0x00155800016e7983 */ /* 0x000f220000300800 */
[----:B-1----:R-:W-:Y:S02]  /*37950*/  IMAD.MOV.U32 R114, RZ, RZ, R109 ;  /* 0x000000ffff727224 */ /* 0x002fe400078e006d */
        /* <DEDUP_REMOVED lines=10> */
[----:B------:R-:W-:-:S05]  /*37a00*/  IADD3 R8, P2, R8, R2, RZ ;  /* 0x0000000208087210 */ /* 0x000fca0007f5e0ff */
[----:B------:R-:W-:Y:S01]  /*37a10*/  IMAD.X R9, R9, 0x1, R0, P2 ;  /* 0x0000000109097824 */ /* 0x000fe200010e0600 */
[----:B------:R-:W-:Y:S04]  /*37a20*/  STL [R1+0x14fc], R8 ;  /* 0x0014fc0801007387 */ /* 0x000fe80000100800 */
[----:B-1----:R-:W4:Y:S04]  /*37a30*/  LDL.LU R108, [R1+0x1578] ;  /* 0x00157800016c7983 */ /* 0x002f280000300800 */
[----:B------:R1:W-:Y:S04]  /*37a40*/  STL [R1+0x14f8], R9 ;  /* 0x0014f80901007387 */ /* 0x0003e80000100800 */
[----:B------:R-:W4:Y:S01]  /*37a50*/  LDL.LU R107, [R1+0x157c] ;  /* 0x00157c00016b7983 */ /* 0x000f220000300800 */
[----:B---3--:R-:W-:Y:S01]  /*37a60*/  IMAD.MOV.U32 R114, RZ, RZ, R8 ;  /* 0x000000ffff727224 */ /* 0x008fe200078e0008 */
[----:B--2---:R-:W-:Y:S01]  /*37a70*/  IADD3 R7, P1, R7, R2, RZ ;  /* 0x0000000207077210 */ /* 0x004fe20007f3e0ff */
[----:B------:R-:W-:-:S02]  /*37a80*/  IMAD.MOV.U32 R115, RZ, RZ, R9 ;  /* 0x000000ffff737224 */ /* 0x000fc400078e0009 */
[----:B-1----:R-:W2:Y:S02]  /*37a90*/  LDL.LU R9, [R1+0x1598] ;  /* 0x0015980001097983 */ /* 0x002ea40000300800 */
[----:B------:R-:W-:Y:S02]  /*37aa0*/  IMAD.X R112, R112, 0x1, R0, P1 ;  /* 0x0000000170707824 */ /* 0x000fe400008e0600 */
[----:B------:R-:W3:Y:S04]  /*37ab0*/  LDL.LU R8, [R1+0x159c] ;  /* 0x00159c0001087983 */ /* 0x000ee80000300800 */
[----:B------:R-:W-:Y:S04]  /*37ac0*/  STL [R1+0x151c], R7 ;  /* 0x00151c0701007387 */ /* 0x000fe80000100800 */
[----:B------:R1:W-:Y:S01]  /*37ad0*/  LDGSTS.E [R5+0x1900], desc[UR4][R114.64], P0 ;  /* 0x0190000072057fae */ /* 0x0003e20008121844 */
[----:B----4-:R-:W-:-:S03]  /*37ae0*/  IADD3 R6, P2, R6, R2, RZ ;  /* 0x0000000206067210 */ /* 0x010fc60007f5e0ff */
[----:B------:R4:W-:Y:S02]  /*37af0*/  STL [R1+0x1518], R112 ;  /* 0x0015187001007387 */ /* 0x0009e40000100800 */
[----:B------:R-:W-:Y:S02]  /*37b00*/  IMAD.X R111, R111, 0x1, R0, P2 ;  /* 0x000000016f6f7824 */ /* 0x000fe400010e0600 */
[----:B------:R-:W-:Y:S01]  /*37b10*/  STL [R1+0x153c], R6 ;  /* 0x00153c0601007387 */ /* 0x000fe20000100800 */
[----:B-1----:R-:W-:Y:S02]  /*37b20*/  IMAD.MOV.U32 R115, RZ, RZ, R112 ;  /* 0x000000ffff737224 */ /* 0x002fe400078e0070 */
[----:B------:R-:W-:Y:S01]  /*37b30*/  IMAD.MOV.U32 R114, RZ, RZ, R7 ;  /* 0x000000ffff727224 */ /* 0x000fe200078e0007 */
[----:B----4-:R-:W4:Y:S04]  /*37b40*/  LDL.LU R112, [R1+0x15b8] ;  /* 0x0015b80001707983 */ /* 0x010f280000300800 */
[----:B------:R1:W-:Y:S04]  /*37b50*/  STL [R1+0x1538], R111 ;  /* 0x0015386f01007387 */ /* 0x0003e80000100800 */
[----:B------:R-:W4:Y:S01]  /*37b60*/  LDL.LU R7, [R1+0x15bc] ;  /* 0x0015bc0001077983 */ /* 0x000f220000300800 */
[----:B------:R-:W-:-:S03]  /*37b70*/  IADD3 R109, P1, R109, R2, RZ ;  /* 0x000000026d6d7210 */ /* 0x000fc60007f3e0ff */
[----:B------:R1:W-:Y:S02]  /*37b80*/  LDGSTS.E [R5+0x1d00], desc[UR4][R114.64], P0 ;  /* 0x01d0000072057fae */ /* 0x0003e40008121844 */
[----:B------:R-:W-:Y:S02]  /*37b90*/  IMAD.X R110, R110, 0x1, R0, P1 ;  /* 0x000000016e6e7824 */ /* 0x000fe400008e0600 */
[----:B-1----:R-:W-:Y:S02]  /*37ba0*/  IMAD.MOV.U32 R115, RZ, RZ, R111 ;  /* 0x000000ffff737224 */ /* 0x002fe400078e006f */
[----:B------:R-:W-:Y:S01]  /*37bb0*/  IMAD.MOV.U32 R114, RZ, RZ, R6 ;  /* 0x000000ffff727224 */ /* 0x000fe200078e0006 */
[----:B------:R-:W4:Y:S04]  /*37bc0*/  LDL.LU R111, [R1+0x15d8] ;  /* 0x0015d800016f7983 */ /* 0x000f280000300800 */
[----:B------:R-:W4:Y:S04]  /*37bd0*/  LDL.LU R6, [R1+0x15dc] ;  /* 0x0015dc0001067983 */ /* 0x000f280000300800 */
[----:B------:R-:W-:Y:S04]  /*37be0*/  STL [R1+0x155c], R109 ;  /* 0x00155c6d01007387 */ /* 0x000fe80000100800 */
[----:B------:R1:W-:Y:S04]  /*37bf0*/  STL [R1+0x1558], R110 ;  /* 0x0015586e01007387 */ /* 0x0003e80000100800 */
[----:B------:R1:W-:Y:S02]  /*37c00*/  LDGSTS.E [R5+0x2100], desc[UR4][R114.64], P0 ;  /* 0x0210000072057fae */ /* 0x0003e40008121844 */
[----:B-1----:R-:W-:-:S02]  /*37c10*/  IMAD.MOV.U32 R115, RZ, RZ, R110 ;  /* 0x000000ffff737224 */ /* 0x002fc400078e006e */
[----:B------:R-:W-:-:S05]  /*37c20*/  IMAD.MOV.U32 R114, RZ, RZ, R109 ;  /* 0x000000ffff727224 */ /* 0x000fca00078e006d */
[----:B------:R1:W-:Y:S01]  /*37c30*/  LDGSTS.E [R5+0x2500], desc[UR4][R114.64], P0 ;  /* 0x0250000072057fae */ /* 0x0003e20008121844 */
[----:B------:R-:W-:-:S05]  /*37c40*/  IADD3 R107, P2, R107, R2, RZ ;  /* 0x000000026b6b7210 */ /* 0x000fca0007f5e0ff */
[----:B------:R-:W-:Y:S01]  /*37c50*/  IMAD.X R108, R108, 0x1, R0, P2 ;  /* 0x000000016c6c7824 */ /* 0x000fe200010e0600 */
[----:B------:R-:W-:Y:S04]  /*37c60*/  STL [R1+0x157c], R107 ;  /* 0x00157c6b01007387 */ /* 0x000fe80000100800 */
[----:B------:R-:W4:Y:S04]  /*37c70*/  LDL.LU R113, [R1+0x15f8] ;  /* 0x0015f80001717983 */ /* 0x000f280000300800 */
[----:B------:R2:W-:Y:S01]  /*37c80*/  STL [R1+0x1578], R108 ;  /* 0x0015786c01007387 */ /* 0x0005e20000100800 */
[----:B---3--:R-:W-:-:S03]  /*37c90*/  IADD3 R8, P1, R8, R2, RZ ;  /* 0x0000000208087210 */ /* 0x008fc60007f3e0ff */
[----:B------:R-:W3:Y:S01]  /*37ca0*/  LDL.LU R110, [R1+0x15fc] ;  /* 0x0015fc00016e7983 */ /* 0x000ee20000300800 */
[----:B-1----:R-:W-:Y:S02]  /*37cb0*/  IMAD.MOV.U32 R114, RZ, RZ, R107 ;  /* 0x000000ffff727224 */ /* 0x002fe400078e006b */
[----:B------:R-:W-:Y:S01]  /*37cc0*/  IMAD.MOV.U32 R115, RZ, RZ, R108 ;  /* 0x000000ffff737224 */ /* 0x000fe200078e006c */
[----:B------:R-:W3:Y:S01]  /*37cd0*/  LDL.LU R109, [R1+0x1618] ;  /* 0x00161800016d7983 */ /* 0x000ee20000300800 */
[----:B--2---:R-:W-:-:S03]  /*37ce0*/  IMAD.X R9, R9, 0x1, R0, P1 ;  /* 0x0000000109097824 */ /* 0x004fc600008e0600 */
[----:B------:R-:W2:Y:S04]  /*37cf0*/  LDL.LU R108, [R1+0x161c] ;  /* 0x00161c00016c7983 */ /* 0x000ea80000300800 */
[----:B------:R-:W2:Y:S04]  /*37d00*/  LDL.LU R107, [R1+0x1638] ;  /* 0x00163800016b7983 */ /* 0x000ea80000300800 */
[----:B------:R-:W-:Y:S04]  /*37d10*/  STL [R1+0x159c], R8 ;  /* 0x00159c0801007387 */ /* 0x000fe80000100800 */
[----:B------:R1:W-:Y:S04]  /*37d20*/  LDGSTS.E [R5+0x2900], desc[UR4][R114.64], P0 ;  /* 0x0290000072057fae */ /* 0x0003e80008121844 */
[----:B------:R1:W-:Y:S01]  /*37d30*/  STL [R1+0x1598], R9 ;  /* 0x0015980901007387 */ /* 0x0003e20000100800 */
[----:B----4-:R-:W-:Y:S01]  /*37d40*/  IADD3 R7, P2, R7, R2, RZ ;  /* 0x0000000207077210 */ /* 0x010fe20007f5e0ff */
[----:B-1----:R-:W-:-:S04]  /*37d50*/  IMAD.MOV.U32 R115, RZ, RZ, R9 ;  /* 0x000000ffff737224 */ /* 0x002fc800078e0009 */
[----:B------:R1:W-:Y:S04]  /*37d60*/  STL [R1+0x15bc], R7 ;  /* 0x0015bc0701007387 */ /* 0x0003e80000100800 */
[----:B------:R-:W4:Y:S01]  /*37d70*/  LDL.LU R9, [R1+0x163c] ;  /* 0x00163c0001097983 */ /* 0x000f220000300800 */
[----:B------:R-:W-:Y:S02]  /*37d80*/  IMAD.MOV.U32 R114, RZ, RZ, R8 ;  /* 0x000000ffff727224 */ /* 0x000fe400078e0008 */
[----:B------:R-:W-:-:S03]  /*37d90*/  IMAD.X R112, R112, 0x1, R0, P2 ;  /* 0x0000000170707824 */ /* 0x000fc600010e0600 */
[----:B------:R1:W-:Y:S04]  /*37da0*/  LDGSTS.E [R5+0x2d00], desc[UR4][R114.64], P0 ;  /* 0x02d0000072057fae */ /* 0x0003e80008121844 */
[----:B------:R1:W-:Y:S04]  /*37db0*/  STL [R1+0x15b8], R112 ;  /* 0x0015b87001007387 */ /* 0x0003e80000100800 */
[----:B------:R-:W4:Y:S01]  /*37dc0*/  LDL.LU R8, [R1+0x1658] ;  /* 0x0016580001087983 */ /* 0x000f220000300800 */
[----:B------:R-:W-:Y:S01]  /*37dd0*/  IADD3 R6, P1, R6, R2, RZ ;  /* 0x0000000206067210 */ /* 0x000fe20007f3e0ff */
[----:B-1----:R-:W-:-:S02]  /*37de0*/  IMAD.MOV.U32 R114, RZ, RZ, R7 ;  /* 0x000000ffff727224 */ /* 0x002fc400078e0007 */
[----:B------:R-:W-:Y:S01]  /*37df0*/  IMAD.MOV.U32 R115, RZ, RZ, R112 ;  /* 0x000000ffff737224 */ /* 0x000fe200078e0070 */
[----:B------:R-:W4:Y:S01]  /*37e00*/  LDL.LU R7, [R1+0x165c] ;  /* 0x00165c0001077983 */ /* 0x000f220000300800 */
[----:B------:R-:W-:-:S03]  /*37e10*/  IMAD.X R111, R111, 0x1, R0, P1 ;  /* 0x000000016f6f7824 */ /* 0x000fc600008e0600 */
        /* <DEDUP_REMOVED lines=10> */
[----:B--2---:R-:W-:Y:S01]  /*37ec0*/  IADD3 R108, P1, R108, R2, RZ ;  /* 0x000000026c6c7210 */ /* 0x004fe20007f3e0ff */
[----:B------:R-:W-:Y:S02]  /*37ed0*/  IMAD.X R113, R113, 0x1, R0, P2 ;  /* 0x0000000171717824 */ /* 0x000fe400010e0600 */
[----:B-1----:R-:W-:Y:S02]  /*37ee0*/  IMAD.MOV.U32 R114, RZ, RZ, R110 ;  /* 0x000000ffff727224 */ /* 0x002fe400078e006e */
[----:B------:R-:W-:Y:S01]  /*37ef0*/  IMAD.MOV.U32 R115, RZ, RZ, R113 ;  /* 0x000000ffff737224 */ /* 0x000fe200078e0071 */
[----:B------:R-:W-:Y:S01]  /*37f00*/  STL [R1+0x15f8], R113 ;  /* 0x0015f87101007387 */ /* 0x000fe20000100800 */
[----:B------:R-:W-:-:S03]  /*37f10*/  IMAD.X R109, R109, 0x1, R0, P1 ;  /* 0x000000016d6d7824 */ /* 0x000fc600008e0600 */
[----:B------:R-:W2:Y:S04]  /*37f20*/  LDL.LU R111, [R1+0x1698] ;  /* 0x00169800016f7983 */ /* 0x000ea80000300800 */
[----:B---3--:R-:W3:Y:S04]  /*37f30*/  LDL.LU R110, [R1+0x169c] ;  /* 0x00169c00016e7983 */ /* 0x008ee80000300800 */
        /* <DEDUP_REMOVED lines=15> */
[----:B------:R-:W-:Y:S02]  /*38030*/  IMAD.MOV.U32 R115, RZ, RZ, R107 ;  /* 0x000000ffff737224 */ /* 0x000fe400078e006b */
[----:B------:R-:W4:Y:S04]  /*38040*/  LDL.LU R107, [R1+0x16d8] ;  /* 0x0016d800016b7983 */ /* 0x000f280000300800 */
[----:B------:R-:W4:Y:S04]  /*38050*/  LDL.LU R9, [R1+0x16dc] ;  /* 0x0016dc0001097983 */ /* 0x000f280000300800 */
[----:B------:R-:W-:Y:S04]  /*38060*/  STL [R1+0x165c], R7 ;  /* 0x00165c0701007387 */ /* 0x000fe80000100800 */
[----:B------:R1:W-:Y:S04]  /*38070*/  LDGSTS.E [R5+0x4100], desc[UR4][R114.64], P0 ;  /* 0x0410000072057fae */ /* 0x0003e80008121844 */
[----:B------:R2:W-:Y:S01]  /*38080*/  STL [R1+0x1658], R8 ;  /* 0x0016580801007387 */ /* 0x0005e20000100800 */
[----:B-1----:R-:W-:-:S02]  /*38090*/  IMAD.MOV.U32 R115, RZ, RZ, R8 ;  /* 0x000000ffff737224 */ /* 0x002fc400078e0008 */
[----:B------:R-:W-:-:S05]  /*380a0*/  IMAD.MOV.U32 R114, RZ, RZ, R7 ;  /* 0x000000ffff727224 */ /* 0x000fca00078e0007 */
[----:B------:R1:W-:Y:S01]  /*380b0*/  LDGSTS.E [R5+0x4500], desc[UR4][R114.64], P0 ;  /* 0x0450000072057fae */ /* 0x0003e20008121844 */
[----:B------:R-:W-:-:S05]  /*380c0*/  IADD3 R6, P2, R6, R2, RZ ;  /* 0x0000000206067210 */ /* 0x000fca0007f5e0ff */
[----:B------:R-:W-:Y:S01]  /*380d0*/  IMAD.X R112, R112, 0x1, R0, P2 ;  /* 0x0000000170707824 */ /* 0x000fe200010e0600 */
[----:B------:R-:W-:Y:S04]  /*380e0*/  STL [R1+0x167c], R6 ;  /* 0x00167c0601007387 */ /* 0x000fe80000100800 */
[----:B--2---:R-:W2:Y:S04]  /*380f0*/  LDL.LU R8, [R1+0x16f8] ;  /* 0x0016f80001087983 */ /* 0x004ea80000300800 */
[----:B------:R1:W-:Y:S04]  /*38100*/  STL [R1+0x1678], R112 ;  /* 0x0016787001007387 */ /* 0x0003e80000100800 */
[----:B------:R-:W2:Y:S01]  /*38110*/  LDL.LU R7, [R1+0x16fc] ;  /* 0x0016fc0001077983 */ /* 0x000ea20000300800 */
[----:B---3--:R-:W-:Y:S01]  /*38120*/  IADD3 R110, P1, R110, R2, RZ ;  /* 0x000000026e6e7210 */ /* 0x008fe20007f3e0ff */
[----:B-1----:R-:W-:-:S02]  /*38130*/  IMAD.MOV.U32 R115, RZ, RZ, R112 ;  /* 0x000000ffff737224 */ /* 0x002fc400078e0070 */
[----:B------:R-:W-:Y:S02]  /*38140*/  IMAD.MOV.U32 R114, RZ, RZ, R6 ;  /* 0x000000ffff727224 */ /* 0x000fe400078e0006 */
[----:B------:R-:W-:Y:S01]  /*38150*/  IMAD.X R111, R111, 0x1, R0, P1 ;  /* 0x000000016f6f7824 */ /* 0x000fe200008e0600 */
[----:B------:R-:W3:Y:S04]  /*38160*/  LDL.LU R112, [R1+0x1718] ;  /* 0x0017180001707983 */ /* 0x000ee80000300800 */
[----:B------:R-:W3:Y:S04]  /*38170*/  LDL.LU R6, [R1+0x171c] ;  /* 0x00171c0001067983 */ /* 0x000ee80000300800 */
[----:B------:R-:W-:Y:S04]  /*38180*/  STL [R1+0x169c], R110 ;  /* 0x00169c6e01007387 */ /* 0x000fe80000100800 */
[----:B------:R1:W-:Y:S04]  /*38190*/  STL [R1+0x1698], R111 ;  /* 0x0016986f01007387 */ /* 0x0003e80000100800 */
[----:B------:R1:W-:Y:S01]  /*381a0*/  LDGSTS.E [R5+0x4900], desc[UR4][R114.64], P0 ;  /* 0x0490000072057fae */ /* 0x0003e20008121844 */
[----:B----4-:R-:W-:-:S05]  /*381b0*/  IADD3 R108, P2, R108, R2, RZ ;  /* 0x000000026c6c7210 */ /* 0x010fca0007f5e0ff */
[----:B------:R-:W-:Y:S01]  /*381c0*/  IMAD.X R109, R109, 0x1, R0, P2 ;  /* 0x000000016d6d7824 */ /* 0x000fe200010e0600 */
[----:B------:R-:W-:Y:S01]  /*381d0*/  STL [R1+0x16bc], R108 ;  /* 0x0016bc6c01007387 */ /* 0x000fe20000100800 */
[----:B-1----:R-:W-:-:S03]  /*381e0*/  IMAD.MOV.U32 R115, RZ, RZ, R111 ;  /* 0x000000ffff737224 */ /* 0x002fc600078e006f */
[----:B------:R-:W4:Y:S04]  /*381f0*/  LDL.LU R113, [R1+0x1738] ;  /* 0x0017380001717983 */ /* 0x000f280000300800 */
[----:B------:R1:W-:Y:S04]  /*38200*/  STL [R1+0x16b8], R109 ;  /* 0x0016b86d01007387 */ /* 0x0003e80000100800 */
[----:B------:R-:W4:Y:S01]  /*38210*/  LDL.LU R111, [R1+0x173c] ;  /* 0x00173c00016f7983 */ /* 0x000f220000300800 */
[----:B------:R-:W-:-:S03]  /*38220*/  IMAD.MOV.U32 R114, RZ, RZ, R110 ;  /* 0x000000ffff727224 */ /* 0x000fc600078e006e */
        /* <DEDUP_REMOVED lines=14> */
[----:B--2---:R-:W-:-:S05]  /*38310*/  IADD3 R7, P2, R7, R2, RZ ;  /* 0x0000000207077210 */ /* 0x004fca0007f5e0ff */
[----:B------:R-:W-:Y:S04]  /*38320*/  STL [R1+0x16fc], R7 ;  /* 0x0016fc0701007387 */ /* 0x000fe80000100800 */
[----:B------:R-:W2:Y:S01]  /*38330*/  LDL.LU R107, [R1+0x177c] ;  /* 0x00177c00016b7983 */ /* 0x000ea20000300800 */
[----:B------:R-:W-:Y:S01]  /*38340*/  IMAD.X R8, R8, 0x1, R0, P2 ;  /* 0x0000000108087824 */ /* 0x000fe200010e0600 */
[----:B---3--:R-:W-:Y:S01]  /*38350*/  IADD3 R6, P1, R6, R2, RZ ;  /* 0x0000000206067210 */ /* 0x008fe20007f3e0ff */
[----:B-1----:R-:W-:Y:S02]  /*38360*/  IMAD.MOV.U32 R114, RZ, RZ, R7 ;  /* 0x000000ffff727224 */ /* 0x002fe400078e0007 */
[----:B------:R-:W-:Y:S01]  /*38370*/  IMAD.MOV.U32 R115, RZ, RZ, R8 ;  /* 0x000000ffff737224 */ /* 0x000fe200078e0008 */
[----:B------:R1:W-:Y:S01]  /*38380*/  STL [R1+0x16f8], R8 ;  /* 0x0016f80801007387 */ /* 0x0003e20000100800 */
[----:B------:R-:W-:-:S03]  /*38390*/  IMAD.X R112, R112, 0x1, R0, P1 ;  /* 0x0000000170707824 */ /* 0x000fc600008e0600 */
[----:B------:R-:W3:Y:S04]  /*383a0*/  LDL.LU R9, [R1+0x1798] ;  /* 0x0017980001097983 */ /* 0x000ee80000300800 */
[----:B------:R1:W-:Y:S04]  /*383b0*/  LDGSTS.E [R5+0x5900], desc[UR4][R114.64], P0 ;  /* 0x0590000072057fae */ /* 0x0003e80008121844 */
[----:B-1----:R-:W3:Y:S04]  /*383c0*/  LDL.LU R8, [R1+0x179c] ;  /* 0x00179c0001087983 */ /* 0x002ee80000300800 */
[----:B------:R-:W3:Y:S04]  /*383d0*/  LDL.LU R7, [R1+0x17b8] ;  /* 0x0017b80001077983 */ /* 0x000ee80000300800 */
[----:B------:R1:W-:Y:S01]  /*383e0*/  STL [R1+0x171c], R6 ;  /* 0x00171c0601007387 */ /* 0x0003e20000100800 */
[----:B------:R-:W-:-:S03]  /*383f0*/  IMAD.MOV.U32 R114, RZ, RZ, R6 ;  /* 0x000000ffff727224 */ /* 0x000fc600078e0006 */
[----:B------:R1:W-:Y:S01]  /*38400*/  STL [R1+0x1718], R112 ;  /* 0x0017187001007387 */ /* 0x0003e20000100800 */
[----:B----4-:R-:W-:-:S05]  /*38410*/  IADD3 R111, P2, R111, R2, RZ ;  /* 0x000000026f6f7210 */ /* 0x010fca0007f5e0ff */
[----:B------:R4:W-:Y:S04]  /*38420*/  STL [R1+0x173c], R111 ;  /* 0x00173c6f01007387 */ /* 0x0009e80000100800 */
[----:B-1----:R-:W3:Y:S01]  /*38430*/  LDL.LU R6, [R1+0x17bc] ;  /* 0x0017bc0001067983 */ /* 0x002ee20000300800 */
[----:B------:R-:W-:Y:S02]  /*38440*/  IMAD.MOV.U32 R115, RZ, RZ, R112 ;  /* 0x000000ffff737224 */ /* 0x000fe400078e0070 */
[----:B------:R-:W-:-:S03]  /*38450*/  IMAD.X R113, R113, 0x1, R0, P2 ;  /* 0x0000000171717824 */ /* 0x000fc600010e0600 */
[----:B------:R1:W-:Y:S01]  /*38460*/  LDGSTS.E [R5+0x5d00], desc[UR4][R114.64], P0 ;  /* 0x05d0000072057fae */ /* 0x0003e20008121844 */
[----:B------:R-:W-:-:S03]  /*38470*/  IADD3 R109, P1, R109, R2, RZ ;  /* 0x000000026d6d7210 */ /* 0x000fc60007f3e0ff */
[----:B------:R-:W-:Y:S01]  /*38480*/  STL [R1+0x1738], R113 ;  /* 0x0017387101007387 */ /* 0x000fe20000100800 */
[----:B-1----:R-:W-:Y:S02]  /*38490*/  IMAD.MOV.U32 R114, RZ, RZ, R111 ;  /* 0x000000ffff727224 */ /* 0x002fe400078e006f */
[----:B------:R-:W-:Y:S01]  /*384a0*/  IMAD.MOV.U32 R115, RZ, RZ, R113 ;  /* 0x000000ffff737224 */ /* 0x000fe200078e0071 */
[----:B------:R-:W3:Y:S01]  /*384b0*/  LDL.LU R112, [R1+0x17d8] ;  /* 0x0017d80001707983 */ /* 0x000ee20000300800 */
[----:B------:R-:W-:-:S03]  /*384c0*/  IMAD.X R110, R110, 0x1, R0, P1 ;  /* 0x000000016e6e7824 */ /* 0x000fc600008e0600 */
[----:B----4-:R-:W4:Y:S04]  /*384d0*/  LDL.LU R111, [R1+0x17dc] ;  /* 0x0017dc00016f7983 */ /* 0x010f280000300800 */
        /* <DEDUP_REMOVED lines=21> */
[----:B------:R-:W-:-:S04]  /*38630*/  IADD3 R6, P2, R6, R2, RZ ;  /* 0x0000000206067210 */ /* 0x000fc80007f5e0ff */
[----:B------:R-:W-:Y:S01]  /*38640*/  IADD3.X R7, R7, R0, RZ, P2, !PT ;  /* 0x0000000007077210 */ /* 0x000fe200017fe4ff */
[----:B-1----:R-:W-:Y:S01]  /*38650*/  IMAD.MOV.U32 R115, RZ, RZ, R9 ;  /* 0x000000ffff737224 */ /* 0x002fe200078e0009 */
[----:B------:R-:W-:Y:S01]  /*38660*/  STL [R1+0x17bc], R6 ;  /* 0x0017bc0601007387 */ /* 0x000fe20000100800 */
[----:B------:R-:W-:-:S03]  /*38670*/  IMAD.MOV.U32 R114, RZ, RZ, R8 ;  /* 0x000000ffff727224 */ /* 0x000fc600078e0008 */
[----:B------:R-:W3:Y:S04]  /*38680*/  LDL.LU R9, [R1+0x1838] ;  /* 0x0018380001097983 */ /* 0x000ee80000300800 */
[----:B------:R1:W-:Y:S04]  /*38690*/  STL [R1+0x17b8], R7 ;  /* 0x0017b80701007387 */ /* 0x0003e80000100800 */
[----:B------:R-:W3:Y:S04]  /*386a0*/  LDL.LU R8, [R1+0x183c] ;  /* 0x00183c0001087983 */ /* 0x000ee80000300800 */
[----:B------:R1:W-:Y:S01]  /*386b0*/  LDGSTS.E [R5+0x6d00], desc[UR4][R114.64], P0 ;  /* 0x06d0000072057fae */ /* 0x0003e20008121844 */
[----:B----4-:R-:W-:-:S05]  /*386c0*/  IADD3 R111, P1, R111, R2, RZ ;  /* 0x000000026f6f7210 */ /* 0x010fca0007f3e0ff */
[----:B------:R-:W-:Y:S02]  /*386d0*/  IMAD.X R112, R112, 0x1, R0, P1 ;  /* 0x0000000170707824 */ /* 0x000fe400008e0600 */
[----:B-1----:R-:W-:Y:S02]  /*386e0*/  IMAD.MOV.U32 R114, RZ, RZ, R6 ;  /* 0x000000ffff727224 */ /* 0x002fe400078e0006 */
[----:B------:R-:W-:Y:S02]  /*386f0*/  IMAD.MOV.U32 R115, RZ, RZ, R7 ;  /* 0x000000ffff737224 */ /* 0x000fe400078e0007 */
[----:B------:R-:W4:Y:S04]  /*38700*/  LDL.LU.64 R6, [R1+0x1008] ;  /* 0x0010080001067983 */ /* 0x000f280000300a00 */
[----:B------:R-:W-:Y:S04]  /*38710*/  STL [R1+0x17dc], R111 ;  /* 0x0017dc6f01007387 */ /* 0x000fe80000100800 */
[----:B------:R1:W-:Y:S01]  /*38720*/  STL [R1+0x17d8], R112 ;  /* 0x0017d87001007387 */ /* 0x0003e20000100800 */
[----:B------:R-:W-:-:S03]  /*38730*/  IMAD.MOV.U32 R113, RZ, RZ, R112 ;  /* 0x000000ffff717224 */ /* 0x000fc600078e0070 */
[----:B------:R-:W-:Y:S01]  /*38740*/  LDGSTS.E [R5+0x7100], desc[UR4][R114.64], P0 ;  /* 0x0710000072057fae */ /* 0x000fe20008121844 */
[----:B-1----:R-:W-:-:S05]  /*38750*/  IMAD.MOV.U32 R112, RZ, RZ, R111 ;  /* 0x000000ffff707224 */ /* 0x002fca00078e006f */
[----:B------:R-:W-:Y:S01]  /*38760*/  LDGSTS.E [R5+0x7500], desc[UR4][R112.64], P0 ;  /* 0x0750000070057fae */ /* 0x000fe20008121844 */
[----:B--2---:R-:W-:-:S05]  /*38770*/  IADD3 R109, P2, R109, R2, RZ ;  /* 0x000000026d6d7210 */ /* 0x004fca0007f5e0ff */
[----:B------:R-:W-:Y:S01]  /*38780*/  STL [R1+0x17fc], R109 ;  /* 0x0017fc6d01007387 */ /* 0x000fe20000100800 */
[----:B------:R-:W-:-:S03]  /*38790*/  IMAD.X R110, R110, 0x1, R0, P2 ;  /* 0x000000016e6e7824 */ /* 0x000fc600010e0600 */
[----:B------:R-:W2:Y:S01]  /*387a0*/  LDL.LU.64 R118, [R1+0xfe8] ;  /* 0x000fe80001767983 */ /* 0x000ea20000300a00 */
[----:B---3--:R-:W-:-:S03]  /*387b0*/  IADD3 R107, P1, R107, R2, RZ ;  /* 0x000000026b6b7210 */ /* 0x008fc60007f3e0ff */
[----:B------:R1:W-:Y:S04]  /*387c0*/  STL [R1+0x17f8], R110 ;  /* 0x0017f86e01007387 */ /* 0x0003e80000100800 */
[----:B------:R-:W3:Y:S01]  /*387d0*/  LDL.LU.64 R116, [R1+0xfc8] ;  /* 0x000fc80001747983 */ /* 0x000ee20000300a00 */
[----:B------:R-:W-:-:S03]  /*387e0*/  IMAD.X R108, R108, 0x1, R0, P1 ;  /* 0x000000016c6c7824 */ /* 0x000fc600008e0600 */
[----:B------:R-:W3:Y:S04]  /*387f0*/  LDL.LU.64 R114, [R1+0xfa8] ;  /* 0x000fa80001727983 */ /* 0x000ee80000300a00 */
[----:B------:R-:W-:Y:S04]  /*38800*/  STL [R1+0x181c], R107 ;  /* 0x00181c6b01007387 */ /* 0x000fe80000100800 */
[----:B------:R1:W-:Y:S01]  /*38810*/  STL [R1+0x1818], R108 ;  /* 0x0018186c01007387 */ /* 0x0003e20000100800 */
[----:B------:R-:W-:-:S05]  /*38820*/  IADD3 R8, P2, R8, R2, RZ ;  /* 0x0000000208087210 */ /* 0x000fca0007f5e0ff */
[----:B------:R-:W-:Y:S04]  /*38830*/  STL [R1+0x183c], R8 ;  /* 0x00183c0801007387 */ /* 0x000fe80000100800 */
[----:B------:R-:W3:Y:S01]  /*38840*/  LDL.LU.64 R112, [R1+0xf88] ;  /* 0x000f880001707983 */ /* 0x000ee20000300a00 */
[----:B------:R-:W-:Y:S02]  /*38850*/  IMAD.MOV.U32 R111, RZ, RZ, R110 ;  /* 0x000000ffff6f7224 */ /* 0x000fe400078e006e */
[----:B-1----:R-:W-:Y:S02]  /*38860*/  IMAD.MOV.U32 R110, RZ, RZ, R109 ;  /* 0x000000ffff6e7224 */ /* 0x002fe400078e006d */
[----:B------:R-:W-:Y:S02]  /*38870*/  IMAD.X R9, R9, 0x1, R0, P2 ;  /* 0x0000000109097824 */ /* 0x000fe400010e0600 */
[----:B------:R-:W-:Y:S01]  /*38880*/  IMAD.MOV.U32 R109, RZ, RZ, R108 ;  /* 0x000000ffff6d7224 */ /* 0x000fe200078e006c */
[----:B------:R-:W-:Y:S01]  /*38890*/  LDGSTS.E [R5+0x7900], desc[UR4][R110.64], P0 ;  /* 0x079000006e057fae */ /* 0x000fe20008121844 */
[----:B------:R-:W-:-:S03]  /*388a0*/  IMAD.MOV.U32 R108, RZ, RZ, R107 ;  /* 0x000000ffff6c7224 */ /* 0x000fc600078e006b */
[----:B------:R1:W-:Y:S04]  /*388b0*/  STL [R1+0x1838], R9 ;  /* 0x0018380901007387 */ /* 0x0003e80000100800 */
[----:B------:R-:W-:Y:S04]  /*388c0*/  LDGSTS.E [R5+0x7d00], desc[UR4][R108.64], P0 ;  /* 0x07d000006c057fae */ /* 0x000fe80008121844 */
[----:B------:R-:W3:Y:S01]  /*388d0*/  LDL.LU.64 R110, [R1+0xf68] ;  /* 0x000f6800016e7983 */ /* 0x000ee20000300a00 */
[----:B----4-:R-:W-:-:S03]  /*388e0*/  IADD3 R136, P1, R6, R2, RZ ;  /* 0x0000000206887210 */ /* 0x010fc60007f3e0ff */
[----:B------:R4:W-:Y:S04]  /*388f0*/  LDGSTS.E [R5+0x10100], desc[UR4][R8.64], P0 ;  /* 0x1010000008057fae */ /* 0x0009e80008121844 */
[----:B------:R-:W4:Y:S01]  /*38900*/  LDL.LU.64 R108, [R1+0xf48] ;  /* 0x000f4800016c7983 */ /* 0x000f220000300a00 */
[----:B------:R-:W-:-:S03]  /*38910*/  IMAD.X R6, R7, 0x1, R0, P1 ;  /* 0x0000000107067824 */ /* 0x000fc600008e0600 */
[----:B-1----:R-:W4:Y:S04]  /*38920*/  LDL.LU.64 R8, [R1+0xf28] ;  /* 0x000f280001087983 */ /* 0x002f280000300a00 */
[----:B------:R-:W4:Y:S04]  /*38930*/  LDL.LU.64 R140, [R1+0xf08] ;  /* 0x000f0800018c7983 */ /* 0x000f280000300a00 */
[----:B------:R-:W4:Y:S01]  /*38940*/  LDL.LU.64 R120, [R1+0xee8] ;  /* 0x000ee80001787983 */ /* 0x000f220000300a00 */
[----:B--2---:R-:W-:-:S05]  /*38950*/  IADD3 R134, P1, R118, R2, RZ ;  /* 0x0000000276867210 */ /* 0x004fca0007f3e0ff */
[----:B------:R-:W-:Y:S01]  /*38960*/  IMAD.X R135, R119, 0x1, R0, P1 ;  /* 0x0000000177877824 */ /* 0x000fe200008e0600 */
[----:B---3--:R-:W-:-:S05]  /*38970*/  IADD3 R132, P1, R116, R2, RZ ;  /* 0x0000000274847210 */ /* 0x008fca0007f3e0ff */
[----:B------:R-:W-:Y:S01]  /*38980*/  IMAD.X R133, R117, 0x1, R0, P1 ;  /* 0x0000000175857824 */ /* 0x000fe200008e0600 */
[----:B------:R-:W-:-:S05]  /*38990*/  IADD3 R130, P1, R114, R2, RZ ;  /* 0x0000000272827210 */ /* 0x000fca0007f3e0ff */
[----:B------:R-:W-:Y:S01]  /*389a0*/  IMAD.X R131, R115, 0x1, R0, P1 ;  /* 0x0000000173837824 */ /* 0x000fe200008e0600 */
[----:B------:R-:W-:-:S05]  /*389b0*/  IADD3 R128, P1, R112, R2, RZ ;  /* 0x0000000270807210 */ /* 0x000fca0007f3e0ff */
[----:B------:R-:W-:Y:S02]  /*389c0*/  IMAD.X R129, R113, 0x1, R0, P1 ;  /* 0x0000000171817824 */ /* 0x000fe400008e0600 */
[----:B------:R-:W2:Y:S04]  /*389d0*/  LDL.LU.64 R112, [R1+0xec8] ;  /* 0x000ec80001707983 */ /* 0x000ea80000300a00 */
[----:B------:R-:W3:Y:S04]  /*389e0*/  LDL.LU.64 R114, [R1+0xea8] ;  /* 0x000ea80001727983 */ /* 0x000ee80000300a00 */
[----:B------:R-:W3:Y:S04]  /*389f0*/  LDL.LU.64 R118, [R1+0xe88] ;  /* 0x000e880001767983 */ /* 0x000ee80000300a00 */
[----:B------:R-:W3:Y:S01]  /*38a00*/  LDL.LU.64 R116, [R1+0xe68] ;  /* 0x000e680001747983 */ /* 0x000ee20000300a00 */
[----:B------:R-:W-:-:S05]  /*38a10*/  IADD3 R126, P1, R110, R2, RZ ;  /* 0x000000026e7e7210 */ /* 0x000fca0007f3e0ff */
[----:B------:R-:W-:Y:S02]  /*38a20*/  IMAD.X R127, R111, 0x1, R0, P1 ;  /* 0x000000016f7f7824 */ /* 0x000fe400008e0600 */
[----:B------:R-:W3:Y:S01]  /*38a30*/  LDL.LU.64 R110, [R1+0xe48] ;  /* 0x000e4800016e7983 */ /* 0x000ee20000300a00 */
[----:B----4-:R-:W-:-:S05]  /*38a40*/  IADD3 R124, P1, R108, R2, RZ ;  /* 0x000000026c7c7210 */ /* 0x010fca0007f3e0ff */
[----:B------:R-:W-:Y:S02]  /*38a50*/  IMAD.X R125, R109, 0x1, R0, P1 ;  /* 0x000000016d7d7824 */ /* 0x000fe400008e0600 */
[----:B------:R-:W4:Y:S04]  /*38a60*/  LDL.LU.64 R108, [R1+0xe28] ;  /* 0x000e2800016c7983 */ /* 0x000f280000300a00 */
[----:B------:R-:W4:Y:S01]  /*38a70*/  LDL.LU.64 R138, [R1+0xe08] ;  /* 0x000e0800018a7983 */ /* 0x000f220000300a00 */
[----:B------:R-:W-:-:S05]  /*38a80*/  IADD3 R122, P1, R8, R2, RZ ;  /* 0x00000002087a7210 */ /* 0x000fca0007f3e0ff */
[----:B------:R-:W-:Y:S01]  /*38a90*/  IMAD.X R123, R9, 0x1, R0, P1 ;  /* 0x00000001097b7824 */ /* 0x000fe200008e0600 */
[----:B------:R-:W-:-:S05]  /*38aa0*/  IADD3 R8, P1, R140, R2, RZ ;  /* 0x000000028c087210 */ /* 0x000fca0007f3e0ff */
[----:B------:R-:W-:Y:S01]  /*38ab0*/  IMAD.X R9, R141, 0x1, R0, P1 ;  /* 0x000000018d097824 */ /* 0x000fe200008e0600 */
[----:B------:R-:W-:-:S05]  /*38ac0*/  IADD3 R7, P1, R120, R2, RZ ;  /* 0x0000000278077210 */ /* 0x000fca0007f3e0ff */
[----:B------:R-:W-:Y:S02]  /*38ad0*/  IMAD.X R151, R121, 0x1, R0, P1 ;  /* 0x0000000179977824 */ /* 0x000fe400008e0600 */
[----:B------:R-:W-:Y:S02]  /*38ae0*/  IMAD.MOV.U32 R137, RZ, RZ, R6 ;  /* 0x000000ffff897224 */ /* 0x000fe400078e0006 */
[----:B------:R-:W-:-:S03]  /*38af0*/  IMAD.MOV.U32 R6, RZ, RZ, R7 ;  /* 0x000000ffff067224 */ /* 0x000fc600078e0007 */
[----:B------:R-:W-:Y:S01]  /*38b00*/  STL.64 [R1+0x1008], R136 ;  /* 0x0010088801007387 */ /* 0x000fe20000100a00 */
[----:B------:R-:W-:-:S03]  /*38b10*/  IMAD.MOV.U32 R7, RZ, RZ, R151 ;  /* 0x000000ffff077224 */ /* 0x000fc600078e0097 */
        /* <DEDUP_REMOVED lines=8> */
[----:B------:R-:W-:Y:S04]  /*38ba0*/  LDGSTS.E [R5+0x10500], desc[UR4][R136.64], P0 ;  /* 0x1050000088057fae */ /* 0x000fe80008121844 */
[----:B------:R1:W-:Y:S04]  /*38bb0*/  STL.64 [R1+0xee8], R6 ;  /* 0x000ee80601007387 */ /* 0x0003e80000100a00 */
        /* <DEDUP_REMOVED lines=8> */
[----:B------:R1:W-:Y:S01]  /*38c40*/  LDGSTS.E [R5+0x12900], desc[UR4][R6.64], P0 ;  /* 0x1290000006057fae */ /* 0x0003e20008121844 */
[----:B--2---:R-:W-:-:S05]  /*38c50*/  IADD3 R120, P1, R112, R2, RZ ;  /* 0x0000000270787210 */ /* 0x004fca0007f3e0ff */
[----:B------:R-:W-:Y:S01]  /*38c60*/  IMAD.X R121, R113, 0x1, R0, P1 ;  /* 0x0000000171797824 */ /* 0x000fe200008e0600 */
[----:B---3--:R-:W-:-:S04]  /*38c70*/  IADD3 R112, P1, R114, R2, RZ ;  /* 0x0000000272707210 */ /* 0x008fc80007f3e0ff */
[----:B------:R-:W-:Y:S01]  /*38c80*/  LDGSTS.E [R5+0x12d00], desc[UR4][R120.64], P0 ;  /* 0x12d0000078057fae */ /* 0x000fe20008121844 */
[--C-:B------:R-:W-:Y:S01]  /*38c90*/  IMAD.X R113, R115, 0x1, R0.reuse, P1 ;  /* 0x0000000173717824 */ /* 0x100fe200008e0600 */
[-C--:B------:R-:W-:Y:S02]  /*38ca0*/  IADD3 R114, P1, R118, R2.reuse, RZ ;  /* 0x0000000276727210 */ /* 0x080fe40007f3e0ff */
[----:B------:R-:W-:Y:S03]  /*38cb0*/  STL.64 [R1+0xec8], R120 ;  /* 0x000ec87801007387 */ /* 0x000fe60000100a00 */
[--C-:B------:R-:W-:Y:S01]  /*38cc0*/  IMAD.X R115, R119, 0x1, R0.reuse, P1 ;  /* 0x0000000177737824 */ /* 0x100fe200008e0600 */
[-C--:B------:R-:W-:Y:S01]  /*38cd0*/  IADD3 R118, P1, R116, R2.reuse, RZ ;  /* 0x0000000274767210 */ /* 0x080fe20007f3e0ff */
[----:B------:R2:W-:Y:S04]  /*38ce0*/  LDGSTS.E [R5+0x13100], desc[UR4][R112.64], P0 ;  /* 0x1310000070057fae */ /* 0x0005e80008121844 */
[--C-:B------:R-:W-:Y:S01]  /*38cf0*/  IMAD.X R119, R117, 0x1, R0.reuse, P1 ;  /* 0x0000000175777824 */ /* 0x100fe200008e0600 */
[-C--:B------:R-:W-:Y:S01]  /*38d00*/  IADD3 R116, P1, R110, R2.reuse, RZ ;  /* 0x000000026e747210 */ /* 0x080fe20007f3e0ff */
[----:B------:R3:W-:Y:S04]  /*38d10*/  STL.64 [R1+0xea8], R112 ;  /* 0x000ea87001007387 */ /* 0x0007e80000100a00 */
[--C-:B------:R-:W-:Y:S01]  /*38d20*/  IMAD.X R117, R111, 0x1, R0.reuse, P1 ;  /* 0x000000016f757824 */ /* 0x100fe200008e0600 */
[-C--:B----4-:R-:W-:Y:S01]  /*38d30*/  IADD3 R110, P1, R108, R2.reuse, RZ ;  /* 0x000000026c6e7210 */ /* 0x090fe20007f3e0ff */
[----:B------:R4:W-:Y:S04]  /*38d40*/  LDGSTS.E [R5+0x13500], desc[UR4][R114.64], P0 ;  /* 0x1350000072057fae */ /* 0x0009e80008121844 */
[--C-:B------:R-:W-:Y:S01]  /*38d50*/  IMAD.X R111, R109, 0x1, R0.reuse, P1 ;  /* 0x000000016d6f7824 */ /* 0x100fe200008e0600 */
[-C--:B------:R-:W-:Y:S01]  /*38d60*/  IADD3 R108, P1, R138, R2.reuse, RZ ;  /* 0x000000028a6c7210 */ /* 0x080fe20007f3e0ff */
[----:B------:R2:W-:Y:S04]  /*38d70*/  STL.64 [R1+0xe88], R114 ;  /* 0x000e887201007387 */ /* 0x0005e80000100a00 */
[--C-:B------:R-:W-:Y:S01]  /*38d80*/  IMAD.X R109, R139, 0x1, R0.reuse, P1 ;  /* 0x000000018b6d7824 */ /* 0x100fe200008e0600 */
[-C--:B------:R-:W-:Y:S01]  /*38d90*/  IADD3 R150, P1, R246, R2.reuse, RZ ;  /* 0x00000002f6967210 */ /* 0x080fe20007f3e0ff */
[----:B------:R-:W-:Y:S04]  /*38da0*/  LDGSTS.E [R5+0x13900], desc[UR4][R118.64], P0 ;  /* 0x1390000076057fae */ /* 0x000fe80008121844 */
[--C-:B------:R-:W-:Y:S01]  /*38db0*/  IMAD.X R246, R247, 0x1, R0.reuse, P1 ;  /* 0x00000001f7f67824 */ /* 0x100fe200008e0600 */
[-C--:B------:R-:W-:Y:S01]  /*38dc0*/  IADD3 R149, P1, R238, R2.reuse, RZ ;  /* 0x00000002ee957210 */ /* 0x080fe20007f3e0ff */
[----:B------:R-:W-:Y:S04]  /*38dd0*/  STL.64 [R1+0xe68], R118 ;  /* 0x000e687601007387 */ /* 0x000fe80000100a00 */
        /* <DEDUP_REMOVED lines=11> */
[----:B------:R4:W-:Y:S04]  /*38e90*/  STL.64 [R1+0xe28], R110 ;  /* 0x000e286e01007387 */ /* 0x0009e80000100a00 */
[----:B------:R-:W-:Y:S01]  /*38ea0*/  IMAD.X R206, R207, 0x1, R0, P1 ;  /* 0x00000001cfce7824 */ /* 0x000fe200008e0600 */
[-C--:B------:R-:W-:Y:S01]  /*38eb0*/  IADD3 R144, P1, R198, R2.reuse, RZ ;  /* 0x00000002c6907210 */ /* 0x080fe20007f3e0ff */
[----:B------:R-:W-:Y:S01]  /*38ec0*/  IMAD.MOV.U32 R247, RZ, RZ, R246 ;  /* 0x000000fffff77224 */ /* 0x000fe200078e00f6 */
[----:B------:R-:W-:Y:S03]  /*38ed0*/  LDGSTS.E [R5+0x14500], desc[UR4][R108.64], P0 ;  /* 0x145000006c057fae */ /* 0x000fe60008121844 */
        /* <DEDUP_REMOVED lines=12> */
[--C-:B------:R-:W-:Y:S01]  /*38fa0*/  IMAD.X R22, R23, 0x1, R0.reuse, P1 ;  /* 0x0000000117167824 */ /* 0x100fe200008e0600 */
[----:B------:R-:W-:Y:S01]  /*38fb0*/  IADD3 R107, P1, R14, R2, RZ ;  /* 0x000000020e6b7210 */ /* 0x000fe20007f3e0ff */
[----:B------:R4:W-:Y:S04]  /*38fc0*/  STL.64 [R1+0xe08], R108 ;  /* 0x000e086c01007387 */ /* 0x0009e80000100a00 */
[----:B------:R-:W-:Y:S01]  /*38fd0*/  IMAD.X R14, R15, 0x1, R0, P1 ;  /* 0x000000010f0e7824 */ /* 0x000fe200008e0600 */
[----:B-1----:R-:W4:Y:S03]  /*38fe0*/  LDL.LU R9, [R1+0x1444] ;  /* 0x0014440001097983 */ /* 0x002f260000300800 */
[----:B------:R-:W-:Y:S01]  /*38ff0*/  IMAD.MOV.U32 R15, RZ, RZ, R14 ;  /* 0x000000ffff0f7224 */ /* 0x000fe200078e000e */
[----:B------:R-:W4:Y:S01]  /*39000*/  LDL.LU R7, [R1+0x1464] ;  /* 0x0014640001077983 */ /* 0x000f220000300800 */
[----:B------:R-:W-:-:S03]  /*39010*/  IMAD.MOV.U32 R14, RZ, RZ, R107 ;  /* 0x000000ffff0e7224 */ /* 0x000fc600078e006b */
[----:B------:R-:W4:Y:S04]  /*39020*/  LDL.LU R107, [R1+0x1440] ;  /* 0x00144000016b7983 */ /* 0x000f280000300800 */
[----:B---3--:R-:W3:Y:S04]  /*39030*/  LDL.LU R112, [R1+0x1460] ;  /* 0x0014600001707983 */ /* 0x008ee80000300800 */
[----:B--2---:R-:W2:Y:S04]  /*39040*/  LDL R114, [R1+0x1c20] ;  /* 0x001c200001727983 */ /* 0x004ea80000100800 */
[----:B----4-:R-:W4:Y:S04]  /*39050*/  LDL.LU R111, [R1+0x1480] ;  /* 0x00148000016f7983 */ /* 0x010f280000300800 */
[----:B------:R-:W4:Y:S04]  /*39060*/  LDL.LU R6, [R1+0x1484] ;  /* 0x0014840001067983 */ /* 0x000f280000300800 */
[----:B------:R-:W4:Y:S04]  /*39070*/  LDL.LU R113, [R1+0x14a0] ;  /* 0x0014a00001717983 */ /* 0x000f280000300800 */
[----:B------:R-:W4:Y:S01]  /*39080*/  LDL.LU R8, [R1+0x14a4] ;  /* 0x0014a40001087983 */ /* 0x000f220000300800 */
[----:B------:R-:W-:-:S02]  /*39090*/  IMAD.MOV.U32 R246, RZ, RZ, R150 ;  /* 0x000000fffff67224 */ /* 0x000fc400078e0096 */
[----:B------:R-:W-:Y:S01]  /*390a0*/  IMAD.MOV.U32 R239, RZ, RZ, R238 ;  /* 0x000000ffffef7224 */ /* 0x000fe200078e00ee */
[----:B------:R-:W4:Y:S01]  /*390b0*/  LDL.LU R110, [R1+0x14c0] ;  /* 0x0014c000016e7983 */ /* 0x000f220000300800 */
        /* <DEDUP_REMOVED lines=11> */
[----:B------:R-:W4:Y:S01]  /*39170*/  LDL.LU R109, [R1+0x14c4] ;  /* 0x0014c400016d7983 */ /* 0x000f220000300800 */
[----:B------:R-:W-:Y:S02]  /*39180*/  IMAD.MOV.U32 R206, RZ, RZ, R145 ;  /* 0x000000ffffce7224 */ /* 0x000fe400078e0091 */
[----:B------:R-:W-:Y:S01]  /*39190*/  IMAD.MOV.U32 R199, RZ, RZ, R198 ;  /* 0x000000ffffc77224 */ /* 0x000fe200078e00c6 */
[----:B------:R-:W-:Y:S01]  /*391a0*/  LDGSTS.E [R5+0x15500], desc[UR4][R222.64], P0 ;  /* 0x15500000de057fae */ /* 0x000fe20008121844 */
        /* <DEDUP_REMOVED lines=18> */
[----:B------:R-:W-:-:S03]  /*392d0*/  IMAD.MOV.U32 R22, RZ, RZ, R138 ;  /* 0x000000ffff167224 */ /* 0x000fc600078e008a */
[----:B------:R-:W-:Y:S04]  /*392e0*/  LDGSTS.E [R5+0x16d00], desc[UR4][R174.64], P0 ;  /* 0x16d00000ae057fae */ /* 0x000fe80008121844 */
[----:B------:R-:W-:Y:S04]  /*392f0*/  LDGSTS.E [R5+0x17100], desc[UR4][R166.64], P0 ;  /* 0x17100000a6057fae */ /* 0x000fe80008121844 */
[----:B------:R-:W-:Y:S04]  /*39300*/  LDGSTS.E [R5+0x17500], desc[UR4][R158.64], P0 ;  /* 0x175000009e057fae */ /* 0x000fe80008121844 */
[----:B------:R-:W-:Y:S04]  /*39310*/  LDGSTS.E [R5+0x17900], desc[UR4][R22.64], P0 ;  /* 0x1790000016057fae */ /* 0x000fe80008121844 */
[----:B------:R2:W-:Y:S01]  /*39320*/  LDGSTS.E [R5+0x17d00], desc[UR4][R14.64], P0 ;  /* 0x17d000000e057fae */ /* 0x0005e20008121844 */
[----:B------:R-:W-:-:S02]  /*39330*/  IADD3 R9, P1, R9, R2, RZ ;  /* 0x0000000209097210 */ /* 0x000fc40007f3e0ff */
[----:B------:R-:W-:-:S03]  /*39340*/  IADD3 R7, P2, R7, R2, RZ ;  /* 0x0000000207077210 */ /* 0x000fc60007f5e0ff */
[--C-:B------:R-:W-:Y:S01]  /*39350*/  IMAD.X R107, R107, 0x1, R0.reuse, P1 ;  /* 0x000000016b6b7824 */ /* 0x100fe200008e0600 */
[----:B------:R-:W-:Y:S01]  /*39360*/  STL [R1+0x1444], R9 ;  /* 0x0014440901007387 */ /* 0x000fe20000100800 */
[----:B---3--:R-:W-:-:S03]  /*39370*/  IMAD.X R112, R112, 0x1, R0, P2 ;  /* 0x0000000170707824 */ /* 0x008fc600010e0600 */
[----:B------:R1:W-:Y:S01]  /*39380*/  STL [R1+0x1440], R107 ;  /* 0x0014406b01007387 */ /* 0x0003e20000100800 */
[----:B------:R-:W-:-:S03]  /*39390*/  IMAD.MOV.U32 R115, RZ, RZ, R107 ;  /* 0x000000ffff737224 */ /* 0x000fc600078e006b */
[----:B------:R3:W-:Y:S04]  /*393a0*/  STL [R1+0x1464], R7 ;  /* 0x0014640701007387 */ /* 0x0007e80000100800 */
[----:B------:R3:W-:Y:S04]  /*393b0*/  STL [R1+0x1460], R112 ;  /* 0x0014607001007387 */ /* 0x0007e80000100800 */
[----:B-1----:R-:W3:Y:S01]  /*393c0*/  LDL.LU R107, [R1+0x14e4] ;  /* 0x0014e400016b7983 */ /* 0x002ee20000300800 */
[----:B--2---:R-:W-:Y:S01]  /*393d0*/  VIADD R5, R114, UR8 ;  /* 0x0000000872057c36 */ /* 0x004fe20008000000 */
[----:B----4-:R-:W-:Y:S01]  /*393e0*/  IADD3 R6, P1, R6, R2, RZ ;  /* 0x0000000206067210 */ /* 0x010fe20007f3e0ff */
[----:B------:R-:W-:-:S02]  /*393f0*/  IMAD.MOV.U32 R114, RZ, RZ, R9 ;  /* 0x000000ffff727224 */ /* 0x000fc400078e0009 */
[----:B------:R-:W2:Y:S02]  /*39400*/  LDL.LU R9, [R1+0x1500] ;  /* 0x0015000001097983 */ /* 0x000ea40000300800 */
[----:B------:R-:W-:Y:S02]  /*39410*/  IMAD.X R111, R111, 0x1, R0, P1 ;  /* 0x000000016f6f7824 */ /* 0x000fe400008e0600 */
[----:B------:R1:W-:Y:S01]  /*39420*/  LDGSTS.E [R5+0x200], desc[UR4][R114.64], P0 ;  /* 0x0020000072057fae */ /* 0x0003e20008121844 */
[----:B------:R-:W-:Y:S01]  /*39430*/  IADD3 R8, P2, R8, R2, RZ ;  /* 0x0000000208087210 */ /* 0x000fe20007f5e0ff */
[----:B-1----:R-:W-:Y:S02]  /*39440*/  IMAD.MOV.U32 R114, RZ, RZ, R7 ;  /* 0x000000ffff727224 */ /* 0x002fe400078e0007 */
[----:B------:R-:W-:Y:S01]  /*39450*/  IMAD.MOV.U32 R115, RZ, RZ, R112 ;  /* 0x000000ffff737224 */ /* 0x000fe200078e0070 */
[----:B---3--:R-:W3:Y:S04]  /*39460*/  LDL.LU R7, [R1+0x1504] ;  /* 0x0015040001077983 */ /* 0x008ee80000300800 */
[----:B------:R-:W4:Y:S04]  /*39470*/  LDL.LU R112, [R1+0x1520] ;  /* 0x0015200001707983 */ /* 0x000f280000300800 */
[----:B------:R1:W-:Y:S04]  /*39480*/  STL [R1+0x1484], R6 ;  /* 0x0014840601007387 */ /* 0x0003e80000100800 */
[----:B------:R1:W-:Y:S04]  /*39490*/  LDGSTS.E [R5+0x600], desc[UR4][R114.64], P0 ;  /* 0x0060000072057fae */ /* 0x0003e80008121844 */
[----:B------:R1:W-:Y:S04]  /*394a0*/  STL [R1+0x1480], R111 ;  /* 0x0014806f01007387 */ /* 0x0003e80000100800 */
[----:B------:R1:W-:Y:S02]  /*394b0*/  STL [R1+0x14a4], R8 ;  /* 0x0014a40801007387 */ /* 0x0003e40000100800 */
[----:B-1----:R-:W-:-:S02]  /*394c0*/  IMAD.MOV.U32 R114, RZ, RZ, R6 ;  /* 0x000000ffff727224 */ /* 0x002fc400078e0006 */
[----:B------:R-:W4:Y:S01]  /*394d0*/  LDL.LU R6, [R1+0x1524] ;  /* 0x0015240001067983 */ /* 0x000f220000300800 */
[----:B------:R-:W-:Y:S01]  /*394e0*/  IMAD.MOV.U32 R115, RZ, RZ, R111 ;  /* 0x000000ffff737224 */ /* 0x000fe200078e006f */
[----:B------:R-:W-:Y:S01]  /*394f0*/  IADD3 R109, P1, R109, R2, RZ ;  /* 0x000000026d6d7210 */ /* 0x000fe20007f3e0ff */
[----:B------:R-:W-:-:S03]  /*39500*/  IMAD.X R113, R113, 0x1, R0, P2 ;  /* 0x0000000171717824 */ /* 0x000fc600010e0600 */
[----:B------:R1:W-:Y:S01]  /*39510*/  LDGSTS.E [R5+0xa00], desc[UR4][R114.64], P0 ;  /* 0x00a0000072057fae */ /* 0x0003e20008121844 */
[----:B------:R-:W-:-:S03]  /*39520*/  IMAD.X R110, R110, 0x1, R0, P1 ;  /* 0x000000016e6e7824 */ /* 0x000fc600008e0600 */
[----:B------:R-:W-:Y:S04]  /*39530*/  STL [R1+0x14a0], R113 ;  /* 0x0014a07101007387 */ /* 0x000fe80000100800 */
[----:B------:R-:W4:Y:S01]  /*39540*/  LDL.LU R111, [R1+0x1540] ;  /* 0x00154000016f7983 */ /* 0x000f220000300800 */
[----:B-1----:R-:W-:Y:S02]  /*39550*/  IMAD.MOV.U32 R114, RZ, RZ, R8 ;  /* 0x000000ffff727224 */ /* 0x002fe400078e0008 */
[----:B------:R-:W-:Y:S01]  /*39560*/  IMAD.MOV.U32 R115, RZ, RZ, R113 ;  /* 0x000000ffff737224 */ /* 0x000fe200078e0071 */
[----:B------:R-:W4:Y:S04]  /*39570*/  LDL.LU R8, [R1+0x1544] ;  /* 0x0015440001087983 */ /* 0x000f280000300800 */
[----:B------:R-:W-:Y:S04]  /*39580*/  STL [R1+0x14c4], R109 ;  /* 0x0014c46d01007387 */ /* 0x000fe80000100800 */
[----:B------:R1:W-:Y:S04]  /*39590*/  LDGSTS.E [R5+0xe00], desc[UR4][R114.64], P0 ;  /* 0x00e0000072057fae */ /* 0x0003e80008121844 */
[----:B------:R2:W-:Y:S01]  /*395a0*/  STL [R1+0x14c0], R110 ;  /* 0x0014c06e01007387 */ /* 0x0005e20000100800 */
[----:B-1----:R-:W-:Y:S01]  /*395b0*/  IMAD.MOV.U32 R115, RZ, RZ, R110 ;  /* 0x000000ffff737224 */ /* 0x002fe200078e006e */
[----:B------:R-:W-:-:S05]  /*395c0*/  MOV R114, R109 ;  /* 0x0000006d00727202 */ /* 0x000fca0000000f00 */
[----:B------:R1:W-:Y:S01]  /*395d0*/  LDGSTS.E [R5+0x1200], desc[UR4][R114.64], P0 ;  /* 0x0120000072057fae */ /* 0x0003e20008121844 */
[----:B------:R-:W-:-:S05]  /*395e0*/  IADD3 R107, P2, R107, R2, RZ ;  /* 0x000000026b6b7210 */ /* 0x000fca0007f5e0ff */
[----:B------:R-:W-:Y:S01]  /*395f0*/  IMAD.X R108, R108, 0x1, R0, P2 ;  /* 0x000000016c6c7824 */ /* 0x000fe200010e0600 */
[----:B------:R-:W-:Y:S04]  /*39600*/  STL [R1+0x14e4], R107 ;  /* 0x0014e46b01007387 */ /* 0x000fe80000100800 */
[----:B--2---:R-:W2:Y:S04]  /*39610*/  LDL.LU R110, [R1+0x1560] ;  /* 0x00156000016e7983 */ /* 0x004ea80000300800 */
[----:B------:R3:W-:Y:S04]  /*39620*/  STL [R1+0x14e0], R108 ;  /* 0x0014e06c01007387 */ /* 0x0007e80000100800 */
[----:B------:R-:W2:Y:S01]  /*39630*/  LDL.LU R109, [R1+0x1564] ;  /* 0x00156400016d7983 */ /* 0x000ea20000300800 */
[----:B-1----:R-:W-:Y:S01]  /*39640*/  IMAD.MOV.U32 R114, RZ, RZ, R107 ;  /* 0x000000ffff727224 */ /* 0x002fe200078e006b */
[----:B---3--:R-:W-:Y:S01]  /*39650*/  IADD3 R7, P1, R7, R2, RZ ;  /* 0x0000000207077210 */ /* 0x008fe20007f3e0ff */
[----:B------:R-:W-:-:S02]  /*39660*/  IMAD.MOV.U32 R115, RZ, RZ, R108 ;  /* 0x000000ffff737224 */ /* 0x000fc400078e006c */
[----:B------:R-:W3:Y:S02]  /*39670*/  LDL.LU R108, [R1+0x1580] ;  /* 0x00158000016c7983 */ /* 0x000ee40000300800 */
[----:B------:R-:W-:Y:S02]  /*39680*/  IMAD.X R9, R9, 0x1, R0, P1 ;  /* 0x0000000109097824 */ /* 0x000fe400008e0600 */
[----:B------:R-:W3:Y:S04]  /*39690*/  LDL.LU R107, [R1+0x1584] ;  /* 0x00158400016b7983 */ /* 0x000ee80000300800 */
[----:B------:R-:W-:Y:S04]  /*396a0*/  STL [R1+0x1504], R7 ;  /* 0x0015040701007387 */ /* 0x000fe80000100800 */
[----:B------:R1:W-:Y:S04]  /*396b0*/  LDGSTS.E [R5+0x1600], desc[UR4][R114.64], P0 ;  /* 0x0160000072057fae */ /* 0x0003e80008121844 */
[----:B------:R1:W-:Y:S01]  /*396c0*/  STL [R1+0x1500], R9 ;  /* 0x0015000901007387 */ /* 0x0003e20000100800 */
[----:B----4-:R-:W-:Y:S01]  /*396d0*/  IADD3 R6, P2, R6, R2, RZ ;  /* 0x0000000206067210 */ /* 0x010fe20007f5e0ff */
[----:B-1----:R-:W-:-:S04]  /*396e0*/  IMAD.MOV.U32 R115, RZ, RZ, R9 ;  /* 0x000000ffff737224 */ /* 0x002fc800078e0009 */
[----:B------:R-:W-:Y:S01]  /*396f0*/  IMAD.X R112, R112, 0x1, R0, P2 ;  /* 0x0000000170707824 */ /* 0x000fe200010e0600 */
[----:B------:R-:W-:Y:S01]  /*39700*/  STL [R1+0x1524], R6 ;  /* 0x0015240601007387 */ /* 0x000fe20000100800 */
[----:B------:R-:W-:-:S03]  /*39710*/  IMAD.MOV.U32 R114, RZ, RZ, R7 ;  /* 0x000000ffff727224 */ /* 0x000fc600078e0007 */
[----:B------:R-:W4:Y:S04]  /*39720*/  LDL.LU R9, [R1+0x15a0] ;  /* 0x0015a00001097983 */ /* 0x000f280000300800 */
        /* <DEDUP_REMOVED lines=9> */
[----:B------:R1:W-:Y:S04]  /*397c0*/  STL [R1+0x1544], R8 ;  /* 0x0015440801007387 */ /* 0x0003e80000100800 */
[----:B------:R1:W-:Y:S04]  /*397d0*/  STL [R1+0x1540], R111 ;  /* 0x0015406f01007387 */ /* 0x0003e80000100800 */
[----:B------:R1:W-:Y:S02]  /*397e0*/  LDGSTS.E [R5+0x1e00], desc[UR4][R114.64], P0 ;  /* 0x01e0000072057fae */ /* 0x0003e40008121844 */
[----:B-1----:R-:W-:-:S02]  /*397f0*/  IMAD.MOV.U32 R114, RZ, RZ, R8 ;  /* 0x000000ffff727224 */ /* 0x002fc400078e0008 */
[----:B------:R-:W-:-:S05]  /*39800*/  IMAD.MOV.U32 R115, RZ, RZ, R111 ;  /* 0x000000ffff737224 */ /* 0x000fca00078e006f */
[----:B------:R1:W-:Y:S01]  /*39810*/  LDGSTS.E [R5+0x2200], desc[UR4][R114.64], P0 ;  /* 0x0220000072057fae */ /* 0x0003e20008121844 */
[----:B--2---:R-:W-:-:S05]  /*39820*/  IADD3 R109, P2, R109, R2, RZ ;  /* 0x000000026d6d7210 */ /* 0x004fca0007f5e0ff */
[----:B------:R-:W-:Y:S01]  /*39830*/  IMAD.X R110, R110, 0x1, R0, P2 ;  /* 0x000000016e6e7824 */ /* 0x000fe200010e0600 */
[----:B------:R-:W-:Y:S04]  /*39840*/  STL [R1+0x1564], R109 ;  /* 0x0015646d01007387 */ /* 0x000fe80000100800 */
[----:B------:R-:W2:Y:S04]  /*39850*/  LDL.LU R113, [R1+0x15e0] ;  /* 0x0015e00001717983 */ /* 0x000ea80000300800 */
[----:B------:R1:W-:Y:S01]  /*39860*/  STL [R1+0x1560], R110 ;  /* 0x0015606e01007387 */ /* 0x0003e20000100800 */
[----:B---3--:R-:W-:-:S03]  /*39870*/  IADD3 R107, P1, R107, R2, RZ ;  /* 0x000000026b6b7210 */ /* 0x008fc60007f3e0ff */
[----:B------:R-:W3:Y:S01]  /*39880*/  LDL.LU R8, [R1+0x15e4] ;  /* 0x0015e40001087983 */ /* 0x000ee20000300800 */
[----:B-1----:R-:W-:Y:S02]  /*39890*/  IMAD.MOV.U32 R114, RZ, RZ, R109 ;  /* 0x000000ffff727224 */ /* 0x002fe400078e006d */
[----:B------:R-:W-:Y:S01]  /*398a0*/  IMAD.MOV.U32 R115, RZ, RZ, R110 ;  /* 0x000000ffff737224 */ /* 0x000fe200078e006e */
[----:B------:R-:W2:Y:S01]  /*398b0*/  LDL.LU R111, [R1+0x1600] ;  /* 0x00160000016f7983 */ /* 0x000ea20000300800 */
[----:B------:R-:W-:-:S03]  /*398c0*/  IMAD.X R108, R108, 0x1, R0, P1 ;  /* 0x000000016c6c7824 */ /* 0x000fc600008e0600 */
        /* <DEDUP_REMOVED lines=11> */
[----:B------:R1:W-:Y:S01]  /*39980*/  LDGSTS.E [R5+0x2a00], desc[UR4][R114.64], P0 ;  /* 0x02a0000072057fae */ /* 0x0003e20008121844 */
[----:B------:R-:W-:-:S03]  /*39990*/  IADD3 R6, P1, R6, R2, RZ ;  /* 0x0000000206067210 */ /* 0x000fc60007f3e0ff */
[----:B------:R1:W-:Y:S02]  /*399a0*/  STL [R1+0x15a0], R9 ;  /* 0x0015a00901007387 */ /* 0x0003e40000100800 */
[----:B-1----:R-:W-:Y:S02]  /*399b0*/  IMAD.MOV.U32 R114, RZ, RZ, R7 ;  /* 0x000000ffff727224 */ /* 0x002fe400078e0007 */
[----:B------:R-:W4:Y:S01]  /*399c0*/  LDL.LU R107, [R1+0x1640] ;  /* 0x00164000016b7983 */ /* 0x000f220000300800 */
[----:B------:R-:W-:Y:S02]  /*399d0*/  IMAD.MOV.U32 R115, RZ, RZ, R9 ;  /* 0x000000ffff737224 */ /* 0x000fe400078e0009 */
[----:B------:R-:W-:Y:S01]  /*399e0*/  IMAD.X R112, R112, 0x1, R0, P1 ;  /* 0x0000000170707824 */ /* 0x000fe200008e0600 */
[----:B------:R-:W4:Y:S04]  /*399f0*/  LDL.LU R7, [R1+0x1644] ;  /* 0x0016440001077983 */ /* 0x000f280000300800 */
        /* <DEDUP_REMOVED lines=54> */
[----:B------:R1:W-:Y:S04]  /*39d60*/  STL [R1+0x1684], R8 ;  /* 0x0016840801007387 */ /* 0x0003e80000100800 */
        /* <DEDUP_REMOVED lines=27> */
[--C-:B------:R-:W-:Y:S01]  /*39f20*/  IMAD.X R107, R107, 0x1, R0.reuse, P2 ;  /* 0x000000016b6b7824 */ /* 0x100fe200010e0600 */
        /* <DEDUP_REMOVED lines=46> */
[----:B------:R-:W-:Y:S01]  /*3a210*/  IADD3 R6, P2, R6, R2, RZ ;  /* 0x0000000206067210 */ /* 0x000fe20007f5e0ff */
[----:B-1----:R-:W-:-:S04]  /*3a220*/  IMAD.MOV.U32 R115, RZ, RZ, R108 ;  /* 0x000000ffff737224 */ /* 0x002fc800078e006c */
[----:B------:R-:W-:Y:S01]  /*3a230*/  IMAD.X R7, R7, 0x1, R0, P2 ;  /* 0x0000000107077824 */ /* 0x000fe200010e0600 */
        /* <DEDUP_REMOVED lines=12> */
[----:B------:R1:W-:Y:S04]  /*3a300*/  LDGSTS.E [R5+0x6e00], desc[UR4][R114.64], P0 ;  /* 0x06e0000072057fae */ /* 0x0003e80008121844 */
[----:B------:R2:W-:Y:S01]  /*3a310*/  STL [R1+0x17c0], R9 ;  /* 0x0017c00901007387 */ /* 0x0005e20000100800 */
[----:B-1----:R-:W-:-:S02]  /*3a320*/  IMAD.MOV.U32 R114, RZ, RZ, R8 ;  /* 0x000000ffff727224 */ /* 0x002fc400078e0008 */
[----:B------:R-:W-:-:S05]  /*3a330*/  IMAD.MOV.U32 R115, RZ, RZ, R9 ;  /* 0x000000ffff737224 */ /* 0x000fca00078e0009 */
[----:B------:R1:W-:Y:S01]  /*3a340*/  LDGSTS.E [R5+0x7200], desc[UR4][R114.64], P0 ;  /* 0x0720000072057fae */ /* 0x0003e20008121844 */
[----:B--2---:R-:W-:-:S05]  /*3a350*/  IADD3 R111, P2, R111, R2, RZ ;  /* 0x000000026f6f7210 */ /* 0x004fca0007f5e0ff */
[----:B------:R-:W-:Y:S01]  /*3a360*/  STL [R1+0x17e4], R111 ;  /* 0x0017e46f01007387 */ /* 0x000fe20000100800 */
[----:B------:R-:W-:-:S03]  /*3a370*/  IMAD.X R112, R112, 0x1, R0, P2 ;  /* 0x0000000170707824 */ /* 0x000fc600010e0600 */
[----:B------:R-:W2:Y:S01]  /*3a380*/  LDL.LU.64 R8, [R1+0x1000] ;  /* 0x0010000001087983 */ /* 0x000ea20000300a00 */
[----:B---3--:R-:W-:-:S03]  /*3a390*/  IADD3 R109, P1, R109, R2, RZ ;  /* 0x000000026d6d7210 */ /* 0x008fc60007f3e0ff */
[----:B------:R3:W-:Y:S04]  /*3a3a0*/  STL [R1+0x17e0], R112 ;  /* 0x0017e07001007387 */ /* 0x0007e80000100800 */
[----:B------:R-:W2:Y:S01]  /*3a3b0*/  LDL.LU.64 R118, [R1+0xfe0] ;  /* 0x000fe00001767983 */ /* 0x000ea20000300a00 */
[----:B------:R-:W-:-:S03]  /*3a3c0*/  IMAD.X R110, R110, 0x1, R0, P1 ;  /* 0x000000016e6e7824 */ /* 0x000fc600008e0600 */
[----:B------:R-:W2:Y:S01]  /*3a3d0*/  LDL.LU.64 R116, [R1+0xfc0] ;  /* 0x000fc00001747983 */ /* 0x000ea20000300a00 */
[----:B-1----:R-:W-:Y:S02]  /*3a3e0*/  IMAD.MOV.U32 R115, RZ, RZ, R112 ;  /* 0x000000ffff737224 */ /* 0x002fe400078e0070 */
[----:B------:R-:W-:Y:S01]  /*3a3f0*/  IMAD.MOV.U32 R114, RZ, RZ, R111 ;  /* 0x000000ffff727224 */ /* 0x000fe200078e006f */
[----:B---3--:R-:W3:Y:S01]  /*3a400*/  LDL.LU.64 R112, [R1+0xfa0] ;  /* 0x000fa00001707983 */ /* 0x008ee20000300a00 */
[----:B------:R-:W-:-:S03]  /*3a410*/  IMAD.MOV.U32 R111, RZ, RZ, R110 ;  /* 0x000000ffff6f7224 */ /* 0x000fc600078e006e */
[----:B------:R-:W-:Y:S04]  /*3a420*/  STL [R1+0x1804], R109 ;  /* 0x0018046d01007387 */ /* 0x000fe80000100800 */
[----:B------:R1:W-:Y:S04]  /*3a430*/  STL [R1+0x1800], R110 ;  /* 0x0018006e01007387 */ /* 0x0003e80000100800 */
[----:B------:R-:W-:Y:S01]  /*3a440*/  LDGSTS.E [R5+0x7600], desc[UR4][R114.64], P0 ;  /* 0x0760000072057fae */ /* 0x000fe20008121844 */
[----:B-1----:R-:W-:-:S05]  /*3a450*/  IMAD.MOV.U32 R110, RZ, RZ, R109 ;  /* 0x000000ffff6e7224 */ /* 0x002fca00078e006d */
[----:B------:R1:W-:Y:S01]  /*3a460*/  LDGSTS.E [R5+0x7a00], desc[UR4][R110.64], P0 ;  /* 0x07a000006e057fae */ /* 0x0003e20008121844 */
[----:B------:R-:W-:-:S05]  /*3a470*/  IADD3 R107, P2, R107, R2, RZ ;  /* 0x000000026b6b7210 */ /* 0x000fca0007f5e0ff */
[----:B------:R-:W-:Y:S01]  /*3a480*/  IMAD.X R108, R108, 0x1, R0, P2 ;  /* 0x000000016c6c7824 */ /* 0x000fe200010e0600 */
[----:B------:R-:W-:Y:S04]  /*3a490*/  STL [R1+0x1824], R107 ;  /* 0x0018246b01007387 */ /* 0x000fe80000100800 */
[----:B------:R1:W-:Y:S04]  /*3a4a0*/  STL [R1+0x1820], R108 ;  /* 0x0018206c01007387 */ /* 0x0003e80000100800 */
[----:B------:R-:W3:Y:S04]  /*3a4b0*/  LDL.LU.64 R110, [R1+0xf80] ;  /* 0x000f8000016e7983 */ /* 0x000ee80000300a00 */
[----:B------:R-:W3:Y:S01]  /*3a4c0*/  LDL.LU.64 R114, [R1+0xf60] ;  /* 0x000f600001727983 */ /* 0x000ee20000300a00 */
[----:B------:R-:W-:-:S03]  /*3a4d0*/  IMAD.MOV.U32 R121, RZ, RZ, R108 ;  /* 0x000000ffff797224 */ /* 0x000fc600078e006c */
[----:B-1----:R-:W3:Y:S01]  /*3a4e0*/  LDL.LU.64 R108, [R1+0xf40] ;  /* 0x000f4000016c7983 */ /* 0x002ee20000300a00 */
[----:B----4-:R-:W-:-:S05]  /*3a4f0*/  IADD3 R138, P1, R6, R2, RZ ;  /* 0x00000002068a7210 */ /* 0x010fca0007f3e0ff */
[----:B------:R-:W-:Y:S02]  /*3a500*/  IMAD.X R6, R7, 0x1, R0, P1 ;  /* 0x0000000107067824 */ /* 0x000fe400008e0600 */
[----:B------:R-:W-:-:S05]  /*3a510*/  IMAD.MOV.U32 R120, RZ, RZ, R107 ;  /* 0x000000ffff787224 */ /* 0x000fca00078e006b */
[----:B------:R1:W-:Y:S01]  /*3a520*/  LDGSTS.E [R5+0x7e00], desc[UR4][R120.64], P0 ;  /* 0x07e0000078057fae */ /* 0x0003e20008121844 */
[----:B--2---:R-:W-:-:S05]  /*3a530*/  IADD3 R136, P1, R8, R2, RZ ;  /* 0x0000000208887210 */ /* 0x004fca0007f3e0ff */
[----:B------:R-:W-:Y:S02]  /*3a540*/  IMAD.X R137, R9, 0x1, R0, P1 ;  /* 0x0000000109897824 */ /* 0x000fe400008e0600 */
[----:B------:R-:W2:Y:S01]  /*3a550*/  LDL.LU.64 R8, [R1+0xf20] ;  /* 0x000f200001087983 */ /* 0x000ea20000300a00 */
[----:B------:R-:W-:-:S03]  /*3a560*/  IADD3 R134, P1, R118, R2, RZ ;  /* 0x0000000276867210 */ /* 0x000fc60007f3e0ff */
[----:B------:R-:W4:Y:S02]  /*3a570*/  LDL.LU.64 R142, [R1+0xf00] ;  /* 0x000f0000018e7983 */ /* 0x000f240000300a00 */
[----:B------:R-:W-:Y:S01]  /*3a580*/  IMAD.X R135, R119, 0x1, R0, P1 ;  /* 0x0000000177877824 */ /* 0x000fe200008e0600 */
[----:B------:R-:W-:-:S05]  /*3a590*/  IADD3 R132, P1, R116, R2, RZ ;  /* 0x0000000274847210 */ /* 0x000fca0007f3e0ff */
[----:B------:R-:W-:Y:S01]  /*3a5a0*/  IMAD.X R133, R117, 0x1, R0, P1 ;  /* 0x0000000175857824 */ /* 0x000fe200008e0600 */
[----:B---3--:R-:W-:-:S05]  /*3a5b0*/  IADD3 R130, P1, R112, R2, RZ ;  /* 0x0000000270827210 */ /* 0x008fca0007f3e0ff */
[----:B------:R-:W-:Y:S02]  /*3a5c0*/  IMAD.X R131, R113, 0x1, R0, P1 ;  /* 0x0000000171837824 */ /* 0x000fe400008e0600 */
[----:B------:R-:W3:Y:S01]  /*3a5d0*/  LDL.LU.64 R112, [R1+0xee0] ;  /* 0x000ee00001707983 */ /* 0x000ee20000300a00 */
[----:B------:R-:W-:-:S05]  /*3a5e0*/  IADD3 R128, P1, R110, R2, RZ ;  /* 0x000000026e807210 */ /* 0x000fca0007f3e0ff */
[--C-:B------:R-:W-:Y:S01]  /*3a5f0*/  IMAD.X R129, R111, 0x1, R0.reuse, P1 ;  /* 0x000000016f817824 */ /* 0x100fe200008e0600 */
[-C--:B------:R-:W-:Y:S01]  /*3a600*/  IADD3 R126, P1, R114, R2.reuse, RZ ;  /* 0x00000002727e7210 */ /* 0x080fe20007f3e0ff */
[----:B------:R-:W3:Y:S04]  /*3a610*/  LDL.LU.64 R110, [R1+0xec0] ;  /* 0x000ec000016e7983 */ /* 0x000ee80000300a00 */
[----:B------:R-:W-:Y:S02]  /*3a620*/  IMAD.X R127, R115, 0x1, R0, P1 ;  /* 0x00000001737f7824 */ /* 0x000fe400008e0600 */
[----:B------:R-:W3:Y:S04]  /*3a630*/  LDL.LU.64 R114, [R1+0xea0] ;  /* 0x000ea00001727983 */ /* 0x000ee80000300a00 */
[----:B------:R-:W3:Y:S04]  /*3a640*/  LDL.LU.64 R120, [R1+0xe80] ;  /* 0x000e800001787983 */ /* 0x000ee80000300a00 */
[----:B------:R-:W1:Y:S01]  /*3a650*/  LDL.LU.64 R118, [R1+0xe60] ;  /* 0x000e600001767983 */ /* 0x000e620000300a00 */
[----:B------:R-:W-:-:S03]  /*3a660*/  IADD3 R124, P1, R108, R2, RZ ;  /* 0x000000026c7c7210 */ /* 0x000fc60007f3e0ff */
[----:B------:R-:W3:Y:S02]  /*3a670*/  LDL.LU.64 R116, [R1+0xe40] ;  /* 0x000e400001747983 */ /* 0x000ee40000300a00 */
[----:B------:R-:W-:Y:S02]  /*3a680*/  IMAD.X R125, R109, 0x1, R0, P1 ;  /* 0x000000016d7d7824 */ /* 0x000fe400008e0600 */
[----:B------:R-:W3:Y:S04]  /*3a690*/  LDL.LU.64 R108, [R1+0xe20] ;  /* 0x000e2000016c7983 */ /* 0x000ee80000300a00 */
[----:B------:R-:W3:Y:S01]  /*3a6a0*/  LDL.LU.64 R140, [R1+0xe00] ;  /* 0x000e0000018c7983 */ /* 0x000ee20000300a00 */
[----:B------:R-:W-:-:S05]  /*3a6b0*/  IMAD.MOV.U32 R139, RZ, RZ, R6 ;  /* 0x000000ffff8b7224 */ /* 0x000fca00078e0006 */
        /* <DEDUP_REMOVED lines=16> */
[----:B--2---:R-:W-:-:S05]  /*3a7c0*/  IADD3 R122, P1, R8, R2, RZ ;  /* 0x00000002087a7210 */ /* 0x004fca0007f3e0ff */
[----:B------:R-:W-:Y:S01]  /*3a7d0*/  IMAD.X R123, R9, 0x1, R0, P1 ;  /* 0x00000001097b7824 */ /* 0x000fe200008e0600 */
[----:B----4-:R-:W-:-:S04]  /*3a7e0*/  IADD3 R8, P1, R142, R2, RZ ;  /* 0x000000028e087210 */ /* 0x010fc80007f3e0ff */
[----:B------:R-:W-:Y:S01]  /*3a7f0*/  LDGSTS.E [R5+0x12200], desc[UR4][R122.64], P0 ;  /* 0x122000007a057fae */ /* 0x000fe20008121844 */
[----:B------:R-:W-:-:S03]  /*3a800*/  IMAD.X R9, R143, 0x1, R0, P1 ;  /* 0x000000018f097824 */ /* 0x000fc600008e0600 */
[----:B------:R-:W-:Y:S01]  /*3a810*/  STL.64 [R1+0xf20], R122 ;  /* 0x000f207a01007387 */ /* 0x000fe20000100a00 */
[----:B---3--:R-:W-:-:S03]  /*3a820*/  IADD3 R7, P1, R112, R2, RZ ;  /* 0x0000000270077210 */ /* 0x008fc60007f3e0ff */
[----:B------:R2:W-:Y:S01]  /*3a830*/  LDGSTS.E [R5+0x12600], desc[UR4][R8.64], P0 ;  /* 0x1260000008057fae */ /* 0x0005e20008121844 */
[----:B------:R-:W-:Y:S02]  /*3a840*/  IADD3.X R107, R113, R0, RZ, P1, !PT ;  /* 0x00000000716b7210 */ /* 0x000fe40000ffe4ff */
        /* <DEDUP_REMOVED lines=11> */
[----:B------:R-:W-:Y:S01]  /*3a900*/  IMAD.X R117, R109, 0x1, R0, P1 ;  /* 0x000000016d757824 */ /* 0x000fe200008e0600 */
[----:B------:R-:W-:-:S05]  /*3a910*/  IADD3 R108, P1, R140, R2, RZ ;  /* 0x000000028c6c7210 */ /* 0x000fca0007f3e0ff */
[----:B------:R-:W-:Y:S01]  /*3a920*/  IMAD.X R109, R141, 0x1, R0, P1 ;  /* 0x000000018d6d7824 */ /* 0x000fe200008e0600 */
[----:B------:R-:W-:Y:S01]  /*3a930*/  IADD3 R252, P1, R244, R2, RZ ;  /* 0x00000002f4fc7210 */ /* 0x000fe20007f3e0ff */
[----:B------:R-:W-:-:S04]  /*3a940*/  IMAD.MOV.U32 R6, RZ, RZ, R7 ;  /* 0x000000ffff067224 */ /* 0x000fc800078e0007 */
[----:B------:R-:W-:Y:S02]  /*3a950*/  IMAD.X R244, R245, 0x1, R0, P1 ;  /* 0x00000001f5f47824 */ /* 0x000fe400008e0600 */
[----:B------:R-:W-:-:S04]  /*3a960*/  IMAD.MOV.U32 R245, RZ, RZ, R107 ;  /* 0x000000fffff57224 */ /* 0x000fc800078e006b */
[----:B------:R-:W-:Y:S01]  /*3a970*/  IMAD.MOV.U32 R7, RZ, RZ, R245 ;  /* 0x000000ffff077224 */ /* 0x000fe200078e00f5 */
        /* <DEDUP_REMOVED lines=8> */
[----:B------:R2:W-:Y:S04]  /*3aa00*/  STL.64 [R1+0xe00], R108 ;  /* 0x000e006c01007387 */ /* 0x0005e80000100a00 */
[----:B-1----:R-:W2:Y:S04]  /*3aa10*/  LDL.LU R8, [R1+0x144c] ;  /* 0x00144c0001087983 */ /* 0x002ea80000300800 */
[----:B------:R1:W-:Y:S04]  /*3aa20*/  LDGSTS.E [R5+0x12a00], desc[UR4][R6.64], P0 ;  /* 0x12a0000006057fae */ /* 0x0003e80008121844 */
[----:B------:R1:W-:Y:S04]  /*3aa30*/  LDGSTS.E [R5+0x12e00], desc[UR4][R112.64], P0 ;  /* 0x12e0000070057fae */ /* 0x0003e80008121844 */
[----:B------:R1:W-:Y:S04]  /*3aa40*/  LDGSTS.E [R5+0x13200], desc[UR4][R110.64], P0 ;  /* 0x132000006e057fae */ /* 0x0003e80008121844 */
[----:B---3--:R-:W1:Y:S04]  /*3aa50*/  LDL.LU R7, [R1+0x146c] ;  /* 0x00146c0001077983 */ /* 0x008e680000300800 */
[----:B----4-:R-:W3:Y:S04]  /*3aa60*/  LDL.LU R112, [R1+0x1448] ;  /* 0x0014480001707983 */ /* 0x010ee80000300800 */
[----:B--2---:R-:W2:Y:S04]  /*3aa70*/  LDL.LU R111, [R1+0x1468] ;  /* 0x00146800016f7983 */ /* 0x004ea80000300800 */
[----:B------:R-:W-:Y:S04]  /*3aa80*/  LDGSTS.E [R5+0x13600], desc[UR4][R114.64], P0 ;  /* 0x1360000072057fae */ /* 0x000fe80008121844 */
[----:B------:R-:W-:Y:S04]  /*3aa90*/  LDGSTS.E [R5+0x13a00], desc[UR4][R120.64], P0 ;  /* 0x13a0000078057fae */ /* 0x000fe80008121844 */
[----:B------:R-:W-:Y:S04]  /*3aaa0*/  LDGSTS.E [R5+0x13e00], desc[UR4][R118.64], P0 ;  /* 0x13e0000076057fae */ /* 0x000fe80008121844 */
[----:B------:R-:W4:Y:S04]  /*3aab0*/  LDL R114, [R1+0x1c1c] ;  /* 0x001c1c0001727983 */ /* 0x000f280000100800 */
[----:B------:R-:W4:Y:S04]  /*3aac0*/  LDL.LU R110, [R1+0x1488] ;  /* 0x00148800016e7983 */ /* 0x000f280000300800 */
[----:B------:R-:W4:Y:S04]  /*3aad0*/  LDL.LU R6, [R1+0x148c] ;  /* 0x00148c0001067983 */ /* 0x000f280000300800 */
[----:B------:R-:W-:Y:S04]  /*3aae0*/  LDGSTS.E [R5+0x14200], desc[UR4][R116.64], P0 ;  /* 0x1420000074057fae */ /* 0x000fe80008121844 */
[----:B------:R-:W-:Y:S04]  /*3aaf0*/  LDGSTS.E [R5+0x14600], desc[UR4][R108.64], P0 ;  /* 0x146000006c057fae */ /* 0x000fe80008121844 */
[----:B------:R-:W4:Y:S04]  /*3ab00*/  LDL.LU R113, [R1+0x14a8] ;  /* 0x0014a80001717983 */ /* 0x000f280000300800 */
[----:B------:R-:W4:Y:S01]  /*3ab10*/  LDL.LU R109, [R1+0x14ac] ;  /* 0x0014ac00016d7983 */ /* 0x000f220000300800 */
[----:B------:R-:W-:Y:S01]  /*3ab20*/  IADD3 R151, P1, R236, R2, RZ ;  /* 0x00000002ec977210 */ /* 0x000fe20007f3e0ff */
[----:B------:R-:W-:-:S02]  /*3ab30*/  IMAD.MOV.U32 R245, RZ, RZ, R244 ;  /* 0x000000fffff57224 */ /* 0x000fc400078e00f4 */
[----:B------:R-:W4:Y:S02]  /*3ab40*/  LDL.LU R108, [R1+0x14c8] ;  /* 0x0014c800016c7983 */ /* 0x000f240000300800 */
        /* <DEDUP_REMOVED lines=21> */
[-C--:B------:R-:W-:Y:S01]  /*3aca0*/  IADD3 R140, P1, R20, R2.reuse, RZ ;  /* 0x00000002148c7210 */ /* 0x080fe20007f3e0ff */
[----:B------:R-:W-:Y:S02]  /*3acb0*/  IMAD.MOV.U32 R244, RZ, RZ, R252 ;  /* 0x000000fffff47224 */ /* 0x000fe400078e00fc */
[----:B------:R-:W-:Y:S02]  /*3acc0*/  IMAD.MOV.U32 R237, RZ, RZ, R236 ;  /* 0x000000ffffed7224 */ /* 0x000fe400078e00ec */
[----:B------:R-:W-:Y:S01]  /*3acd0*/  IMAD.X R20, R21, 0x1, R0, P1 ;  /* 0x0000000115147824 */ /* 0x000fe200008e0600 */
[----:B------:R-:W-:Y:S01]  /*3ace0*/  IADD3 R107, P1, R12, R2, RZ ;  /* 0x000000020c6b7210 */ /* 0x000fe20007f3e0ff */
        /* <DEDUP_REMOVED lines=18> */
[----:B------:R-:W-:Y:S01]  /*3ae10*/  IMAD.X R12, R13, 0x1, R0, P1 ;  /* 0x000000010d0c7824 */ /* 0x000fe200008e0600 */
[----:B------:R-:W-:Y:S01]  /*3ae20*/  LDGSTS.E [R5+0x16200], desc[UR4][R196.64], P0 ;  /* 0x16200000c4057fae */ /* 0x000fe20008121844 */
[----:B------:R-:W-:-:S02]  /*3ae30*/  IMAD.MOV.U32 R188, RZ, RZ, R145 ;  /* 0x000000ffffbc7224 */ /* 0x000fc400078e0091 */
[----:B------:R-:W-:Y:S02]  /*3ae40*/  IMAD.MOV.U32 R181, RZ, RZ, R180 ;  /* 0x000000ffffb57224 */ /* 0x000fe400078e00b4 */
        /* <DEDUP_REMOVED lines=16> */
[----:B------:R-:W-:Y:S04]  /*3af50*/  LDGSTS.E [R5+0x17a00], desc[UR4][R20.64], P0 ;  /* 0x17a0000014057fae */ /* 0x000fe80008121844 */
[----:B------:R-:W4:Y:S04]  /*3af60*/  LDL.LU R107, [R1+0x14cc] ;  /* 0x0014cc00016b7983 */ /* 0x000f280000300800 */
[----:B------:R-:W4:Y:S04]  /*3af70*/  LDL.LU R9, [R1+0x14e8] ;  /* 0x0014e80001097983 */ /* 0x000f280000300800 */
[----:B------:R4:W-:Y:S01]  /*3af80*/  LDGSTS.E [R5+0x17e00], desc[UR4][R12.64], P0 ;  /* 0x17e000000c057fae */ /* 0x0009e20008121844 */
[----:B------:R-:W-:-:S05]  /*3af90*/  IADD3 R8, P1, R8, R2, RZ ;  /* 0x0000000208087210 */ /* 0x000fca0007f3e0ff */
[----:B------:R4:W-:Y:S01]  /*3afa0*/  STL [R1+0x144c], R8 ;  /* 0x00144c0801007387 */ /* 0x0009e20000100800 */
[----:B-1----:R-:W-:Y:S01]  /*3afb0*/  IADD3 R7, P2, R7, R2, RZ ;  /* 0x0000000207077210 */ /* 0x002fe20007f5e0ff */
[----:B---3--:R-:W-:-:S04]  /*3afc0*/  IMAD.X R112, R112, 0x1, R0, P1 ;  /* 0x0000000170707824 */ /* 0x008fc800008e0600 */
[----:B--2---:R-:W-:Y:S01]  /*3afd0*/  IMAD.X R111, R111, 0x1, R0, P2 ;  /* 0x000000016f6f7824 */ /* 0x004fe200010e0600 */
[----:B------:R1:W-:Y:S04]  /*3afe0*/  STL [R1+0x1448], R112 ;  /* 0x0014487001007387 */ /* 0x0003e80000100800 */
[----:B------:R2:W-:Y:S04]  /*3aff0*/  STL [R1+0x146c], R7 ;  /* 0x00146c0701007387 */ /* 0x0005e80000100800 */
[----:B------:R3:W-:Y:S01]  /*3b000*/  STL [R1+0x1468], R111 ;  /* 0x0014686f01007387 */ /* 0x0007e20000100800 */
[----:B----4-:R-:W-:-:S02]  /*3b010*/  VIADD R5, R114, UR8 ;  /* 0x0000000872057c36 */ /* 0x010fc40008000000 */
[----:B------:R-:W-:Y:S02]  /*3b020*/  IMAD.MOV.U32 R114, RZ, RZ, R8 ;  /* 0x000000ffff727224 */ /* 0x000fe400078e0008 */
[----:B------:R-:W4:Y:S01]  /*3b030*/  LDL.LU R8, [R1+0x14ec] ;  /* 0x0014ec0001087983 */ /* 0x000f220000300800 */
[----:B------:R-:W-:Y:S01]  /*3b040*/  IMAD.MOV.U32 R115, RZ, RZ, R112 ;  /* 0x000000ffff737224 */ /* 0x000fe200078e0070 */
[----:B------:R-:W-:Y:S02]  /*3b050*/  IADD3 R6, P1, R6, R2, RZ ;  /* 0x0000000206067210 */ /* 0x000fe40007f3e0ff */
[----:B-1----:R-:W4:Y:S04]  /*3b060*/  LDL.LU R112, [R1+0x1508] ;  /* 0x0015080001707983 */ /* 0x002f280000300800 */
[----:B------:R1:W-:Y:S01]  /*3b070*/  LDGSTS.E [R5+0x300], desc[UR4][R114.64], P0 ;  /* 0x0030000072057fae */ /* 0x0003e20008121844 */
[----:B------:R-:W-:-:S02]  /*3b080*/  IMAD.X R110, R110, 0x1, R0, P1 ;  /* 0x000000016e6e7824 */ /* 0x000fc400008e0600 */
[----:B-1----:R-:W-:Y:S02]  /*3b090*/  IMAD.MOV.U32 R114, RZ, RZ, R7 ;  /* 0x000000ffff727224 */ /* 0x002fe400078e0007 */
[----:B------:R-:W-:Y:S01]  /*3b0a0*/  IMAD.MOV.U32 R115, RZ, RZ, R111 ;  /* 0x000000ffff737224 */ /* 0x000fe200078e006f */
[----:B------:R-:W-:Y:S01]  /*3b0b0*/  IADD3 R109, P2, R109, R2, RZ ;  /* 0x000000026d6d7210 */ /* 0x000fe20007f5e0ff */
[----:B--2---:R-:W2:Y:S04]  /*3b0c0*/  LDL.LU R7, [R1+0x150c] ;  /* 0x00150c0001077983 */ /* 0x004ea80000300800 */
[----:B---3--:R-:W3:Y:S04]  /*3b0d0*/  LDL.LU R111, [R1+0x1528] ;  /* 0x00152800016f7983 */ /* 0x008ee80000300800 */
[----:B------:R1:W-:Y:S04]  /*3b0e0*/  STL [R1+0x148c], R6 ;  /* 0x00148c0601007387 */ /* 0x0003e80000100800 */
[----:B------:R1:W-:Y:S04]  /*3b0f0*/  LDGSTS.E [R5+0x700], desc[UR4][R114.64], P0 ;  /* 0x0070000072057fae */ /* 0x0003e80008121844 */
[----:B------:R1:W-:Y:S04]  /*3b100*/  STL [R1+0x1488], R110 ;  /* 0x0014886e01007387 */ /* 0x0003e80000100800 */
[----:B------:R1:W-:Y:S02]  /*3b110*/  STL [R1+0x14ac], R109 ;  /* 0x0014ac6d01007387 */ /* 0x0003e40000100800 */
[----:B-1----:R-:W-:-:S02]  /*3b120*/  IMAD.MOV.U32 R114, RZ, RZ, R6 ;  /* 0x000000ffff727224 */ /* 0x002fc400078e0006 */
[----:B------:R-:W3:Y:S01]  /*3b130*/  LDL.LU R6, [R1+0x152c] ;  /* 0x00152c0001067983 */ /* 0x000ee20000300800 */
[----:B------:R-:W-:Y:S02]  /*3b140*/  IMAD.MOV.U32 R115, RZ, RZ, R110 ;  /* 0x000000ffff737224 */ /* 0x000fe400078e006e */
[----:B------:R-:W-:-:S03]  /*3b150*/  IMAD.X R113, R113, 0x1, R0, P2 ;  /* 0x0000000171717824 */ /* 0x000fc600010e0600 */
[----:B------:R1:W-:Y:S04]  /*3b160*/  LDGSTS.E [R5+0xb00], desc[UR4][R114.64], P0 ;  /* 0x00b0000072057fae */ /* 0x0003e80008121844 */
[----:B------:R-:W-:Y:S04]  /*3b170*/  STL [R1+0x14a8], R113 ;  /* 0x0014a87101007387 */ /* 0x000fe80000100800 */
[----:B------:R-:W3:Y:S01]  /*3b180*/  LDL.LU R110, [R1+0x1548] ;  /* 0x00154800016e7983 */ /* 0x000ee20000300800 */
[----:B-1----:R-:W-:Y:S02]  /*3b190*/  IMAD.MOV.U32 R114, RZ, RZ, R109 ;  /* 0x000000ffff727224 */ /* 0x002fe400078e006d */
[----:B------:R-:W-:Y:S01]  /*3b1a0*/  IMAD.MOV.U32 R115, RZ, RZ, R113 ;  /* 0x000000ffff737224 */ /* 0x000fe200078e0071 */
[----:B------:R-:W3:Y:S04]  /*3b1b0*/  LDL.LU R109, [R1+0x154c] ;  /* 0x00154c00016d7983 */ /* 0x000ee80000300800 */
        /* <DEDUP_REMOVED lines=8> */
[----:B----4-:R-:W-:-:S05]  /*3b240*/  IADD3 R8, P2, R8, R2, RZ ;  /* 0x0000000208087210 */ /* 0x010fca0007f5e0ff */
[----:B------:R-:W-:Y:S01]  /*3b250*/  IMAD.X R9, R9, 0x1, R0, P2 ;  /* 0x0000000109097824 */ /* 0x000fe200010e0600 */
[----:B------:R-:W-:Y:S04]  /*3b260*/  STL [R1+0x14ec], R8 ;  /* 0x0014ec0801007387 */ /* 0x000fe80000100800 */
[----:B-1----:R-:W4:Y:S04]  /*3b270*/  LDL.LU R108, [R1+0x1568] ;  /* 0x00156800016c7983 */ /* 0x002f280000300800 */
[----:B------:R1:W-:Y:S04]  /*3b280*/  STL [R1+0x14e8], R9 ;  /* 0x0014e80901007387 */ /* 0x0003e80000100800 */
[----:B------:R-:W4:Y:S01]  /*3b290*/  LDL.LU R107, [R1+0x156c] ;  /* 0x00156c00016b7983 */ /* 0x000f220000300800 */
[----:B------:R-:W-:Y:S01]  /*3b2a0*/  IMAD.MOV.U32 R114, RZ, RZ, R8 ;  /* 0x000000ffff727224 */ /* 0x000fe200078e0008 */
[----:B--2---:R-:W-:Y:S01]  /*3b2b0*/  IADD3 R7, P1, R7, R2, RZ ;  /* 0x0000000207077210 */ /* 0x004fe20007f3e0ff */
[----:B------:R-:W-:-:S02]  /*3b2c0*/  IMAD.MOV.U32 R115, RZ, RZ, R9 ;  /* 0x000000ffff737224 */ /* 0x000fc400078e0009 */
[----:B-1----:R-:W2:Y:S02]  /*3b2d0*/  LDL.LU R9, [R1+0x1588] ;  /* 0x0015880001097983 */ /* 0x002ea40000300800 */
[----:B------:R-:W-:Y:S02]  /*3b2e0*/  IMAD.X R112, R112, 0x1, R0, P1 ;  /* 0x0000000170707824 */ /* 0x000fe400008e0600 */
[----:B------:R-:W2:Y:S04]  /*3b2f0*/  LDL.LU R8, [R1+0x158c] ;  /* 0x00158c0001087983 */ /* 0x000ea80000300800 */
[----:B------:R-:W-:Y:S04]  /*3b300*/  STL [R1+0x150c], R7 ;  /* 0x00150c0701007387 */ /* 0x000fe80000100800 */
[----:B------:R1:W-:Y:S04]  /*3b310*/  LDGSTS.E [R5+0x1700], desc[UR4][R114.64], P0 ;  /* 0x0170000072057fae */ /* 0x0003e80008121844 */
[----:B------:R1:W-:Y:S01]  /*3b320*/  STL [R1+0x1508], R112 ;  /* 0x0015087001007387 */ /* 0x0003e20000100800 */
[----:B---3--:R-:W-:Y:S01]  /*3b330*/  IADD3 R6, P2, R6, R2, RZ ;  /* 0x0000000206067210 */ /* 0x008fe20007f5e0ff */
[----:B-1----:R-:W-:-:S04]  /*3b340*/  IMAD.MOV.U32 R115, RZ, RZ, R112 ;  /* 0x000000ffff737224 */ /* 0x002fc800078e0070 */
[----:B------:R-:W-:Y:S01]  /*3b350*/  IMAD.X R111, R111, 0x1, R0, P2 ;  /* 0x000000016f6f7824 */ /* 0x000fe200010e0600 */
[----:B------:R-:W-:Y:S01]  /*3b360*/  STL [R1+0x152c], R6 ;  /* 0x00152c0601007387 */ /* 0x000fe20000100800 */
[----:B------:R-:W-:-:S03]  /*3b370*/  IMAD.MOV.U32 R114, RZ, RZ, R7 ;  /* 0x000000ffff727224 */ /* 0x000fc600078e0007 */
[----:B------:R-:W3:Y:S04]  /*3b380*/  LDL.LU R112, [R1+0x15a8] ;  /* 0x0015a80001707983 */ /* 0x000ee80000300800 */
[----:B------:R1:W-:Y:S04]  /*3b390*/  STL [R1+0x1528], R111 ;  /* 0x0015286f01007387 */ /* 0x0003e80000100800 */
[----:B------:R-:W3:Y:S01]  /*3b3a0*/  LDL.LU R7, [R1+0x15ac] ;  /* 0x0015ac0001077983 */ /* 0x000ee20000300800 */
[----:B------:R-:W-:-:S03]  /*3b3b0*/  IADD3 R109, P1, R109, R2, RZ ;  /* 0x000000026d6d7210 */ /* 0x000fc60007f3e0ff */
[----:B------:R1:W-:Y:S02]  /*3b3c0*/  LDGSTS.E [R5+0x1b00], desc[UR4][R114.64], P0 ;  /* 0x01b0000072057fae */ /* 0x0003e40008121844 */
[----:B------:R-:W-:Y:S02]  /*3b3d0*/  IMAD.X R110, R110, 0x1, R0, P1 ;  /* 0x000000016e6e7824 */ /* 0x000fe400008e0600 */
[----:B-1----:R-:W-:Y:S02]  /*3b3e0*/  IMAD.MOV.U32 R115, RZ, RZ, R111 ;  /* 0x000000ffff737224 */ /* 0x002fe400078e006f */
[----:B------:R-:W-:Y:S01]  /*3b3f0*/  IMAD.MOV.U32 R114, RZ, RZ, R6 ;  /* 0x000000ffff727224 */ /* 0x000fe200078e0006 */
[----:B------:R-:W3:Y:S04]  /*3b400*/  LDL.LU R111, [R1+0x15c8] ;  /* 0x0015c800016f7983 */ /* 0x000ee80000300800 */
[----:B------:R-:W3:Y:S04]  /*3b410*/  LDL.LU R6, [R1+0x15cc] ;  /* 0x0015cc0001067983 */ /* 0x000ee80000300800 */
[----:B------:R-:W-:Y:S04]  /*3b420*/  STL [R1+0x154c], R109 ;  /* 0x00154c6d01007387 */ /* 0x000fe80000100800 */
[----:B------:R1:W-:Y:S04]  /*3b430*/  STL [R1+0x1548], R110 ;  /* 0x0015486e01007387 */ /* 0x0003e80000100800 */
[----:B------:R1:W-:Y:S02]  /*3b440*/  LDGSTS.E [R5+0x1f00], desc[UR4][R114.64], P0 ;  /* 0x01f0000072057fae */ /* 0x0003e40008121844 */
[----:B-1----:R-:W-:-:S02]  /*3b450*/  IMAD.MOV.U32 R115, RZ, RZ, R110 ;  /* 0x000000ffff737224 */ /* 0x002fc400078e006e */
[----:B------:R-:W-:-:S05]  /*3b460*/  IMAD.MOV.U32 R114, RZ, RZ, R109 ;  /* 0x000000ffff727224 */ /* 0x000fca00078e006d */
[----:B------:R1:W-:Y:S01]  /*3b470*/  LDGSTS.E [R5+0x2300], desc[UR4][R114.64], P0 ;  /* 0x0230000072057fae */ /* 0x0003e20008121844 */
[----:B----4-:R-:W-:-:S05]  /*3b480*/  IADD3 R107, P2, R107, R2, RZ ;  /* 0x000000026b6b7210 */ /* 0x010fca0007f5e0ff */
[----:B------:R-:W-:Y:S01]  /*3b490*/  IMAD.X R108, R108, 0x1, R0, P2 ;  /* 0x000000016c6c7824 */ /* 0x000fe200010e0600 */
[----:B------:R-:W-:Y:S04]  /*3b4a0*/  STL [R1+0x156c], R107 ;  /* 0x00156c6b01007387 */ /* 0x000fe80000100800 */
[----:B------:R-:W4:Y:S04]  /*3b4b0*/  LDL.LU R113, [R1+0x15e8] ;  /* 0x0015e80001717983 */ /* 0x000f280000300800 */
[----:B------:R1:W-:Y:S01]  /*3b4c0*/  STL [R1+0x1568], R108 ;  /* 0x0015686c01007387 */ /* 0x0003e20000100800 */
[----:B--2---:R-:W-:-:S03]  /*3b4d0*/  IADD3 R8, P1, R8, R2, RZ ;  /* 0x0000000208087210 */ /* 0x004fc60007f3e0ff */
[----:B------:R-:W2:Y:S01]  /*3b4e0*/  LDL.LU R110, [R1+0x15ec] ;  /* 0x0015ec00016e7983 */ /* 0x000ea20000300800 */
[----:B-1----:R-:W-:Y:S02]  /*3b4f0*/  IMAD.MOV.U32 R114, RZ, RZ, R107 ;  /* 0x000000ffff727224 */ /* 0x002fe400078e006b */
[----:B------:R-:W-:Y:S01]  /*3b500*/  IMAD.MOV.U32 R115, RZ, RZ, R108 ;  /* 0x000000ffff737224 */ /* 0x000fe200078e006c */
[----:B------:R-:W4:Y:S01]  /*3b510*/  LDL.LU R109, [R1+0x1608] ;  /* 0x00160800016d7983 */ /* 0x000f220000300800 */
[----:B------:R-:W-:-:S03]  /*3b520*/  IMAD.X R9, R9, 0x1, R0, P1 ;  /* 0x0000000109097824 */ /* 0x000fc600008e0600 */
[----:B------:R-:W4:Y:S04]  /*3b530*/  LDL.LU R108, [R1+0x160c] ;  /* 0x00160c00016c7983 */ /* 0x000f280000300800 */
[----:B------:R-:W4:Y:S04]  /*3b540*/  LDL.LU R107, [R1+0x1628] ;  /* 0x00162800016b7983 */ /* 0x000f280000300800 */
[----:B------:R-:W-:Y:S04]  /*3b550*/  STL [R1+0x158c], R8 ;  /* 0x00158c0801007387 */ /* 0x000fe80000100800 */
[----:B------:R1:W-:Y:S04]  /*3b560*/  LDGSTS.E [R5+0x2700], desc[UR4][R114.64], P0 ;  /* 0x0270000072057fae */ /* 0x0003e80008121844 */
[----:B------:R1:W-:Y:S01]  /*3b570*/  STL [R1+0x1588], R9 ;  /* 0x0015880901007387 */ /* 0x0003e20000100800 */
[----:B---3--:R-:W-:Y:S01]  /*3b580*/  IADD3 R7, P2, R7, R2, RZ ;  /* 0x0000000207077210 */ /* 0x008fe20007f5e0ff */
[----:B-1----:R-:W-:-:S04]  /*3b590*/  IMAD.MOV.U32 R115, RZ, RZ, R9 ;  /* 0x000000ffff737224 */ /* 0x002fc800078e0009 */
[----:B------:R1:W-:Y:S04]  /*3b5a0*/  STL [R1+0x15ac], R7 ;  /* 0x0015ac0701007387 */ /* 0x0003e80000100800 */
[----:B------:R-:W3:Y:S01]  /*3b5b0*/  LDL.LU R9, [R1+0x162c] ;  /* 0x00162c0001097983 */ /* 0x000ee20000300800 */
[----:B------:R-:W-:Y:S02]  /*3b5c0*/  IMAD.MOV.U32 R114, RZ, RZ, R8 ;  /* 0x000000ffff727224 */ /* 0x000fe400078e0008 */
[----:B------:R-:W-:-:S03]  /*3b5d0*/  IMAD.X R112, R112, 0x1, R0, P2 ;  /* 0x0000000170707824 */ /* 0x000fc600010e0600 */
[----:B------:R1:W-:Y:S01]  /*3b5e0*/  LDGSTS.E [R5+0x2b00], desc[UR4][R114.64], P0 ;  /* 0x02b0000072057fae */ /* 0x0003e20008121844 */
[----:B------:R-:W-:-:S03]  /*3b5f0*/  IADD3 R6, P1, R6, R2, RZ ;  /* 0x0000000206067210 */ /* 0x000fc60007f3e0ff */
[----:B------:R1:W-:Y:S02]  /*3b600*/  STL [R1+0x15a8], R112 ;  /* 0x0015a87001007387 */ /* 0x0003e40000100800 */
[----:B-1----:R-:W-:Y:S02]  /*3b610*/  IMAD.MOV.U32 R114, RZ, RZ, R7 ;  /* 0x000000ffff727224 */ /* 0x002fe400078e0007 */
[----:B------:R-:W3:Y:S01]  /*3b620*/  LDL.LU R8, [R1+0x1648] ;  /* 0x0016480001087983 */ /* 0x000ee20000300800 */
[----:B------:R-:W-:Y:S02]  /*3b630*/  IMAD.MOV.U32 R115, RZ, RZ, R112 ;  /* 0x000000ffff737224 */ /* 0x000fe400078e0070 */
[----:B------:R-:W-:Y:S01]  /*3b640*/  IMAD.X R111, R111, 0x1, R0, P1 ;  /* 0x000000016f6f7824 */ /* 0x000fe200008e0600 */
[----:B------:R-:W3:Y:S04]  /*3b650*/  LDL.LU R7, [R1+0x164c] ;  /* 0x00164c0001077983 */ /* 0x000ee80000300800 */
[----:B------:R-:W3:Y:S04]  /*3b660*/  LDL.LU R112, [R1+0x1668] ;  /* 0x0016680001707983 */ /* 0x000ee80000300800 */
[----:B------:R1:W-:Y:S04]  /*3b670*/  STL [R1+0x15cc], R6 ;  /* 0x0015cc0601007387 */ /* 0x0003e80000100800 */
[----:B------:R1:W-:Y:S04]  /*3b680*/  LDGSTS.E [R5+0x2f00], desc[UR4][R114.64], P0 ;  /* 0x02f0000072057fae */ /* 0x0003e80008121844 */
[----:B------:R4:W-:Y:S01]  /*3b690*/  STL [R1+0x15c8], R111 ;  /* 0x0015c86f01007387 */ /* 0x0009e20000100800 */
[----:B-1----:R-:W-:-:S02]  /*3b6a0*/  IMAD.MOV.U32 R114, RZ, RZ, R6 ;  /* 0x000000ffff727224 */ /* 0x002fc400078e0006 */
[----:B------:R-:W-:-:S05]  /*3b6b0*/  IMAD.MOV.U32 R115, RZ, RZ, R111 ;  /* 0x000000ffff737224 */ /* 0x000fca00078e006f */
[----:B------:R1:W-:Y:S01]  /*3b6c0*/  LDGSTS.E [R5+0x3300], desc[UR4][R114.64], P0 ;  /* 0x0330000072057fae */ /* 0x0003e20008121844 */
[----:B--2---:R-:W-:-:S05]  /*3b6d0*/  IADD3 R110, P2, R110, R2, RZ ;  /* 0x000000026e6e7210 */ /* 0x004fca0007f5e0ff */
[----:B------:R2:W-:Y:S04]  /*3b6e0*/  STL [R1+0x15ec], R110 ;  /* 0x0015ec6e01007387 */ /* 0x0005e80000100800 */
[----:B------:R-:W3:Y:S01]  /*3b6f0*/  LDL.LU R6, [R1+0x166c] ;  /* 0x00166c0001067983 */ /* 0x000ee20000300800 */
[----:B----4-:R-:W-:Y:S02]  /*3b700*/  IADD3.X R113, R113, R0, RZ, P2, !PT ;  /* 0x0000000071717210 */ /* 0x010fe400017fe4ff */
[----:B------:R-:W-:Y:S01]  /*3b710*/  IADD3 R108, P1, R108, R2, RZ ;  /* 0x000000026c6c7210 */ /* 0x000fe20007f3e0ff */
[----:B-1----:R-:W-:Y:S02]  /*3b720*/  IMAD.MOV.U32 R114, RZ, RZ, R110 ;  /* 0x000000ffff727224 */ /* 0x002fe400078e006e */
[----:B------:R-:W-:Y:S01]  /*3b730*/  IMAD.MOV.U32 R115, RZ, RZ, R113 ;  /* 0x000000ffff737224 */ /* 0x000fe200078e0071 */
[----:B------:R-:W-:Y:S01]  /*3b740*/  STL [R1+0x15e8], R113 ;  /* 0x0015e87101007387 */ /* 0x000fe20000100800 */
[----:B------:R-:W-:-:S03]  /*3b750*/  IMAD.X R109, R109, 0x1, R0, P1 ;  /* 0x000000016d6d7824 */ /* 0x000fc600008e0600 */
[----:B------:R-:W4:Y:S04]  /*3b760*/  LDL.LU R111, [R1+0x1688] ;  /* 0x00168800016f7983 */ /* 0x000f280000300800 */
[----:B--2---:R-:W2:Y:S04]  /*3b770*/  LDL.LU R110, [R1+0x168c] ;  /* 0x00168c00016e7983 */ /* 0x004ea80000300800 */
[----:B------:R-:W-:Y:S04]  /*3b780*/  STL [R1+0x160c], R108 ;  /* 0x00160c6c01007387 */ /* 0x000fe80000100800 */
[----:B------:R1:W-:Y:S01]  /*3b790*/  LDGSTS.E [R5+0x3700], desc[UR4][R114.64], P0 ;  /* 0x0370000072057fae */ /* 0x0003e20008121844 */
[----:B---3--:R-:W-:-:S03]  /*3b7a0*/  IADD3 R9, P2, R9, R2, RZ ;  /* 0x0000000209097210 */ /* 0x008fc60007f5e0ff */
[----:B------:R3:W-:Y:S01]  /*3b7b0*/  STL [R1+0x1608], R109 ;  /* 0x0016086d01007387 */ /* 0x0007e20000100800 */
[----:B-1----:R-:W-:Y:S02]  /*3b7c0*/  IMAD.MOV.U32 R115, RZ, RZ, R109 ;  /* 0x000000ffff737224 */ /* 0x002fe400078e006d */
[----:B------:R-:W-:Y:S01]  /*3b7d0*/  IMAD.X R107, R107, 0x1, R0, P2 ;  /* 0x000000016b6b7824 */ /* 0x000fe200010e0600 */
[----:B------:R-:W-:Y:S01]  /*3b7e0*/  STL [R1+0x162c], R9 ;  /* 0x00162c0901007387 */ /* 0x000fe20000100800 */
[----:B------:R-:W-:-:S03]  /*3b7f0*/  IMAD.MOV.U32 R114, RZ, RZ, R108 ;  /* 0x000000ffff727224 */ /* 0x000fc600078e006c */
[----:B---3--:R-:W3:Y:S04]  /*3b800*/  LDL.LU R109, [R1+0x16a8] ;  /* 0x0016a800016d7983 */ /* 0x008ee80000300800 */
[----:B------:R1:W-:Y:S04]  /*3b810*/  STL [R1+0x1628], R107 ;  /* 0x0016286b01007387 */ /* 0x0003e80000100800 */
[----:B------:R-:W3:Y:S01]  /*3b820*/  LDL.LU R108, [R1+0x16ac] ;  /* 0x0016ac00016c7983 */ /* 0x000ee20000300800 */
[----:B------:R-:W-:-:S03]  /*3b830*/  IADD3 R7, P1, R7, R2, RZ ;  /* 0x0000000207077210 */ /* 0x000fc60007f3e0ff */
[----:B------:R1:W-:Y:S02]  /*3b840*/  LDGSTS.E [R5+0x3b00], desc[UR4][R114.64], P0 ;  /* 0x03b0000072057fae */ /* 0x0003e40008121844 */
[----:B------:R-:W-:Y:S02]  /*3b850*/  IMAD.X R8, R8, 0x1, R0, P1 ;  /* 0x0000000108087824 */ /* 0x000fe400008e0600 */
[----:B-1----:R-:W-:Y:S02]  /*3b860*/  IMAD.MOV.U32 R114, RZ, RZ, R9 ;  /* 0x000000ffff727224 */ /* 0x002fe400078e0009 */
[----:B------:R-:W-:Y:S02]  /*3b870*/  IMAD.MOV.U32 R115, RZ, RZ, R107 ;  /* 0x000000ffff737224 */ /* 0x000fe400078e006b */
        /* <DEDUP_REMOVED lines=11> */
[----:B----4-:R-:W4:Y:S04]  /*3b930*/  LDL.LU R8, [R1+0x16e8] ;  /* 0x0016e80001087983 */ /* 0x010f280000300800 */
[----:B------:R1:W-:Y:S04]  /*3b940*/  STL [R1+0x1668], R112 ;  /* 0x0016687001007387 */ /* 0x0003e80000100800 */
[----:B------:R-:W4:Y:S01]  /*3b950*/  LDL.LU R7, [R1+0x16ec] ;  /* 0x0016ec0001077983 */ /* 0x000f220000300800 */
[----:B--2---:R-:W-:Y:S01]  /*3b960*/  IADD3 R110, P1, R110, R2, RZ ;  /* 0x000000026e6e7210 */ /* 0x004fe20007f3e0ff */
[----:B-1----:R-:W-:-:S02]  /*3b970*/  IMAD.MOV.U32 R115, RZ, RZ, R112 ;  /* 0x000000ffff737224 */ /* 0x002fc400078e0070 */
[----:B------:R-:W-:Y:S02]  /*3b980*/  IMAD.MOV.U32 R114, RZ, RZ, R6 ;  /* 0x000000ffff727224 */ /* 0x000fe400078e0006 */
[----:B------:R-:W-:Y:S01]  /*3b990*/  IMAD.X R111, R111, 0x1, R0, P1 ;  /* 0x000000016f6f7824 */ /* 0x000fe200008e0600 */
[----:B------:R-:W2:Y:S04]  /*3b9a0*/  LDL.LU R112, [R1+0x1708] ;  /* 0x0017080001707983 */ /* 0x000ea80000300800 */
[----:B------:R-:W2:Y:S04]  /*3b9b0*/  LDL.LU R6, [R1+0x170c] ;  /* 0x00170c0001067983 */ /* 0x000ea80000300800 */
[----:B------:R-:W-:Y:S04]  /*3b9c0*/  STL [R1+0x168c], R110 ;  /* 0x00168c6e01007387 */ /* 0x000fe80000100800 */
[----:B------:R1:W-:Y:S04]  /*3b9d0*/  STL [R1+0x1688], R111 ;  /* 0x0016886f01007387 */ /* 0x0003e80000100800 */
[----:B------:R1:W-:Y:S01]  /*3b9e0*/  LDGSTS.E [R5+0x4700], desc[UR4][R114.64], P0 ;  /* 0x0470000072057fae */ /* 0x0003e20008121844 */
[----:B---3--:R-:W-:-:S05]  /*3b9f0*/  IADD3 R108, P2, R108, R2, RZ ;  /* 0x000000026c6c7210 */ /* 0x008fca0007f5e0ff */
[----:B------:R-:W-:Y:S01]  /*3ba00*/  IMAD.X R109, R109, 0x1, R0, P2 ;  /* 0x000000016d6d7824 */ /* 0x000fe200010e0600 */
[----:B------:R-:W-:Y:S01]  /*3ba10*/  STL [R1+0x16ac], R108 ;  /* 0x0016ac6c01007387 */ /* 0x000fe20000100800 */
[----:B-1----:R-:W-:-:S03]  /*3ba20*/  IMAD.MOV.U32 R115, RZ, RZ, R111 ;  /* 0x000000ffff737224 */ /* 0x002fc600078e006f */
[----:B------:R-:W3:Y:S04]  /*3ba30*/  LDL.LU R113, [R1+0x1728] ;  /* 0x0017280001717983 */ /* 0x000ee80000300800 */
[----:B------:R1:W-:Y:S04]  /*3ba40*/  STL [R1+0x16a8], R109 ;  /* 0x0016a86d01007387 */ /* 0x0003e80000100800 */
[----:B------:R-:W3:Y:S01]  /*3ba50*/  LDL.LU R111, [R1+0x172c] ;  /* 0x00172c00016f7983 */ /* 0x000ee20000300800 */
[----:B------:R-:W-:-:S03]  /*3ba60*/  IMAD.MOV.U32 R114, RZ, RZ, R110 ;  /* 0x000000ffff727224 */ /* 0x000fc600078e006e */
        /* <DEDUP_REMOVED lines=14> */
[----:B----4-:R-:W-:-:S05]  /*3bb50*/  IADD3 R7, P2, R7, R2, RZ ;  /* 0x0000000207077210 */ /* 0x010fca0007f5e0ff */
[----:B------:R-:W-:Y:S04]  /*3bb60*/  STL [R1+0x16ec], R7 ;  /* 0x0016ec0701007387 */ /* 0x000fe80000100800 */
[----:B------:R-:W4:Y:S01]  /*3bb70*/  LDL.LU R107, [R1+0x176c] ;  /* 0x00176c00016b7983 */ /* 0x000f220000300800 */
[----:B------:R-:W-:Y:S01]  /*3bb80*/  IMAD.X R8, R8, 0x1, R0, P2 ;  /* 0x0000000108087824 */ /* 0x000fe200010e0600 */
[----:B--2---:R-:W-:Y:S01]  /*3bb90*/  IADD3 R6, P1, R6, R2, RZ ;  /* 0x0000000206067210 */ /* 0x004fe20007f3e0ff */
[----:B-1----:R-:W-:Y:S02]  /*3bba0*/  IMAD.MOV.U32 R114, RZ, RZ, R7 ;  /* 0x000000ffff727224 */ /* 0x002fe400078e0007 */
[----:B------:R-:W-:Y:S01]  /*3bbb0*/  IMAD.MOV.U32 R115, RZ, RZ, R8 ;  /* 0x000000ffff737224 */ /* 0x000fe200078e0008 */
[----:B------:R1:W-:Y:S01]  /*3bbc0*/  STL [R1+0x16e8], R8 ;  /* 0x0016e80801007387 */ /* 0x0003e20000100800 */
[----:B------:R-:W-:-:S03]  /*3bbd0*/  IMAD.X R112, R112, 0x1, R0, P1 ;  /* 0x0000000170707824 */ /* 0x000fc600008e0600 */
[----:B------:R-:W2:Y:S04]  /*3bbe0*/  LDL.LU R9, [R1+0x1788] ;  /* 0x0017880001097983 */ /* 0x000ea80000300800 */
[----:B------:R1:W-:Y:S04]  /*3bbf0*/  LDGSTS.E [R5+0x5700], desc[UR4][R114.64], P0 ;  /* 0x0570000072057fae */ /* 0x0003e80008121844 */
[----:B-1----:R-:W2:Y:S04]  /*3bc00*/  LDL.LU R8, [R1+0x178c] ;  /* 0x00178c0001087983 */ /* 0x002ea80000300800 */
[----:B------:R-:W2:Y:S04]  /*3bc10*/  LDL.LU R7, [R1+0x17a8] ;  /* 0x0017a80001077983 */ /* 0x000ea80000300800 */
[----:B------:R1:W-:Y:S01]  /*3bc20*/  STL [R1+0x170c], R6 ;  /* 0x00170c0601007387 */ /* 0x0003e20000100800 */
[----:B------:R-:W-:-:S03]  /*3bc30*/  IMAD.MOV.U32 R114, RZ, RZ, R6 ;  /* 0x000000ffff727224 */ /* 0x000fc600078e0006 */
[----:B------:R1:W-:Y:S01]  /*3bc40*/  STL [R1+0x1708], R112 ;  /* 0x0017087001007387 */ /* 0x0003e20000100800 */
[----:B---3--:R-:W-:-:S05]  /*3bc50*/  IADD3 R111, P2, R111, R2, RZ ;  /* 0x000000026f6f7210 */ /* 0x008fca0007f5e0ff */
[----:B------:R3:W-:Y:S04]  /*3bc60*/  STL [R1+0x172c], R111 ;  /* 0x00172c6f01007387 */ /* 0x0007e80000100800 */
[----:B-1----:R-:W2:Y:S01]  /*3bc70*/  LDL.LU R6, [R1+0x17ac] ;  /* 0x0017ac0001067983 */ /* 0x002ea20000300800 */
[----:B------:R-:W-:Y:S02]  /*3bc80*/  IMAD.MOV.U32 R115, RZ, RZ, R112 ;  /* 0x000000ffff737224 */ /* 0x000fe400078e0070 */
[----:B------:R-:W-:-:S03]  /*3bc90*/  IMAD.X R113, R113, 0x1, R0, P2 ;  /* 0x0000000171717824 */ /* 0x000fc600010e0600 */
[----:B------:R1:W-:Y:S01]  /*3bca0*/  LDGSTS.E [R5+0x5b00], desc[UR4][R114.64], P0 ;  /* 0x05b0000072057fae */ /* 0x0003e20008121844 */
[----:B------:R-:W-:-:S03]  /*3bcb0*/  IADD3 R109, P1, R109, R2, RZ ;  /* 0x000000026d6d7210 */ /* 0x000fc60007f3e0ff */
[----:B------:R-:W-:Y:S01]  /*3bcc0*/  STL [R1+0x1728], R113 ;  /* 0x0017287101007387 */ /* 0x000fe20000100800 */
[----:B-1----:R-:W-:Y:S02]  /*3bcd0*/  IMAD.MOV.U32 R114, RZ, RZ, R111 ;  /* 0x000000ffff727224 */ /* 0x002fe400078e006f */
[----:B------:R-:W-:Y:S01]  /*3bce0*/  IMAD.MOV.U32 R115, RZ, RZ, R113 ;  /* 0x000000ffff737224 */ /* 0x000fe200078e0071 */
[----:B------:R-:W2:Y:S01]  /*3bcf0*/  LDL.LU R112, [R1+0x17c8] ;  /* 0x0017c80001707983 */ /* 0x000ea20000300800 */
[----:B------:R-:W-:-:S03]  /*3bd00*/  IMAD.X R110, R110, 0x1, R0, P1 ;  /* 0x000000016e6e7824 */ /* 0x000fc600008e0600 */
[----:B---3--:R-:W3:Y:S04]  /*3bd10*/  LDL.LU R111, [R1+0x17cc] ;  /* 0x0017cc00016f7983 */ /* 0x008ee80000300800 */
[----:B------:R-:W-:Y:S04]  /*3bd20*/  STL [R1+0x174c], R109 ;  /* 0x00174c6d01007387 */ /* 0x000fe80000100800 */
[----:B------:R1:W-:Y:S04]  /*3bd30*/  LDGSTS.E [R5+0x5f00], desc[UR4][R114.64], P0 ;  /* 0x05f0000072057fae */ /* 0x0003e80008121844 */
[----:B------:R4:W-:Y:S01]  /*3bd40*/  STL [R1+0x1748], R110 ;  /* 0x0017486e01007387 */ /* 0x0009e20000100800 */
[----:B-1----:R-:W-:-:S02]  /*3bd50*/  IMAD.MOV.U32 R115, RZ, RZ, R110 ;  /* 0x000000ffff737224 */ /* 0x002fc400078e006e */
[----:B------:R-:W-:-:S05]  /*3bd60*/  IMAD.MOV.U32 R114, RZ, RZ, R109 ;  /* 0x000000ffff727224 */ /* 0x000fca00078e006d */
[----:B------:R1:W-:Y:S01]  /*3bd70*/  LDGSTS.E [R5+0x6300], desc[UR4][R114.64], P0 ;  /* 0x0630000072057fae */ /* 0x0003e20008121844 */
[----:B----4-:R-:W-:-:S05]  /*3bd80*/  IADD3 R107, P2, R107, R2, RZ ;  /* 0x000000026b6b7210 */ /* 0x010fca0007f5e0ff */
[----:B------:R-:W-:Y:S01]  /*3bd90*/  IMAD.X R108, R108, 0x1, R0, P2 ;  /* 0x000000016c6c7824 */ /* 0x000fe200010e0600 */
[----:B------:R-:W-:Y:S04]  /*3bda0*/  STL [R1+0x176c], R107 ;  /* 0x00176c6b01007387 */ /* 0x000fe80000100800 */
[----:B------:R-:W4:Y:S04]  /*3bdb0*/  LDL.LU R110, [R1+0x17e8] ;  /* 0x0017e800016e7983 */ /* 0x000f280000300800 */
        /* <DEDUP_REMOVED lines=16> */
[----:B------:R-:W2:Y:S04]  /*3bec0*/  LDL.LU R9, [R1+0x1828] ;  /* 0x0018280001097983 */ /* 0x000ea80000300800 */
[----:B------:R1:W-:Y:S04]  /*3bed0*/  STL [R1+0x17a8], R7 ;  /* 0x0017a80701007387 */ /* 0x0003e80000100800 */
[----:B------:R-:W2:Y:S04]  /*3bee0*/  LDL.LU R8, [R1+0x182c] ;  /* 0x00182c0001087983 */ /* 0x000ea80000300800 */
[----:B------:R1:W-:Y:S01]  /*3bef0*/  LDGSTS.E [R5+0x6b00], desc[UR4][R114.64], P0 ;  /* 0x06b0000072057fae */ /* 0x0003e20008121844 */
[----:B---3--:R-:W-:-:S05]  /*3bf00*/  IADD3 R111, P1, R111, R2, RZ ;  /* 0x000000026f6f7210 */ /* 0x008fca0007f3e0ff */
[----:B------:R-:W-:Y:S02]  /*3bf10*/  IMAD.X R112, R112, 0x1, R0, P1 ;  /* 0x0000000170707824 */ /* 0x000fe400008e0600 */
[----:B-1----:R-:W-:Y:S02]  /*3bf20*/  IMAD.MOV.U32 R114, RZ, RZ, R6 ;  /* 0x000000ffff727224 */ /* 0x002fe400078e0006 */
[----:B------:R-:W-:Y:S02]  /*3bf30*/  IMAD.MOV.U32 R115, RZ, RZ, R7 ;  /* 0x000000ffff737224 */ /* 0x000fe400078e0007 */
[----:B------:R-:W3:Y:S04]  /*3bf40*/  LDL.LU.64 R6, [R1+0x1018] ;  /* 0x0010180001067983 */ /* 0x000ee80000300a00 */
[----:B------:R-:W-:Y:S04]  /*3bf50*/  STL [R1+0x17cc], R111 ;  /* 0x0017cc6f01007387 */ /* 0x000fe80000100800 */
[----:B------:R1:W-:Y:S01]  /*3bf60*/  STL [R1+0x17c8], R112 ;  /* 0x0017c87001007387 */ /* 0x0003e20000100800 */
[----:B------:R-:W-:-:S03]  /*3bf70*/  IMAD.MOV.U32 R113, RZ, RZ, R112 ;  /* 0x000000ffff717224 */ /* 0x000fc600078e0070 */
[----:B------:R-:W-:Y:S01]  /*3bf80*/  LDGSTS.E [R5+0x6f00], desc[UR4][R114.64], P0 ;  /* 0x06f0000072057fae */ /* 0x000fe20008121844 */
[----:B-1----:R-:W-:-:S05]  /*3bf90*/  IMAD.MOV.U32 R112, RZ, RZ, R111 ;  /* 0x000000ffff707224 */ /* 0x002fca00078e006f */
[----:B------:R-:W-:Y:S01]  /*3bfa0*/  LDGSTS.E [R5+0x7300], desc[UR4][R112.64], P0 ;  /* 0x0730000070057fae */ /* 0x000fe20008121844 */
[----:B----4-:R-:W-:-:S05]  /*3bfb0*/  IADD3 R109, P2, R109, R2, RZ ;  /* 0x000000026d6d7210 */ /* 0x010fca0007f5e0ff */
[----:B------:R-:W-:Y:S01]  /*3bfc0*/  STL [R1+0x17ec], R109 ;  /* 0x0017ec6d01007387 */ /* 0x000fe20000100800 */
[----:B------:R-:W-:-:S03]  /*3bfd0*/  IMAD.X R110, R110, 0x1, R0, P2 ;  /* 0x000000016e6e7824 */ /* 0x000fc600010e0600 */
[----:B------:R-:W4:Y:S01]  /*3bfe0*/  LDL.LU.64 R118, [R1+0xff8] ;  /* 0x000ff80001767983 */ /* 0x000f220000300a00 */
[----:B--2---:R-:W-:-:S03]  /*3bff0*/  IADD3 R107, P1, R107, R2, RZ ;  /* 0x000000026b6b7210 */ /* 0x004fc60007f3e0ff */
[----:B------:R1:W-:Y:S04]  /*3c000*/  STL [R1+0x17e8], R110 ;  /* 0x0017e86e01007387 */ /* 0x0003e80000100800 */
[----:B------:R-:W2:Y:S01]  /*3c010*/  LDL.LU.64 R116, [R1+0xfd8] ;  /* 0x000fd80001747983 */ /* 0x000ea20000300a00 */
[----:B------:R-:W-:-:S03]  /*3c020*/  IMAD.X R108, R108, 0x1, R0, P1 ;  /* 0x000000016c6c7824 */ /* 0x000fc600008e0600 */
[----:B------:R-:W2:Y:S01]  /*3c030*/  LDL.LU.64 R114, [R1+0xfb8] ;  /* 0x000fb80001727983 */ /* 0x000ea20000300a00 */
[----:B------:R-:W-:-:S03]  /*3c040*/  IMAD.MOV.U32 R111, RZ, RZ, R110 ;  /* 0x000000ffff6f7224 */ /* 0x000fc600078e006e */
[----:B------:R-:W-:Y:S01]  /*3c050*/  STL [R1+0x180c], R107 ;  /* 0x00180c6b01007387 */ /* 0x000fe20000100800 */
[----:B-1----:R-:W-:-:S03]  /*3c060*/  IMAD.MOV.U32 R110, RZ, RZ, R109 ;  /* 0x000000ffff6e7224 */ /* 0x002fc600078e006d */
[----:B------:R1:W-:Y:S01]  /*3c070*/  STL [R1+0x1808], R108 ;  /* 0x0018086c01007387 */ /* 0x0003e20000100800 */
[----:B------:R-:W-:-:S03]  /*3c080*/  IMAD.MOV.U32 R109, RZ, RZ, R108 ;  /* 0x000000ffff6d7224 */ /* 0x000fc600078e006c */
[----:B------:R-:W-:Y:S01]  /*3c090*/  LDGSTS.E [R5+0x7700], desc[UR4][R110.64], P0 ;  /* 0x077000006e057fae */ /* 0x000fe20008121844 */
[----:B-1----:R-:W-:-:S05]  /*3c0a0*/  IMAD.MOV.U32 R108, RZ, RZ, R107 ;  /* 0x000000ffff6c7224 */ /* 0x002fca00078e006b */
[----:B------:R-:W-:Y:S01]  /*3c0b0*/  LDGSTS.E [R5+0x7b00], desc[UR4][R108.64], P0 ;  /* 0x07b000006c057fae */ /* 0x000fe20008121844 */
[----:B------:R-:W-:-:S05]  /*3c0c0*/  IADD3 R8, P2, R8, R2, RZ ;  /* 0x0000000208087210 */ /* 0x000fca0007f5e0ff */
[----:B------:R-:W-:Y:S01]  /*3c0d0*/  STL [R1+0x182c], R8 ;  /* 0x00182c0801007387 */ /* 0x000fe20000100800 */
[----:B------:R-:W-:-:S03]  /*3c0e0*/  IMAD.X R9, R9, 0x1, R0, P2 ;  /* 0x0000000109097824 */ /* 0x000fc600010e0600 */
[----:B------:R-:W2:Y:S04]  /*3c0f0*/  LDL.LU.64 R112, [R1+0xf98] ;  /* 0x000f980001707983 */ /* 0x000ea80000300a00 */
[----:B------:R1:W-:Y:S04]  /*3c100*/  STL [R1+0x1828], R9 ;  /* 0x0018280901007387 */ /* 0x0003e80000100800 */
[----:B------:R-:W2:Y:S04]  /*3c110*/  LDL.LU.64 R110, [R1+0xf78] ;  /* 0x000f7800016e7983 */ /* 0x000ea80000300a00 */
[----:B------:R-:W2:Y:S04]  /*3c120*/  LDL.LU.64 R108, [R1+0xf58] ;  /* 0x000f5800016c7983 */ /* 0x000ea80000300a00 */
[----:B------:R2:W-:Y:S04]  /*3c130*/  LDGSTS.E [R5+0x7f00], desc[UR4][R8.64], P0 ;  /* 0x07f0000008057fae */ /* 0x0005e80008121844 */
[----:B-1----:R-:W2:Y:S01]  /*3c140*/  LDL.LU.64 R8, [R1+0xf38] ;  /* 0x000f380001087983 */ /* 0x002ea20000300a00 */
[----:B---3--:R-:W-:-:S03]  /*3c150*/  IADD3 R120, P1, R6, R2, RZ ;  /* 0x0000000206787210 */ /* 0x008fc60007f3e0ff */
[----:B------:R-:W3:Y:S02]  /*3c160*/  LDL.LU.64 R138, [R1+0xf18] ;  /* 0x000f1800018a7983 */ /* 0x000ee40000300a00 */
[----:B------:R-:W-:Y:S02]  /*3c170*/  IMAD.X R6, R7, 0x1, R0, P1 ;  /* 0x0000000107067824 */ /* 0x000fe400008e0600 */
[----:B------:R-:W3:Y:S01]  /*3c180*/  LDL.LU.64 R140, [R1+0xef8] ;  /* 0x000ef800018c7983 */ /* 0x000ee20000300a00 */
[----:B----4-:R-:W-:-:S05]  /*3c190*/  IADD3 R122, P1, R118, R2, RZ ;  /* 0x00000002767a7210 */ /* 0x010fca0007f3e0ff */
[----:B------:R-:W-:Y:S02]  /*3c1a0*/  IMAD.X R123, R119, 0x1, R0, P1 ;  /* 0x00000001777b7824 */ /* 0x000fe400008e0600 */
[----:B------:R-:W4:Y:S01]  /*3c1b0*/  LDL.LU.64 R118, [R1+0xed8] ;  /* 0x000ed80001767983 */ /* 0x000f220000300a00 */
[----:B--2---:R-:W-:-:S05]  /*3c1c0*/  IADD3 R124, P1, R116, R2, RZ ;  /* 0x00000002747c7210 */ /* 0x004fca0007f3e0ff */
[--C-:B------:R-:W-:Y:S01]  /*3c1d0*/  IMAD.X R125, R117, 0x1, R0.reuse, P1 ;  /* 0x00000001757d7824 */ /* 0x100fe200008e0600 */
[-C--:B------:R-:W-:Y:S01]  /*3c1e0*/  IADD3 R126, P1, R114, R2.reuse, RZ ;  /* 0x00000002727e7210 */ /* 0x080fe20007f3e0ff */
[----:B------:R-:W2:Y:S04]  /*3c1f0*/  LDL.LU.64 R116, [R1+0xeb8] ;  /* 0x000eb80001747983 */ /* 0x000ea80000300a00 */
[----:B------:R-:W-:Y:S02]  /*3c200*/  IMAD.X R127, R115, 0x1, R0, P1 ;  /* 0x00000001737f7824 */ /* 0x000fe400008e0600 */
[----:B------:R-:W2:Y:S01]  /*3c210*/  LDL.LU.64 R114, [R1+0xe98] ;  /* 0x000e980001727983 */ /* 0x000ea20000300a00 */
[----:B------:R-:W-:-:S05]  /*3c220*/  IADD3 R128, P1, R112, R2, RZ ;  /* 0x0000000270807210 */ /* 0x000fca0007f3e0ff */
[----:B------:R-:W-:Y:S02]  /*3c230*/  IMAD.X R129, R113, 0x1, R0, P1 ;  /* 0x0000000171817824 */ /* 0x000fe400008e0600 */
[----:B------:R-:W2:Y:S01]  /*3c240*/  LDL.LU.64 R112, [R1+0xe78] ;  /* 0x000e780001707983 */ /* 0x000ea20000300a00 */
[----:B------:R-:W-:-:S05]  /*3c250*/  IADD3 R130, P1, R110, R2, RZ ;  /* 0x000000026e827210 */ /* 0x000fca0007f3e0ff */
[--C-:B------:R-:W-:Y:S01]  /*3c260*/  IMAD.X R131, R111, 0x1, R0.reuse, P1 ;  /* 0x000000016f837824 */ /* 0x100fe200008e0600 */
[-C--:B------:R-:W-:Y:S01]  /*3c270*/  IADD3 R132, P1, R108, R2.reuse, RZ ;  /* 0x000000026c847210 */ /* 0x080fe20007f3e0ff */
[----:B------:R-:W2:Y:S04]  /*3c280*/  LDL.LU.64 R110, [R1+0xe58] ;  /* 0x000e5800016e7983 */ /* 0x000ea80000300a00 */
[----:B------:R-:W-:Y:S01]  /*3c290*/  IMAD.X R133, R109, 0x1, R0, P1 ;  /* 0x000000016d857824 */ /* 0x000fe200008e0600 */
[----:B------:R-:W-:-:S05]  /*3c2a0*/  IADD3 R134, P1, R8, R2, RZ ;  /* 0x0000000208867210 */ /* 0x000fca0007f3e0ff */
[----:B------:R-:W-:Y:S02]  /*3c2b0*/  IMAD.X R135, R9, 0x1, R0, P1 ;  /* 0x0000000109877824 */ /* 0x000fe400008e0600 */
[----:B------:R-:W2:Y:S04]  /*3c2c0*/  LDL.LU.64 R8, [R1+0xe38] ;  /* 0x000e380001087983 */ /* 0x000ea80000300a00 */
[----:B------:R-:W2:Y:S01]  /*3c2d0*/  LDL.LU.64 R108, [R1+0xe18] ;  /* 0x000e1800016c7983 */ /* 0x000ea20000300a00 */
[----:B---3--:R-:W-:-:S05]  /*3c2e0*/  IADD3 R136, P1, R138, R2, RZ ;  /* 0x000000028a887210 */ /* 0x008fca0007f3e0ff */
[----:B------:R-:W-:Y:S01]  /*3c2f0*/  IMAD.X R137, R139, 0x1, R0, P1 ;  /* 0x000000018b897824 */ /* 0x000fe200008e0600 */
[----:B------:R-:W-:-:S05]  /*3c300*/  IADD3 R138, P1, R140, R2, RZ ;  /* 0x000000028c8a7210 */ /* 0x000fca0007f3e0ff */
[----:B------:R-:W-:Y:S02]  /*3c310*/  IMAD.X R139, R141, 0x1, R0, P1 ;  /* 0x000000018d8b7824 */ /* 0x000fe400008e0600 */
[----:B------:R-:W-:-:S05]  /*3c320*/  IMAD.MOV.U32 R121, RZ, RZ, R6 ;  /* 0x000000ffff797224 */ /* 0x000fca00078e0006 */
        /* <DEDUP_REMOVED lines=10> */
[----:B------:R1:W-:Y:S04]  /*3c3d0*/  LDGSTS.E [R5+0x10300], desc[UR4][R120.64], P0 ;  /* 0x1030000078057fae */ /* 0x0003e80008121844 */
        /* <DEDUP_REMOVED lines=8> */
[----:B------:R1:W-:Y:S01]  /*3c460*/  LDGSTS.E [R5+0x12700], desc[UR4][R138.64], P0 ;  /* 0x127000008a057fae */ /* 0x0003e20008121844 */
[----:B----4-:R-:W-:-:S05]  /*3c470*/  IADD3 R140, P1, R118, R2, RZ ;  /* 0x00000002768c7210 */ /* 0x010fca0007f3e0ff */
[----:B------:R-:W-:Y:S01]  /*3c480*/  IMAD.X R141, R119, 0x1, R0, P1 ;  /* 0x00000001778d7824 */ /* 0x000fe200008e0600 */
[----:B--2---:R-:W-:-:S04]  /*3c490*/  IADD3 R142, P1, R116, R2, RZ ;  /* 0x00000002748e7210 */ /* 0x004fc80007f3e0ff */
[----:B------:R2:W-:Y:S01]  /*3c4a0*/  LDGSTS.E [R5+0x12b00], desc[UR4][R140.64], P0 ;  /* 0x12b000008c057fae */ /* 0x0005e20008121844 */
[--C-:B------:R-:W-:Y:S01]  /*3c4b0*/  IMAD.X R143, R117, 0x1, R0.reuse, P1 ;  /* 0x00000001758f7824 */ /* 0x100fe200008e0600 */
[-C--:B------:R-:W-:Y:S02]  /*3c4c0*/  IADD3 R144, P1, R114, R2.reuse, RZ ;  /* 0x0000000272907210 */ /* 0x080fe40007f3e0ff */
[----:B------:R4:W-:Y:S03]  /*3c4d0*/  STL.64 [R1+0xed8], R140 ;  /* 0x000ed88c01007387 */ /* 0x0009e60000100a00 */
[----:B------:R-:W-:Y:S01]  /*3c4e0*/  IMAD.X R145, R115, 0x1, R0, P1 ;  /* 0x0000000173917824 */ /* 0x000fe200008e0600 */
[----:B------:R2:W-:Y:S04]  /*3c4f0*/  LDGSTS.E [R5+0x12f00], desc[UR4][R142.64], P0 ;  /* 0x12f000008e057fae */ /* 0x0005e80008121844 */
[----:B------:R4:W-:Y:S01]  /*3c500*/  STL.64 [R1+0xeb8], R142 ;  /* 0x000eb88e01007387 */ /* 0x0009e20000100a00 */
[----:B------:R-:W-:-:S03]  /*3c510*/  IADD3 R146, P1, R112, R2, RZ ;  /* 0x0000000270927210 */ /* 0x000fc60007f3e0ff */
[----:B------:R2:W-:Y:S02]  /*3c520*/  LDGSTS.E [R5+0x13300], desc[UR4][R144.64], P0 ;  /* 0x1330000090057fae */ /* 0x0005e40008121844 */
[--C-:B------:R-:W-:Y:S01]  /*3c530*/  IMAD.X R147, R113, 0x1, R0.reuse, P1 ;  /* 0x0000000171937824 */ /* 0x100fe200008e0600 */
[-C--:B------:R-:W-:Y:S01]  /*3c540*/  IADD3 R148, P1, R110, R2.reuse, RZ ;  /* 0x000000026e947210 */ /* 0x080fe20007f3e0ff */
[----:B------:R4:W-:Y:S04]  /*3c550*/  STL.64 [R1+0xe98], R144 ;  /* 0x000e989001007387 */ /* 0x0009e80000100a00 */
[----:B------:R-:W-:Y:S01]  /*3c560*/  IMAD.X R149, R111, 0x1, R0, P1 ;  /* 0x000000016f957824 */ /* 0x000fe200008e0600 */
[----:B------:R2:W-:Y:S04]  /*3c570*/  LDGSTS.E [R5+0x13700], desc[UR4][R146.64], P0 ;  /* 0x1370000092057fae */ /* 0x0005e80008121844 */
[----:B------:R2:W-:Y:S04]  /*3c580*/  STL.64 [R1+0xe78], R146 ;  /* 0x000e789201007387 */ /* 0x0005e80000100a00 */
[----:B------:R1:W-:Y:S01]  /*3c590*/  LDGSTS.E [R5+0x13b00], desc[UR4][R148.64], P0 ;  /* 0x13b0000094057fae */ /* 0x0003e20008121844 */
[----:B------:R-:W-:-:S05]  /*3c5a0*/  IADD3 R150, P1, R8, R2, RZ ;  /* 0x0000000208967210 */ /* 0x000fca0007f3e0ff */
[----:B------:R-:W-:Y:S01]  /*3c5b0*/  IMAD.X R151, R9, 0x1, R0, P1 ;  /* 0x0000000109977824 */ /* 0x000fe200008e0600 */
[----:B------:R-:W-:-:S04]  /*3c5c0*/  IADD3 R8, P1, R108, R2, RZ ;  /* 0x000000026c087210 */ /* 0x000fc80007f3e0ff */
[----:B------:R1:W-:Y:S01]  /*3c5d0*/  LDGSTS.E [R5+0x13f00], desc[UR4][R150.64], P0 ;  /* 0x13f0000096057fae */ /* 0x0003e20008121844 */
[----:B------:R-:W-:Y:S01]  /*3c5e0*/  IMAD.X R9, R109, 0x1, R0, P1 ;  /* 0x000000016d097824 */ /* 0x000fe200008e0600 */
[----:B------:R-:W-:-:S04]  /*3c5f0*/  IADD3 R107, P1, R250, R2, RZ ;  /* 0x00000002fa6b7210 */ /* 0x000fc80007f3e0ff */
[----:B------:R1:W-:Y:S01]  /*3c600*/  LDGSTS.E [R5+0x14300], desc[UR4][R8.64], P0 ;  /* 0x1430000008057fae */ /* 0x0003e20008121844 */
        /* <DEDUP_REMOVED lines=24> */
[----:B------:R-:W-:Y:S01]  /*3c790*/  IMAD.MOV.U32 R251, RZ, RZ, R250 ;  /* 0x000000fffffb7224 */ /* 0x000fe200078e00fa */
[----:B------:R-:W-:Y:S01]  /*3c7a0*/  MOV R243, R242 ;  /* 0x000000f200f37202 */ /* 0x000fe20000000f00 */
[----:B------:R-:W-:Y:S02]  /*3c7b0*/  IMAD.MOV.U32 R250, RZ, RZ, R107 ;  /* 0x000000fffffa7224 */ /* 0x000fe400078e006b */
[----:B------:R-:W-:Y:S01]  /*3c7c0*/  IMAD.X R154, R155, 0x1, R0, P1 ;  /* 0x000000019b9a7824 */ /* 0x000fe200008e0600 */
[----:B------:R-:W-:Y:S01]  /*3c7d0*/  IADD3 R252, P1, R18, R2, RZ ;  /* 0x0000000212fc7210 */ /* 0x000fe20007f3e0ff */
[----:B------:R1:W5:Y:S01]  /*3c7e0*/  LDL.LU R107, [R1+0x1d00] ;  /* 0x001d0000016b7983 */ /* 0x0003620000300800 */
[----:B------:R-:W-:Y:S02]  /*3c7f0*/  IMAD.MOV.U32 R242, RZ, RZ, R108 ;  /* 0x000000fffff27224 */ /* 0x000fe400078e006c */
[----:B------:R-:W-:Y:S01]  /*3c800*/  IMAD.MOV.U32 R235, RZ, RZ, R234 ;  /* 0x000000ffffeb7224 */ /* 0x000fe200078e00ea */
[----:B------:R2:W-:Y:S01]  /*3c810*/  STL.64 [R1+0xe58], R148 ;  /* 0x000e589401007387 */ /* 0x0005e20000100a00 */
[----:B------:R-:W-:-:S03]  /*3c820*/  IMAD.MOV.U32 R234, RZ, RZ, R109 ;  /* 0x000000ffffea7224 */ /* 0x000fc600078e006d */
[----:B------:R1:W5:Y:S01]  /*3c830*/  LDL.LU R108, [R1+0x1cfc] ;  /* 0x001cfc00016c7983 */ /* 0x0003620000300800 */
[----:B------:R-:W-:-:S03]  /*3c840*/  IMAD.MOV.U32 R227, RZ, RZ, R226 ;  /* 0x000000ffffe37224 */ /* 0x000fc600078e00e2 */
[----:B------:R2:W-:Y:S01]  /*3c850*/  STL.64 [R1+0xe38], R150 ;  /* 0x000e389601007387 */ /* 0x0005e20000100a00 */
[----:B------:R-:W-:Y:S01]  /*3c860*/  IMAD.X R18, R19, 0x1, R0, P1 ;  /* 0x0000000113127824 */ /* 0x000fe200008e0600 */
[----:B------:R-:W-:Y:S01]  /*3c870*/  IADD3 R7, P1, R10, R2, RZ ;  /* 0x000000020a077210 */ /* 0x000fe20007f3e0ff */
[----:B------:R-:W-:Y:S01]  /*3c880*/  IMAD.MOV.U32 R226, RZ, RZ, R110 ;  /* 0x000000ffffe27224 */ /* 0x000fe200078e006e */
[----:B------:R1:W5:Y:S01]  /*3c890*/  LDL.LU R109, [R1+0x1cf8] ;  /* 0x001cf800016d7983 */ /* 0x0003620000300800 */
[----:B------:R-:W-:Y:S02]  /*3c8a0*/  IMAD.MOV.U32 R219, RZ, RZ, R218 ;  /* 0x000000ffffdb7224 */ /* 0x000fe400078e00da */
[----:B------:R-:W-:Y:S01]  /*3c8b0*/  IMAD.MOV.U32 R218, RZ, RZ, R111 ;  /* 0x000000ffffda7224 */ /* 0x000fe200078e006f */
[----:B------:R2:W-:Y:S01]  /*3c8c0*/  STL.64 [R1+0xe18], R8 ;  /* 0x000e180801007387 */ /* 0x0005e20000100a00 */
[----:B------:R-:W-:Y:S02]  /*3c8d0*/  IMAD.MOV.U32 R211, RZ, RZ, R210 ;  /* 0x000000ffffd37224 */ /* 0x000fe400078e00d2 */
[----:B------:R-:W-:Y:S01]  /*3c8e0*/  IMAD.MOV.U32 R210, RZ, RZ, R112 ;  /* 0x000000ffffd27224 */ /* 0x000fe200078e0070 */
[----:B------:R1:W5:Y:S01]  /*3c8f0*/  LDL.LU R110, [R1+0x1cf4] ;  /* 0x001cf400016e7983 */ /* 0x0003620000300800 */
[----:B------:R-:W-:-:S02]  /*3c900*/  IMAD.MOV.U32 R203, RZ, RZ, R202 ;  /* 0x000000ffffcb7224 */ /* 0x000fc400078e00ca */
[----:B------:R-:W-:Y:S01]  /*3c910*/  IMAD.MOV.U32 R202, RZ, RZ, R113 ;  /* 0x000000ffffca7224 */ /* 0x000fe200078e0071 */
[----:B------:R1:W5:Y:S01]  /*3c920*/  LDL.LU R111, [R1+0x1cf0] ;  /* 0x001cf000016f7983 */ /* 0x0003620000300800 */
[----:B------:R-:W-:Y:S02]  /*3c930*/  IMAD.MOV.U32 R195, RZ, RZ, R194 ;  /* 0x000000ffffc37224 */ /* 0x000fe400078e00c2 */
[----:B------:R-:W-:Y:S01]  /*3c940*/  IMAD.MOV.U32 R194, RZ, RZ, R114 ;  /* 0x000000ffffc27224 */ /* 0x000fe200078e0072 */
[----:B------:R1:W5:Y:S01]  /*3c950*/  LDL.LU R112, [R1+0x1cec] ;  /* 0x001cec0001707983 */ /* 0x0003620000300800 */
[----:B------:R-:W-:Y:S02]  /*3c960*/  IMAD.MOV.U32 R187, RZ, RZ, R186 ;  /* 0x000000ffffbb7224 */ /* 0x000fe400078e00ba */
[----:B------:R-:W-:Y:S01]  /*3c970*/  IMAD.MOV.U32 R186, RZ, RZ, R115 ;  /* 0x000000ffffba7224 */ /* 0x000fe200078e0073 */
[----:B------:R1:W5:Y:S01]  /*3c980*/  LDL.LU R113, [R1+0x1ce8] ;  /* 0x001ce80001717983 */ /* 0x0003620000300800 */
[----:B------:R-:W-:-:S02]  /*3c990*/  IMAD.MOV.U32 R179, RZ, RZ, R178 ;  /* 0x000000ffffb37224 */ /* 0x000fc400078e00b2 */
[----:B------:R-:W-:Y:S01]  /*3c9a0*/  IMAD.X R10, R11, 0x1, R0, P1 ;  /* 0x000000010b0a7824 */ /* 0x000fe200008e0600 */
        /* <DEDUP_REMOVED lines=16> */
[----:B------:R-:W-:-:S03]  /*3cab0*/  IMAD.MOV.U32 R10, RZ, RZ, R7 ;  /* 0x000000ffff0a7224 */ /* 0x000fc600078e0007 */
[----:B------:R1:W5:Y:S04]  /*3cac0*/  LDL.LU R252, [R1+0x1ccc] ;  /* 0x001ccc0001fc7983 */ /* 0x0003680000300800 */
[----:B------:R2:W5:Y:S04]  /*3cad0*/  LDL.LU R7, [R1+0x1cc8] ;  /* 0x001cc80001077983 */ /* 0x0005680000300800 */
[----:B-1----:R1:W5:Y:S04]  /*3cae0*/  LDL.LU.64 R120, [R1+0x1cc0] ;  /* 0x001cc00001787983 */ /* 0x0023680000300a00 */
[----:B---3--:R1:W5:Y:S04]  /*3caf0*/  LDL.LU.64 R122, [R1+0x1cb8] ;  /* 0x001cb800017a7983 */ /* 0x0083680000300a00 */
        /* <DEDUP_REMOVED lines=8> */
[----:B----4-:R1:W5:Y:S04]  /*3cb80*/  LDL.LU.64 R140, [R1+0x1c70] ;  /* 0x001c7000018c7983 */ /* 0x0103680000300a00 */
[----:B------:R1:W5:Y:S04]  /*3cb90*/  LDL.LU.64 R142, [R1+0x1c68] ;  /* 0x001c6800018e7983 */ /* 0x0003680000300a00 */
[----:B------:R1:W5:Y:S04]  /*3cba0*/  LDL.LU.64 R144, [R1+0x1c60] ;  /* 0x001c600001907983 */ /* 0x0003680000300a00 */
[----:B--2---:R1:W5:Y:S04]  /*3cbb0*/  LDL.LU.64 R146, [R1+0x1c58] ;  /* 0x001c580001927983 */ /* 0x0043680000300a00 */
[----:B------:R1:W5:Y:S04]  /*3cbc0*/  LDL.LU.64 R148, [R1+0x1c50] ;  /* 0x001c500001947983 */ /* 0x0003680000300a00 */
[----:B------:R1:W5:Y:S04]  /*3cbd0*/  LDL.LU.64 R150, [R1+0x1c48] ;  /* 0x001c480001967983 */ /* 0x0003680000300a00 */
[----:B------:R1:W5:Y:S04]  /*3cbe0*/  LDL.LU.64 R8, [R1+0x1c40] ;  /* 0x001c400001087983 */ /* 0x0003680000300a00 */
[----:B------:R1:W-:Y:S04]  /*3cbf0*/  LDGSTS.E [R5+0x14700], desc[UR4][R250.64], P0 ;  /* 0x14700000fa057fae */ /* 0x0003e80008121844 */
[----:B------:R1:W-:Y:S01]  /*3cc00*/  LDGSTS.E [R5+0x14b00], desc[UR4][R242.64], P0 ;  /* 0x14b00000f2057fae */ /* 0x0003e20008121844 */
[----:B------:R-:W-:-:S03]  /*3cc10*/  UIADD3 UR7, UR7, 0x1, URZ ;  /* 0x0000000107077890 */ /* 0x000fc6000fffe03f */
[----:B------:R1:W-:Y:S04]  /*3cc20*/  LDGSTS.E [R5+0x14f00], desc[UR4][R234.64], P0 ;  /* 0x14f00000ea057fae */ /* 0x0003e80008121844 */
[----:B------:R1:W-:Y:S04]  /*3cc30*/  LDGSTS.E [R5+0x15300], desc[UR4][R226.64], P0 ;  /* 0x15300000e2057fae */ /* 0x0003e80008121844 */
[----:B------:R1:W-:Y:S04]  /*3cc40*/  LDGSTS.E [R5+0x15700], desc[UR4][R218.64], P0 ;  /* 0x15700000da057fae */ /* 0x0003e80008121844 */
[----:B------:R1:W-:Y:S01]  /*3cc50*/  LDGSTS.E [R5+0x15b00], desc[UR4][R210.64], P0 ;  /* 0x15b00000d2057fae */ /* 0x0003e20008121844 */
[----:B------:R-:W-:-:S03]  /*3cc60*/  UISETP.NE.U32.AND UP0, UPT, UR7, UR11, UPT ;  /* 0x0000000b0700728c */ /* 0x000fc6000bf05070 */
        /* <DEDUP_REMOVED lines=9> */
[----:B------:R-:W-:-:S03]  /*3cd00*/  PLOP3.LUT P0, PT, PT, PT, UP0, 0x80, 0x0 ;  /* 0x000000000000781c */ /* 0x000fc60003f0f008 */
[----:B------:R-:W0:Y:S10]  /*3cd10*/  LDGDEPBAR ;  /* 0x00000000000079af */ /* 0x000e340000000000 */
[----:B-1----:R-:W-:Y:S05]  /*3cd20*/  @P0 BRA `(.L_x_1) ;  /* 0xfffffebc00580947 */ /* 0x002fea000383ffff */
.L_x_0:
[----:B------:R1:W-:Y:S01]  /*3cd30*/  STL [R1+0x1d4c], R91 ;  /* 0x001d4c5b01007387 */ /* 0x0003e20000100800 */
[----:B------:R-:W-:-:S04]  /*3cd40*/  DEPBAR.LE SB0, 0x0 ;  /* 0x000080000000791a */ /* 0x000fc80000000000 */
[----:B------:R2:W-:Y:S01]  /*3cd50*/  STL [R1+0x1d48], R90 ;  /* 0x001d485a01007387 */ /* 0x0005e20000100800 */
[----:B------:R-:W-:Y:S01]  /*3cd60*/  ULDC.64 UR12, c[0x0][0x228] ;  /* 0x00008a00000c7ab9 */ /* 0x000fe20000000a00 */
[----:B-----5:R-:W-:Y:S01]  /*3cd70*/  VIADD R3, R7, 0x104 ;  /* 0x0000010407037836 */ /* 0x020fe20000000000 */
[----:B------:R-:W-:Y:S01]  /*3cd80*/  ULDC.64 UR6, c[0x0][0x228] ;  /* 0x00008a0000067ab9 */ /* 0x000fe20000000a00 */
[----:B------:R3:W-:Y:S01]  /*3cd90*/  STL [R1+0x1d44], R89 ;  /* 0x001d445901007387 */ /* 0x0007e20000100800 */
[----:B------:R-:W-:Y:S01]  /*3cda0*/  ULDC.64 UR8, c[0x0][0x228] ;  /* 0x00008a0000087ab9 */ /* 0x000fe20000000a00 */
[----:B------:R-:W-:Y:S01]  /*3cdb0*/  ULDC.64 UR10, c[0x0][0x228] ;  /* 0x00008a00000a7ab9 */ /* 0x000fe20000000a00 */
[----:B------:R-:W-:Y:S01]  /*3cdc0*/  ISETP.GE.AND P3, PT, R3, UR7, PT ;  /* 0x0000000703007c0c */ /* 0x000fe2000bf66270 */
[----:B------:R4:W-:Y:S01]  /*3cdd0*/  STL [R1+0x1d40], R88 ;  /* 0x001d405801007387 */ /* 0x0009e20000100800 */
[----:B------:R-:W-:Y:S01]  /*3cde0*/  ULDC UR7, c[0x0][0x248] ;  /* 0x0000920000077ab9 */ /* 0x000fe20000000800 */
[----:B------:R-:W-:Y:S01]  /*3cdf0*/  VIADD R3, R7, 0x102 ;  /* 0x0000010207037836 */ /* 0x000fe20000000000 */
[----:B------:R-:W1:Y:S01]  /*3ce00*/  S2R R0, SR_TID.X ;  /* 0x0000000000007919 */ /* 0x000e620000002100 */
[----:B------:R-:W-:Y:S01]  /*3ce10*/  LOP3.LUT R20, R20, 0xffefffff, RZ, 0xc0, !PT ;  /* 0xffefffff14147812 */ /* 0x000fe200078ec0ff */
[----:B------:R-:W-:-:S02]  /*3ce20*/  ULDC UR26, c[0x0][0x248] ;  /* 0x00009200001a7ab9 */ /* 0x000fc40000000800 */
[----:B------:R-:W-:Y:S01]  /*3ce30*/  ISETP.GE.AND P1, PT, R3, UR11, PT ;  /* 0x0000000b03007c0c */ /* 0x000fe2000bf26270 */
[----:B------:R4:W-:Y:S01]  /*3ce40*/  STL [R1+0x1d3c], R87 ;  /* 0x001d3c5701007387 */ /* 0x0009e20000100800 */
[----:B------:R-:W-:Y:S01]  /*3ce50*/  ULDC UR11, c[0x0][0x248] ;  /* 0x00009200000b7ab9 */ /* 0x000fe20000000800 */
[----:B------:R-:W-:Y:S01]  /*3ce60*/  ULDC.64 UR30, c[0x0][0x228] ;  /* 0x00008a00001e7ab9 */ /* 0x000fe20000000a00 */
[----:B------:R-:W-:Y:S01]  /*3ce70*/  ULDC UR27, c[0x0][0x248] ;  /* 0x00009200001b7ab9 */ /* 0x000fe20000000800 */
[----:B------:R4:W-:Y:S01]  /*3ce80*/  STL [R1+0x1d38], R86 ;  /* 0x001d385601007387 */ /* 0x0009e20000100800 */
[----:B------:R-:W-:Y:S01]  /*3ce90*/  ULDC.64 UR36, c[0x0][0x228] ;  /* 0x00008a0000247ab9 */ /* 0x000fe20000000a00 */
[----:B------:R-:W-:Y:S01]  /*3cea0*/  ULDC UR28, c[0x0][0x248] ;  /* 0x00009200001c7ab9 */ /* 0x000fe20000000800 */
[----:B------:R-:W-:Y:S01]  /*3ceb0*/  ULDC.64 UR34, c[0x0][0x228] ;  /* 0x00008a0000227ab9 */ /* 0x000fe20000000a00 */
[----:B------:R4:W-:Y:S01]  /*3cec0*/  STL [R1+0x1d34], R85 ;  /* 0x001d345501007387 */ /* 0x0009e20000100800 */
[----:B------:R-:W-:Y:S01]  /*3ced0*/  ULDC.64 UR40, c[0x0][0x228] ;  /* 0x00008a0000287ab9 */ /* 0x000fe20000000a00 */
[----:B------:R-:W-:Y:S01]  /*3cee0*/  ULDC.64 UR38, c[0x0][0x228] ;  /* 0x00008a0000267ab9 */ /* 0x000fe20000000a00 */
[----:B------:R-:W-:Y:S01]  /*3cef0*/  ULDC UR33, c[0x0][0x248] ;  /* 0x0000920000217ab9 */ /* 0x000fe20000000800 */
[----:B------:R4:W-:Y:S01]  /*3cf00*/  STL [R1+0x1d30], R84 ;  /* 0x001d305401007387 */ /* 0x0009e20000100800 */
[----:B------:R-:W-:Y:S01]  /*3cf10*/  ULDC UR32, c[0x0][0x248] ;  /* 0x0000920000207ab9 */ /* 0x000fe20000000800 */
[----:B------:R-:W-:Y:S01]  /*3cf20*/  ULDC UR57, c[0x0][0x228] ;  /* 0x00008a0000397ab9 */ /* 0x000fe20000000800 */
        /* <DEDUP_REMOVED lines=14> */
[C---:B-1----:R-:W-:Y:S01]  /*3d010*/  IMAD.SHL.U32 R5, R0.reuse, 0x40, RZ ;  /* 0x0000004000057824 */ /* 0x042fe200078e00ff */
[----:B------:R-:W-:Y:S01]  /*3d020*/  ULDC UR46, c[0x0][0x228] ;  /* 0x00008a00002e7ab9 */ /* 0x000fe20000000800 */
[C---:B------:R-:W-:Y:S01]  /*3d030*/  IMAD.SHL.U32 R2, R0.reuse, 0x10, RZ ;  /* 0x0000001000027824 */ /* 0x040fe200078e00ff */
[----:B------:R1:W-:Y:S01]  /*3d040*/  STL [R1+0x1d1c], R79 ;  /* 0x001d1c4f01007387 */ /* 0x0003e20000100800 */
[----:B------:R-:W-:Y:S01]  /*3d050*/  IMAD.SHL.U32 R0, R0, 0x8, RZ ;  /* 0x0000000800007824 */ /* 0x000fe200078e00ff */
[----:B------:R-:W-:Y:S01]  /*3d060*/  LOP3.LUT R5, R5, 0x400, RZ, 0xc0, !PT ;  /* 0x0000040005057812 */ /* 0x000fe200078ec0ff */
[----:B------:R-:W-:Y:S01]  /*3d070*/  ULDC UR48, c[0x0][0x228] ;  /* 0x00008a0000307ab9 */ /* 0x000fe20000000800 */
[----:B------:R1:W-:Y:S01]  /*3d080*/  STL [R1+0x1d18], R78 ;  /* 0x001d184e01007387 */ /* 0x0003e20000100800 */
[----:B------:R-:W-:Y:S01]  /*3d090*/  LOP3.LUT R2, R2, 0xf0, RZ, 0xc0, !PT ;  /* 0x000000f002027812 */ /* 0x000fe200078ec0ff */
[----:B------:R-:W-:Y:S01]  /*3d0a0*/  ULDC UR50, c[0x0][0x228] ;  /* 0x00008a0000327ab9 */ /* 0x000fe20000000800 */
[----:B------:R-:W-:Y:S01]  /*3d0b0*/  LOP3.LUT R4, R0, 0x300, RZ, 0xc0, !PT ;  /* 0x0000030000047812 */ /* 0x000fe200078ec0ff */
[----:B------:R1:W-:Y:S01]  /*3d0c0*/  STL [R1+0x1d14], R77 ;  /* 0x001d144d01007387 */ /* 0x0003e20000100800 */
[----:B------:R-:W-:Y:S01]  /*3d0d0*/  IADD3 R0, R5, UR60, R2 ;  /* 0x0000003c05007c10 */ /* 0x000fe2000fffe002 */
[C---:B------:R-:W-:Y:S01]  /*3d0e0*/  VIADD R2, R7.reuse, 0x103 ;  /* 0x0000010307027836 */ /* 0x040fe20000000000 */
[----:B------:R-:W-:Y:S01]  /*3d0f0*/  ULDC UR52, c[0x0][0x228] ;  /* 0x00008a0000347ab9 */ /* 0x000fe20000000800 */
[----:B------:R1:W-:Y:S01]  /*3d100*/  STL [R1+0x1d10], R76 ;  /* 0x001d104c01007387 */ /* 0x0003e20000100800 */
[----:B------:R-:W-:Y:S01]  /*3d110*/  ULDC UR54, c[0x0][0x228] ;  /* 0x00008a0000367ab9 */ /* 0x000fe20000000800 */
[----:B------:R-:W-:Y:S01]  /*3d120*/  IMAD.IADD R0, R0, 0x1, R4 ;  /* 0x0000000100007824 */ /* 0x000fe200078e0204 */
[----:B------:R-:W-:Y:S01]  /*3d130*/  ISETP.GE.AND P2, PT, R2, UR13, PT ;  /* 0x0000000d02007c0c */ /* 0x000fe2000bf46270 */
[----:B------:R1:W-:Y:S01]  /*3d140*/  STL [R1+0x1d0c], R75 ;  /* 0x001d0c4b01007387 */ /* 0x0003e20000100800 */
[C---:B------:R-:W-:Y:S01]  /*3d150*/  VIADD R2, R7.reuse, 0x101 ;  /* 0x0000010107027836 */ /* 0x040fe20000000000 */
[----:B------:R-:W-:Y:S01]  /*3d160*/  ULDC UR22, c[0x0][0x228] ;  /* 0x00008a0000167ab9 */ /* 0x000fe20000000800 */
[----:B------:R-:W-:Y:S01]  /*3d170*/  ULDC UR42, c[0x0][0x228] ;  /* 0x00008a00002a7ab9 */ /* 0x000fe20000000800 */
[----:B------:R1:W-:Y:S01]  /*3d180*/  STL [R1+0x1d08], R74 ;  /* 0x001d084a01007387 */ /* 0x0003e20000100800 */
[----:B------:R-:W-:Y:S01]  /*3d190*/  ULDC UR20, c[0x0][0x228] ;  /* 0x00008a0000147ab9 */ /* 0x000fe20000000800 */
[----:B------:R-:W-:Y:S01]  /*3d1a0*/  ISETP.GE.AND P0, PT, R2, UR9, PT ;  /* 0x0000000902007c0c */ /* 0x000fe2000bf06270 */
        /* <DEDUP_REMOVED lines=16> */
[----:B------:R-:W1:Y:S01]  /*3d2b0*/  S2R R5, SR_TID.X ;  /* 0x0000000000057919 */ /* 0x000e620000002100 */
[----:B------:R-:W-:Y:S01]  /*3d2c0*/  BAR.SYNC.DEFER_BLOCKING 0x0 ;  /* 0x0000000000007b1d */ /* 0x000fe20000010000 */
[----:B------:R-:W-:-:S05]  /*3d2d0*/  IMAD R2, R7, UR7, RZ ;  /* 0x0000000707027c24 */ /* 0x000fca000f8e02ff */
[----:B------:R-:W-:Y:S01]  /*3d2e0*/  ULDC UR7, c[0x0][0x248] ;  /* 0x0000920000077ab9 */ /* 0x000fe20000000800 */
[----:B------:R-:W-:Y:S01]  /*3d2f0*/  ULDC UR9, c[0x0][0x248] ;  /* 0x0000920000097ab9 */ /* 0x000fe20000000800 */
[----:B------:R1:W-:Y:S01]  /*3d300*/  STL [R1+0x1cf4], R69 ;  /* 0x001cf44501007387 */ /* 0x0003e20000100800 */
[----:B------:R-:W-:Y:S01]  /*3d310*/  ISETP.LT.AND P4, PT, R9, UR12, !P3 ;  /* 0x0000000c09007c0c */ /* 0x000fe2000df81270 */
[----:B------:R-:W-:Y:S01]  /*3d320*/  VIADD R91, R7, 0x100 ;  /* 0x00000100075b7836 */ /* 0x000fe20000000000 */
[----:B------:R-:W-:Y:S01]  /*3d330*/  LOP3.LUT R19, R19, 0x7fffffff, RZ, 0xc0, !PT ;  /* 0x7fffffff13137812 */ /* 0x000fe200078ec0ff */
[----:B------:R1:W-:Y:S01]  /*3d340*/  STL [R1+0x1cf0], R68 ;  /* 0x001cf04401007387 */ /* 0x0003e20000100800 */
[C---:B--2---:R-:W-:Y:S01]  /*3d350*/  VIADD R90, R7.reuse, 0xff ;  /* 0x000000ff075a7836 */ /* 0x044fe20000000000 */
[----:B------:R-:W-:Y:S01]  /*3d360*/  LOP3.LUT R18, R18, 0x7fffffff, RZ, 0xc0, !PT ;  /* 0x7fffffff12127812 */ /* 0x000fe200078ec0ff */
[C---:B---3--:R-:W-:Y:S01]  /*3d370*/  VIADD R89, R7.reuse, 0xfe ;  /* 0x000000fe07597836 */ /* 0x048fe20000000000 */
[----:B------:R2:W-:Y:S01]  /*3d380*/  STL [R1+0x1cec], R67 ;  /* 0x001cec4301007387 */ /* 0x0005e20000100800 */
[----:B----4-:R-:W-:Y:S01]  /*3d390*/  VIADD R88, R7, 0xfd ;  /* 0x000000fd07587836 */ /* 0x010fe20000000000 */
[----:B------:R-:W-:Y:S01]  /*3d3a0*/  ULDC UR13, c[0x0][0x228] ;  /* 0x00008a00000d7ab9 */ /* 0x000fe20000000800 */
[----:B-1----:R-:W-:Y:S01]  /*3d3b0*/  LOP3.LUT R5, R5, 0x7f, RZ, 0xc0, !PT ;  /* 0x0000007f05057812 */ /* 0x002fe200078ec0ff */
[----:B------:R1:W-:Y:S01]  /*3d3c0*/  STL [R1+0x1ce8], R66 ;  /* 0x001ce84201007387 */ /* 0x0003e20000100800 */
[----:B------:R-:W-:-:S02]  /*3d3d0*/  VIADD R87, R7, 0xfc ;  /* 0x000000fc07577836 */ /* 0x000fc40000000000 */
[C---:B------:R-:W-:Y:S01]  /*3d3e0*/  VIADD R86, R7.reuse, 0xfb ;  /* 0x000000fb07567836 */ /* 0x040fe20000000000 */
[----:B------:R3:W-:Y:S01]  /*3d3f0*/  STL [R1+0x1ce4], R65 ;  /* 0x001ce44101007387 */ /* 0x0007e20000100800 */
[C---:B------:R-:W-:Y:S02]  /*3d400*/  VIADD R85, R7.reuse, 0xfa ;  /* 0x000000fa07557836 */ /* 0x040fe40000000000 */
[C---:B------:R-:W-:Y:S01]  /*3d410*/  VIADD R84, R7.reuse, 0xf9 ;  /* 0x000000f907547836 */ /* 0x040fe20000000000 */
[----:B------:R-:W-:Y:S01]  /*3d420*/  STL [R1+0x1ce0], R64 ;  /* 0x001ce04001007387 */ /* 0x000fe20000100800 */
[C---:B------:R-:W-:Y:S02]  /*3d430*/  VIADD R83, R7.reuse, 0xf8 ;  /* 0x000000f807537836 */ /* 0x040fe40000000000 */
[C---:B------:R-:W-:Y:S01]  /*3d440*/  VIADD R82, R7.reuse, 0xf7 ;  /* 0x000000f707527836 */ /* 0x040fe20000000000 */
[----:B------:R-:W-:Y:S01]  /*3d450*/  STL [R1+0x1cdc], R63 ;  /* 0x001cdc3f01007387 */ /* 0x000fe20000100800 */
[----:B------:R-:W-:-:S02]  /*3d460*/  VIADD R81, R7, 0xf6 ;  /* 0x000000f607517836 */ /* 0x000fc40000000000 */
[C---:B------:R-:W-:Y:S01]  /*3d470*/  VIADD R80, R7.reuse, 0xf5 ;  /* 0x000000f507507836 */ /* 0x040fe20000000000 */
[----:B------:R-:W-:Y:S01]  /*3d480*/  STL [R1+0x1cd8], R62 ;  /* 0x001cd83e01007387 */ /* 0x000fe20000100800 */
        /* <DEDUP_REMOVED lines=15> */
[----:B------:R-:W-:Y:S01]  /*3d580*/  IADD3 R69, R7, 0xea, RZ ;  /* 0x000000ea07457810 */ /* 0x000fe20007ffe0ff */
[----:B------:R-:W-:-:S02]  /*3d590*/  ULDC UR12, c[0x0][0x228] ;  /* 0x00008a00000c7ab9 */ /* 0x000fc40000000800 */
[----:B------:R-:W-:Y:S04]  /*3d5a0*/  STL [R1+0x1cc0], R56 ;  /* 0x001cc03801007387 */ /* 0x000fe80000100800 */
        /* <DEDUP_REMOVED lines=32> */
[----:B------:R-:W4:Y:S04]  /*3d7b0*/  LDL.LU R152, [R1+0xc00] ;  /* 0x000c000001987983 */ /* 0x000f280000300800 */
[----:B------:R-:W4:Y:S04]  /*3d7c0*/  LDL.LU R153, [R1+0xc08] ;  /* 0x000c080001997983 */ /* 0x000f280000300800 */
[----:B------:R-:W4:Y:S04]  /*3d7d0*/  LDL.LU R154, [R1+0x800] ;  /* 0x00080000019a7983 */ /* 0x000f280000300800 */
[----:B------:R-:W4:Y:S01]  /*3d7e0*/  LDL.LU R155, [R1+0x808] ;  /* 0x00080800019b7983 */ /* 0x000f220000300800 */
[----:B------:R-:W-:-:S02]  /*3d7f0*/  LEA R21, R5, UR60, 0x4 ;  /* 0x0000003c05157c11 */ /* 0x000fc4000f8e20ff */
[----:B------:R-:W-:Y:S01]  /*3d800*/  @P4 LOP3.LUT R20, R20, 0x100000, RZ, 0xfc, !PT ;  /* 0x0010000014144812 */ /* 0x000fe200078efcff */
[----:B------:R-:W4:Y:S01]  /*3d810*/  LDL.LU R156, [R1+0x400] ;  /* 0x00040000019c7983 */ /* 0x000f220000300800 */
[----:B------:R-:W-:Y:S01]  /*3d820*/  ISETP.LT.AND P3, PT, R8, UR10, !P3 ;  /* 0x0000000a08007c0c */ /* 0x000fe2000df61270 */
[C---:B------:R-:W-:Y:S01]  /*3d830*/  VIADD R68, R7.reuse, 0xe9 ;  /* 0x000000e907447836 */ /* 0x040fe20000000000 */
[----:B------:R-:W4:Y:S01]  /*3d840*/  LDC R5, c[0x0][0x244] ;  /* 0x00009100ff057b82 */ /* 0x000f220000000800 */
[----:B------:R-:W4:Y:S01]  /*3d850*/  LDL.LU R157, [R1+0x408] ;  /* 0x00040800019d7983 */ /* 0x000f220000300800 */
[----:B--2---:R-:W-:Y:S01]  /*3d860*/  VIADD R67, R7, 0xe8 ;  /* 0x000000e807437836 */ /* 0x004fe20000000000 */
[----:B------:R-:W-:Y:S01]  /*3d870*/  LOP3.LUT R17, R17, 0x7fffffff, RZ, 0xc0, !PT ;  /* 0x7fffffff11117812 */ /* 0x000fe200078ec0ff */
[C---:B-1----:R-:W-:Y:S01]  /*3d880*/  VIADD R66, R7.reuse, 0xe7 ;  /* 0x000000e707427836 */ /* 0x042fe20000000000 */
[----:B------:R-:W2:Y:S01]  /*3d890*/  LDL.LU R158, [R1] ;  /* 0x00000000019e7983 */ /* 0x000ea20000300800 */
[----:B---3--:R-:W-:Y:S01]  /*3d8a0*/  VIADD R65, R7, 0xe6 ;  /* 0x000000e607417836 */ /* 0x008fe20000000000 */
[----:B------:R-:W-:-:S02]  /*3d8b0*/  ULDC UR60, c[0x0][0x228] ;  /* 0x00008a00003c7ab9 */ /* 0x000fc40000000800 */
[----:B------:R-:W2:Y:S04]  /*3d8c0*/  LDL.LU R159, [R1+0x8] ;  /* 0x00000800019f7983 */ /* 0x000ea80000300800 */
[----:B----4-:R1:W-:Y:S01]  /*3d8d0*/  STSM.16.M88.4 [R0], R152 ;  /* 0x0000009800007844 */ /* 0x0103e20000000200 */
[----:B------:R-:W-:Y:S06]  /*3d8e0*/  BAR.SYNC.DEFER_BLOCKING 0x0 ;  /* 0x0000000000007b1d */ /* 0x000fec0000010000 */
[----:B-1----:R-:W3:Y:S04]  /*3d8f0*/  LDL.LU R152, [R1+0xc04] ;  /* 0x000c040001987983 */ /* 0x002ee80000300800 */
[----:B------:R-:W3:Y:S04]  /*3d900*/  LDL.LU R153, [R1+0xc0c] ;  /* 0x000c0c0001997983 */ /* 0x000ee80000300800 */
[----:B------:R-:W3:Y:S04]  /*3d910*/  LDL.LU R154, [R1+0x804] ;  /* 0x00080400019a7983 */ /* 0x000ee80000300800 */
[----:B------:R-:W1:Y:S01]  /*3d920*/  LDS.128 R24, [R21] ;  /* 0x0000000015187984 */ /* 0x000e620000000c00 */
[----:B------:R-:W-:Y:S06]  /*3d930*/  BAR.SYNC.DEFER_BLOCKING 0x0 ;  /* 0x0000000000007b1d */ /* 0x000fec0000010000 */
[----:B------:R-:W3:Y:S04]  /*3d940*/  LDL.LU R155, [R1+0x80c] ;  /* 0x00080c00019b7983 */ /* 0x000ee80000300800 */
[----:B--2---:R-:W-:Y:S04]  /*3d950*/  STSM.16.M88.4 [R0], R156 ;  /* 0x0000009c00007844 */ /* 0x004fe80000000200 */
[----:B-1----:R-:W-:Y:S04]  /*3d960*/  STL.64 [R1+0xc00], R24 ;  /* 0x000c001801007387 */ /* 0x002fe80000100a00 */
[----:B------:R-:W-:Y:S01]  /*3d970*/  STL.64 [R1+0xc08], R26 ;  /* 0x000c081a01007387 */ /* 0x000fe20000100a00 */
[----:B------:R-:W-:Y:S06]  /*3d980*/  BAR.SYNC.DEFER_BLOCKING 0x0 ;  /* 0x0000000000007b1d */ /* 0x000fec0000010000 */
[----:B------:R-:W1:Y:S02]  /*3d990*/  LDS.128 R24, [R21] ;  /* 0x0000000015187984 */ /* 0x000e640000000c00 */
[----:B------:R-:W-:Y:S06]  /*3d9a0*/  BAR.SYNC.DEFER_BLOCKING 0x0 ;  /* 0x0000000000007b1d */ /* 0x000fec0000010000 */
[----:B-1----:R-:W-:Y:S04]  /*3d9b0*/  STL.64 [R1+0x800], R24 ;  /* 0x0008001801007387 */ /* 0x002fe80000100a00 */
[----:B------:R-:W-:Y:S04]  /*3d9c0*/  STL.64 [R1+0x808], R26 ;  /* 0x0008081a01007387 */ /* 0x000fe80000100a00 */
[----:B------:R-:W2:Y:S04]  /*3d9d0*/  LDL.LU R156, [R1+0x404] ;  /* 0x00040400019c7983 */ /* 0x000ea80000300800 */
[----:B------:R-:W2:Y:S04]  /*3d9e0*/  LDL.LU R157, [R1+0x40c] ;  /* 0x00040c00019d7983 */ /* 0x000ea80000300800 */
[----:B------:R-:W2:Y:S04]  /*3d9f0*/  LDL.LU R158, [R1+0x4] ;  /* 0x00000400019e7983 */ /* 0x000ea80000300800 */
[----:B------:R-:W2:Y:S04]  /*3da00*/  LDL.LU R159, [R1+0xc] ;  /* 0x00000c00019f7983 */ /* 0x000ea80000300800 */
[----:B---3--:R1:W-:Y:S01]  /*3da10*/  STSM.16.M88.4 [R0], R152 ;  /* 0x0000009800007844 */ /* 0x0083e20000000200 */
[----:B------:R-:W-:Y:S06]  /*3da20*/  BAR.SYNC.DEFER_BLOCKING 0x0 ;  /* 0x0000000000007b1d */ /* 0x000fec0000010000 */
[----:B-1----:R-:W3:Y:S04]  /*3da30*/  LDL.LU R152, [R1+0xc10] ;  /* 0x000c100001987983 */ /* 0x002ee80000300800 */
[----:B------:R-:W3:Y:S04]  /*3da40*/  LDL.LU R153, [R1+0xc18] ;  /* 0x000c180001997983 */ /* 0x000ee80000300800 */
[----:B------:R-:W3:Y:S04]  /*3da50*/  LDL.LU R154, [R1+0x810] ;  /* 0x00081000019a7983 */ /* 0x000ee80000300800 */
[----:B------:R-:W1:Y:S01]  /*3da60*/  LDS.128 R24, [R21] ;  /* 0x0000000015187984 */ /* 0x000e620000000c00 */
[----:B------:R-:W-:Y:S06]  /*3da70*/  BAR.SYNC.DEFER_BLOCKING 0x0 ;  /* 0x0000000000007b1d */ /* 0x000fec0000010000 */
[----:B------:R-:W3:Y:S04]  /*3da80*/  LDL.LU R155, [R1+0x818] ;  /* 0x00081800019b7983 */ /* 0x000ee80000300800 */
[----:B-1----:R-:W-:Y:S04]  /*3da90*/  STL.64 [R1+0x400], R24 ;  /* 0x0004001801007387 */ /* 0x002fe80000100a00 */
[----:B------:R-:W-:Y:S04]  /*3daa0*/  STL.64 [R1+0x408], R26 ;  /* 0x0004081a01007387 */ /* 0x000fe80000100a00 */
[----:B--2---:R-:W-:Y:S01]  /*3dab0*/  STSM.16.M88.4 [R0], R156 ;  /* 0x0000009c00007844 */ /* 0x004fe20000000200 */
[----:B------:R-:W-:Y:S06]  /*3dac0*/  BAR.SYNC.DEFER_BLOCKING 0x0 ;  /* 0x0000000000007b1d */ /* 0x000fec0000010000 */
[----:B------:R-:W1:Y:S02]  /*3dad0*/  LDS.128 R24, [R21] ;  /* 0x0000000015187984 */ /* 0x000e640000000c00 */
[----:B------:R-:W-:Y:S06]  /*3dae0*/  BAR.SYNC.DEFER_BLOCKING 0x0 ;  /* 0x0000000000007b1d */ /* 0x000fec0000010000 */
[----:B-1----:R-:W-:Y:S04]  /*3daf0*/  STL.64 [R1], R24 ;  /* 0x0000001801007387 */ /* 0x002fe80000100a00 */
        /* <DEDUP_REMOVED lines=50> */
[----:B------:R-:W3:Y:S04]  /*3de20*/  LDL.LU R155, [R1+0x82c] ;  /* 0x00082c00019b7983 */ /* 0x000ee80000300800 */
[----:B------:R-:W1:Y:S01]  /*3de30*/  LDS.128 R24, [R21] ;  /* 0x0000000015187984 */ /* 0x000e620000000c00 */
[----:B------:R-:W-:Y:S06]  /*3de40*/  BAR.SYNC.DEFER_BLOCKING 0x0 ;  /* 0x0000000000007b1d */ /* 0x000fec0000010000 */
        /* <DEDUP_REMOVED lines=66> */
[----:B---3--:R2:W-:Y:S04]  /*3e270*/  STSM.16.M88.4 [R0], R152 ;  /* 0x0000009800007844 */ /* 0x0085e80000000200 */
[----:B-1----:R-:W-:Y:S04]  /*3e280*/  STL.64 [R1+0x30], R24 ;  /* 0x0000301801007387 */ /* 0x002fe80000100a00 */
[----:B------:R-:W-:Y:S04]  /*3e290*/  STL.64 [R1+0x38], R26 ;  /* 0x0000381a01007387 */ /* 0x000fe80000100a00 */
[----:B--2---:R-:W2:Y:S04]  /*3e2a0*/  LDL.LU R152, [R1+0x440] ;  /* 0x0004400001987983 */ /* 0x004ea80000300800 */
[----:B------:R-:W2:Y:S04]  /*3e2b0*/  LDL.LU R153, [R1+0x448] ;  /* 0x0004480001997983 */ /* 0x000ea80000300800 */
[----:B------:R-:W2:Y:S04]  /*3e2c0*/  LDL.LU R154, [R1+0x40] ;  /* 0x00004000019a7983 */ /* 0x000ea80000300800 */
[----:B------:R-:W2:Y:S01]  /*3e2d0*/  LDL.LU R155, [R1+0x48] ;  /* 0x00004800019b7983 */ /* 0x000ea20000300800 */
[----:B------:R-:W-:Y:S06]  /*3e2e0*/  BAR.SYNC.DEFER_BLOCKING 0x0 ;  /* 0x0000000000007b1d */ /* 0x000fec0000010000 */
[----:B------:R-:W1:Y:S02]  /*3e2f0*/  LDS.128 R24, [R21] ;  /* 0x0000000015187984 */ /* 0x000e640000000c00 */
[----:B------:R-:W-:Y:S06]  /*3e300*/  BAR.SYNC.DEFER_BLOCKING 0x0 ;  /* 0x0000000000007b1d */ /* 0x000fec0000010000 */
[----:B------:R3:W-:Y:S02]  /*3e310*/  STL [R1+0x173c], R2 ;  /* 0x00173c0201007387 */ /* 0x0007e40000100800 */
[----:B---3--:R-:W-:Y:S01]  /*3e320*/  VIADD R2, R2, UR7 ;  /* 0x0000000702027c36 */ /* 0x008fe20008000000 */
[----:B------:R-:W-:Y:S01]  /*3e330*/  ULDC UR7, c[0x0][0x248] ;  /* 0x0000920000077ab9 */ /* 0x000fe20000000800 */
[----:B-1----:R-:W-:Y:S04]  /*3e340*/  STL.64 [R1+0xe10], R24 ;  /* 0x000e101801007387 */ /* 0x002fe80000100a00 */
[----:B------:R-:W-:Y:S04]  /*3e350*/  STL.64 [R1+0xe18], R26 ;  /* 0x000e181a01007387 */ /* 0x000fe80000100a00 */
[----:B--2---:R1:W-:Y:S01]  /*3e360*/  STSM.16.M88.4 [R0], R152 ;  /* 0x0000009800007844 */ /* 0x0043e20000000200 */
[----:B------:R-:W-:Y:S06]  /*3e370*/  BAR.SYNC.DEFER_BLOCKING 0x0 ;  /* 0x0000000000007b1d */ /* 0x000fec0000010000 */
[----:B-1----:R-:W2:Y:S04]  /*3e380*/  LDL.LU R152, [R1+0xc44] ;  /* 0x000c440001987983 */ /* 0x002ea80000300800 */
[----:B------:R1:W-:Y:S04]  /*3e390*/  STL [R1+0x1438], R2 ;  /* 0x0014380201007387 */ /* 0x0003e80000100800 */
[----:B------:R-:W2:Y:S04]  /*3e3a0*/  LDL.LU R153, [R1+0xc4c] ;  /* 0x000c4c0001997983 */ /* 0x000ea80000300800 */
[----:B------:R-:W2:Y:S04]  /*3e3b0*/  LDL.LU R154, [R1+0x844] ;  /* 0x00084400019a7983 */ /* 0x000ea80000300800 */
[----:B------:R-:W2:Y:S04]  /*3e3c0*/  LDL.LU R155, [R1+0x84c] ;  /* 0x00084c00019b7983 */ /* 0x000ea80000300800 */
[----:B------:R-:W3:Y:S01]  /*3e3d0*/  LDS.128 R24, [R21] ;  /* 0x0000000015187984 */ /* 0x000ee20000000c00 */
[----:B------:R-:W-:Y:S01]  /*3e3e0*/  BAR.SYNC.DEFER_BLOCKING 0x0 ;  /* 0x0000000000007b1d */ /* 0x000fe20000010000 */
[----:B-1----:R-:W-:-:S05]  /*3e3f0*/  VIADD R2, R2, UR9 ;  /* 0x0000000902027c36 */ /* 0x002fca0008000000 */
[----:B------:R-:W-:Y:S01]  /*3e400*/  ULDC UR9, c[0x0][0x248] ;  /* 0x0000920000097ab9 */ /* 0x000fe20000000800 */
[----:B------:R1:W-:Y:S02]  /*3e410*/  STL [R1+0x128c], R2 ;  /* 0x00128c0201007387 */ /* 0x0003e40000100800 */
[----:B-1----:R-:W-:Y:S01]  /*3e420*/  VIADD R2, R2, UR7 ;  /* 0x0000000702027c36 */ /* 0x002fe20008000000 */
[----:B------:R-:W-:-:S04]  /*3e430*/  ULDC UR7, c[0x0][0x248] ;  /* 0x0000920000077ab9 */ /* 0x000fc80000000800 */
[----:B------:R1:W-:Y:S02]  /*3e440*/  STL [R1+0xf50], R2 ;  /* 0x000f500201007387 */ /* 0x0003e40000100800 */
[----:B-1----:R-:W-:Y:S01]  /*3e450*/  VIADD R2, R2, UR11 ;  /* 0x0000000b02027c36 */ /* 0x002fe20008000000 */
[----:B------:R-:W-:Y:S01]  /*3e460*/  ULDC UR11, c[0x0][0x248] ;  /* 0x00009200000b7ab9 */ /* 0x000fe20000000800 */
[----:B---3--:R-:W-:Y:S04]  /*3e470*/  STL.64 [R1+0x840], R24 ;  /* 0x0008401801007387 */ /* 0x008fe80000100a00 */
        /* <DEDUP_REMOVED lines=336> */
[----:B-1----:R-:W-:Y:S01]  /*3f980*/  IADD3 R2, R2, UR7, RZ ;  /* 0x0000000702027c10 */ /* 0x002fe2000fffe0ff */
        /* <DEDUP_REMOVED lines=585> */
[----:B-1----:R-:W-:-:S05]  /*41e20*/  IADD3 R2, R2, UR7, RZ ;  /* 0x0000000702027c10 */ /* 0x002fca000fffe0ff */
        /* <DEDUP_REMOVED lines=289> */
[----:B------:R1:W-:Y:S04]  /*43040*/  STL [R1+0x1254], R2 ;  /* 0x0012540201007387 */ /* 0x0003e80000100800 */
[----:B---3--:R-:W-:Y:S04]  /*43050*/  STL.64 [R1+0x940], R24 ;  /* 0x0009401801007387 */ /* 0x008fe80000100a00 */
[----:B------:R-:W-:Y:S01]  /*43060*/  STL.64 [R1+0x948], R26 ;  /* 0x0009481a01007387 */ /* 0x000fe20000100a00 */
[----:B-1----:R-:W-:Y:S01]  /*43070*/  VIADD R2, R2, UR11 ;  /* 0x0000000b02027c36 */ /* 0x002fe20008000000 */
[----:B------:R-:W-:-:S04]  /*43080*/  ULDC UR11, c[0x0][0x248] ;  /* 0x00009200000b7ab9 */ /* 0x000fc80000000800 */
[----:B------:R1:W-:Y:S02]  /*43090*/  STL [R1+0x1250], R2 ;  /* 0x0012500201007387 */ /* 0x0003e40000100800 */
[----:B-1----:R-:W-:Y:S01]  /*430a0*/  VIADD R2, R2, UR7 ;  /* 0x0000000702027c36 */ /* 0x002fe20008000000 */
[----:B------:R-:W-:Y:S01]  /*430b0*/  ULDC UR7, c[0x0][0x248] ;  /* 0x0000920000077ab9 */ /* 0x000fe20000000800 */
[----:B--2---:R1:W-:Y:S01]  /*430c0*/  STSM.16.M88.4 [R0], R152 ;  /* 0x0000009800007844 */ /* 0x0043e20000000200 */
[----:B------:R-:W-:Y:S06]  /*430d0*/  BAR.SYNC.DEFER_BLOCKING 0x0 ;  /* 0x0000000000007b1d */ /* 0x000fec0000010000 */
[----:B-1----:R-:W2:Y:S04]  /*430e0*/  LDL.LU R152, [R1+0x544] ;  /* 0x0005440001987983 */ /* 0x002ea80000300800 */
[----:B------:R-:W1:Y:S04]  /*430f0*/  LDS.128 R24, [R21] ;  /* 0x0000000015187984 */ /* 0x000e680000000c00 */
[----:B------:R3:W-:Y:S04]  /*43100*/  STL [R1+0x1258], R2 ;  /* 0x0012580201007387 */ /* 0x0007e80000100800 */
[----:B------:R-:W2:Y:S04]  /*43110*/  LDL.LU R153, [R1+0x54c] ;  /* 0x00054c0001997983 */ /* 0x000ea80000300800 */
[----:B------:R-:W2:Y:S01]  /*43120*/  LDL.LU R154, [R1+0x144] ;  /* 0x00014400019a7983 */ /* 0x000ea20000300800 */
[----:B---3--:R-:W-:Y:S01]  /*43130*/  VIADD R2, R2, UR9 ;  /* 0x0000000902027c36 */ /* 0x008fe20008000000 */
[----:B------:R-:W-:-:S02]  /*43140*/  ULDC UR9, c[0x0][0x248] ;  /* 0x0000920000097ab9 */ /* 0x000fc40000000800 */
[----:B------:R-:W2:Y:S04]  /*43150*/  LDL.LU R155, [R1+0x14c] ;  /* 0x00014c00019b7983 */ /* 0x000ea80000300800 */
[----:B------:R3:W-:Y:S01]  /*43160*/  STL [R1+0x125c], R2 ;  /* 0x00125c0201007387 */ /* 0x0007e20000100800 */
[----:B------:R-:W-:Y:S01]  /*43170*/  ISETP.LT.AND P4, PT, R9, UR8, !P2 ;  /* 0x0000000809007c0c */ /* 0x000fe2000d781270 */
[----:B------:R-:W-:Y:S01]  /*43180*/  ULDC UR8, c[0x0][0x248] ;  /* 0x0000920000087ab9 */ /* 0x000fe20000000800 */
[----:B------:R-:W-:Y:S01]  /*43190*/  LOP3.LUT R20, R20, 0xfff7ffff, RZ, 0xc0, !PT ;  /* 0xfff7ffff14147812 */ /* 0x000fe200078ec0ff */
[C---:B------:R-:W-:Y:S01]  /*431a0*/  VIADD R64, R7.reuse, 0xe5 ;  /* 0x000000e507407836 */ /* 0x040fe20000000000 */
[----:B------:R-:W-:Y:S01]  /*431b0*/  LOP3.LUT R16, R16, 0x7fffffff, RZ, 0xc0, !PT ;  /* 0x7fffffff10107812 */ /* 0x000fe200078ec0ff */
[----:B------:R-:W-:-:S02]  /*431c0*/  VIADD R63, R7, 0xe4 ;  /* 0x000000e4073f7836 */ /* 0x000fc40000000000 */
[C---:B------:R-:W-:Y:S02]  /*431d0*/  VIADD R252, R7.reuse, 0xbd ;  /* 0x000000bd07fc7836 */ /* 0x040fe40000000000 */
[C---:B------:R-:W-:Y:S02]  /*431e0*/  VIADD R251, R7.reuse, 0xbc ;  /* 0x000000bc07fb7836 */ /* 0x040fe40000000000 */
[C---:B------:R-:W-:Y:S02]  /*431f0*/  VIADD R250, R7.reuse, 0xbb ;  /* 0x000000bb07fa7836 */ /* 0x040fe40000000000 */
[----:B------:R-:W-:Y:S01]  /*43200*/  VIADD R249, R7, 0xba ;  /* 0x000000ba07f97836 */ /* 0x000fe20000000000 */
[----:B------:R-:W-:Y:S01]  /*43210*/  LOP3.LUT R15, R15, 0x7fffffff, RZ, 0xc0, !PT ;  /* 0x7fffffff0f0f7812 */ /* 0x000fe200078ec0ff */
[----:B---3--:R-:W-:Y:S01]  /*43220*/  VIADD R2, R2, UR7 ;  /* 0x0000000702027c36 */ /* 0x008fe20008000000 */
[----:B------:R-:W-:Y:S01]  /*43230*/  ULDC UR7, c[0x0][0x244] ;  /* 0x0000910000077ab9 */ /* 0x000fe20000000800 */
[----:B------:R-:W-:-:S02]  /*43240*/  VIADD R62, R7, 0xe3 ;  /* 0x000000e3073e7836 */ /* 0x000fc40000000000 */
[C---:B------:R-:W-:Y:S01]  /*43250*/  VIADD R248, R7.reuse, 0xb9 ;  /* 0x000000b907f87836 */ /* 0x040fe20000000000 */
[----:B------:R3:W-:Y:S04]  /*43260*/  STL [R1+0x1264], R2 ;  /* 0x0012640201007387 */ /* 0x0007e80000100800 */
[----:B-1----:R-:W-:Y:S01]  /*43270*/  STL.64 [R1+0x540], R24 ;  /* 0x0005401801007387 */ /* 0x002fe20000100a00 */
[C---:B------:R-:W-:Y:S02]  /*43280*/  VIADD R61, R7.reuse, 0xe2 ;  /* 0x000000e2073d7836 */ /* 0x040fe40000000000 */
[C---:B------:R-:W-:Y:S02]  /*43290*/  VIADD R60, R7.reuse, 0xe1 ;  /* 0x000000e1073c7836 */ /* 0x040fe40000000000 */
[----:B------:R-:W-:-:S02]  /*432a0*/  VIADD R247, R7, 0xb8 ;  /* 0x000000b807f77836 */ /* 0x000fc40000000000 */
[C---:B------:R-:W-:Y:S02]  /*432b0*/  VIADD R246, R7.reuse, 0xb7 ;  /* 0x000000b707f67836 */ /* 0x040fe40000000000 */
[C---:B------:R-:W-:Y:S02]  /*432c0*/  VIADD R245, R7.reuse, 0xb6 ;  /* 0x000000b607f57836 */ /* 0x040fe40000000000 */
[C---:B------:R-:W-:Y:S02]  /*432d0*/  VIADD R244, R7.reuse, 0xb5 ;  /* 0x000000b507f47836 */ /* 0x040fe40000000000 */
[C---:B------:R-:W-:Y:S02]  /*432e0*/  VIADD R243, R7.reuse, 0xb4 ;  /* 0x000000b407f37836 */ /* 0x040fe40000000000 */
[C---:B------:R-:W-:Y:S02]  /*432f0*/  VIADD R242, R7.reuse, 0xb3 ;  /* 0x000000b307f27836 */ /* 0x040fe40000000000 */
[----:B------:R-:W-:-:S02]  /*43300*/  VIADD R241, R7, 0xb2 ;  /* 0x000000b207f17836 */ /* 0x000fc40000000000 */
[C---:B------:R-:W-:Y:S02]  /*43310*/  VIADD R240, R7.reuse, 0xb1 ;  /* 0x000000b107f07836 */ /* 0x040fe40000000000 */
[C---:B------:R-:W-:Y:S02]  /*43320*/  VIADD R239, R7.reuse, 0xb0 ;  /* 0x000000b007ef7836 */ /* 0x040fe40000000000 */
[C---:B------:R-:W-:Y:S02]  /*43330*/  VIADD R238, R7.reuse, 0xaf ;  /* 0x000000af07ee7836 */ /* 0x040fe40000000000 */
[C---:B------:R-:W-:Y:S01]  /*43340*/  VIADD R237, R7.reuse, 0xae ;  /* 0x000000ae07ed7836 */ /* 0x040fe20000000000 */
[C---:B------:R-:W-:Y:S01]  /*43350*/  IADD3 R236, R7.reuse, 0xad, RZ ;  /* 0x000000ad07ec7810 */ /* 0x040fe20007ffe0ff */
[----:B---3--:R-:W-:Y:S01]  /*43360*/  VIADD R2, R2, UR11 ;  /* 0x0000000b02027c36 */ /* 0x008fe20008000000 */
[----:B------:R-:W-:Y:S01]  /*43370*/  STL.64 [R1+0x548], R26 ;  /* 0x0005481a01007387 */ /* 0x000fe20000100a00 */
[----:B------:R-:W-:Y:S01]  /*43380*/  IMAD R3, R8, UR7, RZ ;  /* 0x0000000708037c24 */ /* 0x000fe2000f8e02ff */
[----:B------:R-:W-:Y:S01]  /*43390*/  ULDC UR7, c[0x0][0x248] ;  /* 0x0000920000077ab9 */ /* 0x000fe20000000800 */
[----:B------:R-:W-:Y:S01]  /*433a0*/  @P3 LOP3.LUT R20, R20, 0x80000, RZ, 0xfc, !PT ;  /* 0x0008000014143812 */ /* 0x000fe200078efcff */
[----:B------:R1:W-:Y:S01]  /*433b0*/  STL [R1+0x1260], R2 ;  /* 0x0012600201007387 */ /* 0x0003e20000100800 */
[----:B------:R-:W-:Y:S01]  /*433c0*/  ISETP.LT.AND P2, PT, R8, UR30, !P2 ;  /* 0x0000001e08007c0c */ /* 0x000fe2000d741270 */
[----:B------:R-:W-:Y:S01]  /*433d0*/  ULDC.64 UR10, c[0x0][0x220] ;  /* 0x00008800000a7ab9 */ /* 0x000fe20000000a00 */
[----:B------:R-:W-:-:S02]  /*433e0*/  VIADD R59, R7, 0xe0 ;  /* 0x000000e0073b7836 */ /* 0x000fc40000000000 */
[C---:B------:R-:W-:Y:S02]  /*433f0*/  VIADD R235, R7.reuse, 0xac ;  /* 0x000000ac07eb7836 */ /* 0x040fe40000000000 */
[C---:B------:R-:W-:Y:S02]  /*43400*/  VIADD R234, R7.reuse, 0xab ;  /* 0x000000ab07ea7836 */ /* 0x040fe40000000000 */
[C---:B------:R-:W-:Y:S01]  /*43410*/  VIADD R233, R7.reuse, 0xaa ;  /* 0x000000aa07e97836 */ /* 0x040fe20000000000 */
[----:B------:R-:W-:Y:S01]  /*43420*/  LOP3.LUT R14, R14, 0x7fffffff, RZ, 0xc0, !PT ;  /* 0x7fffffff0e0e7812 */ /* 0x000fe200078ec0ff */
[----:B-1----:R-:W-:Y:S01]  /*43430*/  VIADD R2, R2, UR9 ;  /* 0x0000000902027c36 */ /* 0x002fe20008000000 */
[----:B------:R-:W-:Y:S01]  /*43440*/  ULDC UR9, c[0x0][0x248] ;  /* 0x0000920000097ab9 */ /* 0x000fe20000000800 */
        /* <DEDUP_REMOVED lines=16> */
[----:B------:R-:W-:Y:S01]  /*43550*/  VIADD R217, R7, 0x9a ;  /* 0x0000009a07d97836 */ /* 0x000fe20000000000 */
[----:B------:R-:W-:Y:S01]  /*43560*/  LOP3.LUT R13, R13, 0x7fffffff, RZ, 0xc0, !PT ;  /* 0x7fffffff0d0d7812 */ /* 0x000fe200078ec0ff */
[----:B------:R-:W-:Y:S01]  /*43570*/  VIADD R4, R2, UR9 ;  /* 0x0000000902047c36 */ /* 0x000fe20008000000 */
[----:B------:R-:W-:Y:S01]  /*43580*/  STL [R1+0x1268], R2 ;  /* 0x0012680201007387 */ /* 0x000fe20000100800 */
[----:B------:R-:W-:Y:S01]  /*43590*/  LOP3.LUT R20, R20, 0xfffbffff, RZ, 0xc0, !PT ;  /* 0xfffbffff14147812 */ /* 0x000fe200078ec0ff */
[----:B------:R-:W-:Y:S01]  /*435a0*/  IMAD R5, R5, 0x80, R3 ;  /* 0x0000008005057824 */ /* 0x000fe200078e0203 */
[----:B------:R-:W-:Y:S01]  /*435b0*/  ULDC UR9, c[0x0][0x228] ;  /* 0x00008a0000097ab9 */ /* 0x000fe20000000800 */
[----:B------:R1:W-:Y:S01]  /*435c0*/  STL [R1+0x126c], R4 ;  /* 0x00126c0401007387 */ /* 0x0003e20000100800 */
        /* <DEDUP_REMOVED lines=17> */
[C---:B------:R-:W-:Y:S01]  /*436e0*/  VIADD R201, R7.reuse, 0x8a ;  /* 0x0000008a07c97836 */ /* 0x040fe20000000000 */
[----:B------:R-:W-:Y:S01]  /*436f0*/  LOP3.LUT R12, R12, 0x7fffffff, RZ, 0xc0, !PT ;  /* 0x7fffffff0c0c7812 */ /* 0x000fe200078ec0ff */
[----:B-1----:R-:W-:Y:S01]  /*43700*/  VIADD R4, R4, UR7 ;  /* 0x0000000704047c36 */ /* 0x002fe20008000000 */
[----:B------:R-:W-:Y:S01]  /*43710*/  ULDC UR7, c[0x0][0x248] ;  /* 0x0000920000077ab9 */ /* 0x000fe20000000800 */
        /* <DEDUP_REMOVED lines=16> */
[----:B------:R-:W-:Y:S01]  /*43820*/  VIADD R185, R7, 0x7a ;  /* 0x0000007a07b97836 */ /* 0x000fe20000000000 */
[----:B------:R-:W-:Y:S01]  /*43830*/  LOP3.LUT R11, R11, 0x7fffffff, RZ, 0xc0, !PT ;  /* 0x7fffffff0b0b7812 */ /* 0x000fe200078ec0ff */
[----:B------:R-:W-:Y:S01]  /*43840*/  VIADD R22, R4, UR7 ;  /* 0x0000000704167c36 */ /* 0x000fe20008000000 */
[----:B------:R-:W-:Y:S01]  /*43850*/  STL [R1+0x1270], R4 ;  /* 0x0012700401007387 */ /* 0x000fe20000100800 */
[----:B------:R-:W-:-:S03]  /*43860*/  ULDC UR7, c[0x0][0x248] ;  /* 0x0000920000077ab9 */ /* 0x000fc60000000800 */
[----:B------:R1:W-:Y:S01]  /*43870*/  STL [R1+0x1274], R22 ;  /* 0x0012741601007387 */ /* 0x0003e20000100800 */
        /* <DEDUP_REMOVED lines=21> */
[----:B------:R-:W-:Y:S01]  /*439d0*/  VIADD R52, R7, 0xd9 ;  /* 0x000000d907347836 */ /* 0x000fe20000000000 */
[----:B------:R-:W-:Y:S06]  /*439e0*/  BAR.SYNC.DEFER_BLOCKING 0x0 ;  /* 0x0000000000007b1d */ /* 0x000fec0000010000 */
[----:B------:R1:W-:Y:S02]  /*439f0*/  STL [R1+0x1278], R22 ;  /* 0x0012781601007387 */ /* 0x0003e40000100800 */
[----:B-1----:R-:W-:Y:S01]  /*43a00*/  VIADD R22, R22, UR7 ;  /* 0x0000000716167c36 */ /* 0x002fe20008000000 */
[----:B------:R-:W-:-:S04]  /*43a10*/  ULDC UR7, c[0x0][0x248] ;  /* 0x0000920000077ab9 */ /* 0x000fc80000000800 */
        /* <DEDUP_REMOVED lines=217> */
[----:B-1----:R-:W-:Y:S01]  /*447b0*/  IADD3 R22, R22, UR7, RZ ;  /* 0x0000000716167c10 */ /* 0x002fe2000fffe0ff */
        /* <DEDUP_REMOVED lines=33> */
[----:B------:R-:W-:-:S03]  /*449d0*/  ULDC UR7, c[0x0][0x248] ;  /* 0x0000920000077ab9 */ /* 0x000fc60000000800 */
[----:B------:R-:W-:Y:S01]  /*449e0*/  VIADD R24, R22, UR7 ;  /* 0x0000000716187c36 */ /* 0x000fe20008000000 */
[----:B------:R-:W-:Y:S01]  /*449f0*/  STL [R1+0x13d0], R22 ;  /* 0x0013d01601007387 */ /* 0x000fe20000100800 */
[----:B------:R-:W-:-:S03]  /*44a00*/  ULDC UR7, c[0x0][0x248] ;  /* 0x0000920000077ab9 */ /* 0x000fc60000000800 */
        /* <DEDUP_REMOVED lines=68> */
[----:B------:R-:W-:Y:S01]  /*44e50*/  @P4 LOP3.LUT R20, R20, 0x40000, RZ, 0xfc, !PT ;  /* 0x0004000014144812 */ /* 0x000fe200078efcff */
[----:B------:R-:W-:-:S03]  /*44e60*/  ULDC UR7, c[0x0][0x228] ;  /* 0x00008a0000077ab9 */ /* 0x000fc60000000800 */
[----:B------:R1:W-:Y:S02]  /*44e70*/  STL [R1+0x1430], R24 ;  /* 0x0014301801007387 */ /* 0x0003e40000100800 */
[----:B-1----:R-:W-:Y:S01]  /*44e80*/  VIADD R24, R24, UR8 ;  /* 0x0000000818187c36 */ /* 0x002fe20008000000 */
[----:B------:R-:W-:Y:S01]  /*44e90*/  LOP3.LUT R20, R20, 0xfffdffff, RZ, 0xc0, !PT ;  /* 0xfffdffff14147812 */ /* 0x000fe200078ec0ff */
        /* <DEDUP_REMOVED lines=19> */
[----:B------:R1:W-:Y:S01]  /*44fd0*/  STL [R1+0x1450], R24 ;  /* 0x0014501801007387 */ /* 0x0003e20000100800 */
[----:B------:R-:W-:Y:S02]  /*44fe0*/  @P2 LOP3.LUT R20, R20, 0x20000, RZ, 0xfc, !PT ;  /* 0x0002000014142812 */ /* 0x000fe400078efcff */
[----:B------:R-:W-:Y:S01]  /*44ff0*/  ISETP.LT.AND P2, PT, R9, UR36, !P1 ;  /* 0x0000002409007c0c */ /* 0x000fe2000cf41270 */
[----:B-1----:R-:W-:Y:S01]  /*45000*/  VIADD R24, R24, UR26 ;  /* 0x0000001a18187c36 */ /* 0x002fe20008000000 */
[----:B------:R-:W-:Y:S01]  /*45010*/  LOP3.LUT R20, R20, 0xfffeffff, RZ, 0xc0, !PT ;  /* 0xfffeffff14147812 */ /* 0x000fe200078ec0ff */
[----:B------:R-:W-:-:S03]  /*45020*/  ULDC UR26, c[0x0][0x248] ;  /* 0x00009200001a7ab9 */ /* 0x000fc60000000800 */
[----:B------:R1:W-:Y:S02]  /*45030*/  STL [R1+0x1454], R24 ;  /* 0x0014541801007387 */ /* 0x0003e40000100800 */
[----:B-1----:R-:W-:-:S05]  /*45040*/  VIADD R24, R24, UR27 ;  /* 0x0000001b18187c36 */ /* 0x002fca0008000000 */
[----:B------:R1:W-:Y:S01]  /*45050*/  STL [R1+0x1458], R24 ;  /* 0x0014581801007387 */ /* 0x0003e20000100800 */
[----:B------:R-:W-:Y:S01]  /*45060*/  @P2 LOP3.LUT R20, R20, 0x10000, RZ, 0xfc, !PT ;  /* 0x0001000014142812 */ /* 0x000fe200078efcff */
[----:B-1----:R-:W-:Y:S01]  /*45070*/  VIADD R24, R24, UR28 ;  /* 0x0000001c18187c36 */ /* 0x002fe20008000000 */
[----:B------:R-:W-:Y:S02]  /*45080*/  ULDC.64 UR28, c[0x0][0x228] ;  /* 0x00008a00001c7ab9 */ /* 0x000fe40000000a00 */
[----:B------:R-:W-:Y:S02]  /*45090*/  ISETP.LT.AND P1, PT, R8, UR28, !P1 ;  /* 0x0000001c08007c0c */ /* 0x000fe4000cf21270 */
[----:B------:R-:W-:Y:S01]  /*450a0*/  LOP3.LUT R20, R20, 0xffff7fff, RZ, 0xc0, !PT ;  /* 0xffff7fff14147812 */ /* 0x000fe200078ec0ff */
[----:B------:R1:W-:Y:S02]  /*450b0*/  STL [R1+0x145c], R24 ;  /* 0x00145c1801007387 */ /* 0x0003e40000100800 */
[----:B-1----:R-:W-:Y:S01]  /*450c0*/  VIADD R24, R24, UR26 ;  /* 0x0000001a18187c36 */ /* 0x002fe20008000000 */
[----:B------:R-:W-:-:S07]  /*450d0*/  ULDC.64 UR26, c[0x0][0x228] ;  /* 0x00008a00001a7ab9 */ /* 0x000fce0000000a00 */
[----:B------:R-:W-:Y:S02]  /*450e0*/  @P1 LOP3.LUT R20, R20, 0x8000, RZ, 0xfc, !PT ;  /* 0x0000800014141812 */ /* 0x000fe400078efcff */
[----:B------:R-:W-:Y:S01]  /*450f0*/  ISETP.LT.AND P1, PT, R9, UR26, !P0 ;  /* 0x0000001a09007c0c */ /* 0x000fe2000c721270 */
[----:B------:R1:W-:Y:S01]  /*45100*/  STL [R1+0x1460], R24 ;  /* 0x0014601801007387 */ /* 0x0003e20000100800 */
[----:B------:R-:W-:Y:S01]  /*45110*/  ISETP.LT.AND P0, PT, R8, UR34, !P0 ;  /* 0x0000002208007c0c */ /* 0x000fe2000c701270 */
[----:B------:R-:W-:Y:S01]  /*45120*/  ULDC UR26, c[0x0][0x248] ;  /* 0x00009200001a7ab9 */ /* 0x000fe20000000800 */
[----:B------:R-:W-:-:S09]  /*45130*/  LOP3.LUT R20, R20, 0xffffbfff, RZ, 0xc0, !PT ;  /* 0xffffbfff14147812 */ /* 0x000fd200078ec0ff */
[----:B------:R-:W-:-:S04]  /*45140*/  @P1 LOP3.LUT R20, R20, 0x4000, RZ, 0xfc, !PT ;  /* 0x0000400014141812 */ /* 0x000fc800078efcff */
[----:B------:R-:W-:-:S04]  /*45150*/  LOP3.LUT R20, R20, 0xffffdfff, RZ, 0xc0, !PT ;  /* 0xffffdfff14147812 */ /* 0x000fc800078ec0ff */
[----:B------:R-:W-:Y:S02]  /*45160*/  @P0 LOP3.LUT R20, R20, 0x2000, RZ, 0xfc, !PT ;  /* 0x0000200014140812 */ /* 0x000fe400078efcff */
[----:B------:R-:W-:Y:S01]  /*45170*/  ISETP.GE.AND P0, PT, R91, UR31, PT ;  /* 0x0000001f5b007c0c */ /* 0x000fe2000bf06270 */
[----:B-1----:R-:W-:Y:S01]  /*45180*/  VIADD R24, R24, UR33 ;  /* 0x0000002118187c36 */ /* 0x002fe20008000000 */
[----:B------:R-:W-:Y:S01]  /*45190*/  LOP3.LUT R20, R20, 0xffffefff, RZ, 0xc0, !PT ;  /* 0xffffefff14147812 */ /* 0x000fe200078ec0ff */
[----:B------:R-:W-:Y:S01]  /*451a0*/  ULDC.64 UR30, c[0x0][0x228] ;  /* 0x00008a00001e7ab9 */ /* 0x000fe20000000a00 */
[----:B------:R-:W-:Y:S02]  /*451b0*/  ISETP.LT.AND P1, PT, R9, UR40, !P0 ;  /* 0x0000002809007c0c */ /* 0x000fe4000c721270 */
[----:B------:R-:W-:Y:S01]  /*451c0*/  ISETP.LT.AND P0, PT, R8, UR38, !P0 ;  /* 0x0000002608007c0c */ /* 0x000fe2000c701270 */
[----:B------:R1:W-:Y:S10]  /*451d0*/  STL [R1+0x1464], R24 ;  /* 0x0014641801007387 */ /* 0x0003f40000100800 */
[----:B------:R-:W-:-:S04]  /*451e0*/  @P1 LOP3.LUT R20, R20, 0x1000, RZ, 0xfc, !PT ;  /* 0x0000100014141812 */ /* 0x000fc800078efcff */
[----:B------:R-:W-:Y:S01]  /*451f0*/  LOP3.LUT R20, R20, 0xfffff7ff, RZ, 0xc0, !PT ;  /* 0xfffff7ff14147812 */ /* 0x000fe200078ec0ff */
[----:B-1----:R-:W-:Y:S01]  /*45200*/  VIADD R24, R24, UR32 ;  /* 0x0000002018187c36 */ /* 0x002fe20008000000 */
[----:B------:R-:W-:Y:S02]  /*45210*/  ULDC.64 UR32, c[0x0][0x228] ;  /* 0x00008a0000207ab9 */ /* 0x000fe40000000a00 */
[----:B------:R-:W-:Y:S02]  /*45220*/  @P0 LOP3.LUT R20, R20, 0x800, RZ, 0xfc, !PT ;  /* 0x0000080014140812 */ /* 0x000fe400078efcff */
[----:B------:R-:W-:Y:S01]  /*45230*/  ISETP.GE.AND P0, PT, R90, UR37, PT ;  /* 0x000000255a007c0c */ /* 0x000fe2000bf06270 */
[----:B------:R-:W-:-:S03]  /*45240*/  ULDC.64 UR36, c[0x0][0x228] ;  /* 0x00008a0000247ab9 */ /* 0x000fc60000000a00 */
[----:B------:R-:W-:Y:S02]  /*45250*/  ISETP.LT.AND P1, PT, R9, UR32, !P0 ;  /* 0x0000002009007c0c */ /* 0x000fe4000c721270 */
[----:B------:R-:W-:Y:S02]  /*45260*/  ISETP.LT.AND P0, PT, R8, UR30, !P0 ;  /* 0x0000001e08007c0c */ /* 0x000fe4000c701270 */
[----:B------:R-:W-:-:S09]  /*45270*/  LOP3.LUT R20, R20, 0xfffffbff, RZ, 0xc0, !PT ;  /* 0xfffffbff14147812 */ /* 0x000fd200078ec0ff */
[----:B------:R-:W-:-:S04]  /*45280*/  @P1 LOP3.LUT R20, R20, 0x400, RZ, 0xfc, !PT ;  /* 0x0000040014141812 */ /* 0x000fc800078efcff */
[----:B------:R-:W-:-:S04]  /*45290*/  LOP3.LUT R20, R20, 0xfffffdff, RZ, 0xc0, !PT ;  /* 0xfffffdff14147812 */ /* 0x000fc800078ec0ff */
[----:B------:R-:W-:Y:S02]  /*452a0*/  @P0 LOP3.LUT R20, R20, 0x200, RZ, 0xfc, !PT ;  /* 0x0000020014140812 */ /* 0x000fe400078efcff */
[----:B------:R-:W-:Y:S01]  /*452b0*/  ISETP.GE.AND P0, PT, R89, UR29, PT ;  /* 0x0000001d59007c0c */ /* 0x000fe2000bf06270 */
[----:B------:R-:W-:-:S03]  /*452c0*/  ULDC.64 UR28, c[0x0][0x228] ;  /* 0x00008a00001c7ab9 */ /* 0x000fc60000000a00 */
[----:B------:R-:W-:Y:S01]  /*452d0*/  ISETP.LT.AND P1, PT, R9, UR57, !P0 ;  /* 0x0000003909007c0c */ /* 0x000fe2000c721270 */
[----:B------:R1:W-:Y:S01]  /*452e0*/  STL [R1+0x1468], R24 ;  /* 0x0014681801007387 */ /* 0x0003e20000100800 */
[----:B------:R-:W-:Y:S01]  /*452f0*/  ISETP.LT.AND P0, PT, R8, UR36, !P0 ;  /* 0x0000002408007c0c */ /* 0x000fe2000c701270 */
[----:B------:R-:W-:Y:S01]  /*45300*/  VIADD R51, R7, 0xd8 ;  /* 0x000000d807337836 */ /* 0x000fe20000000000 */
[----:B------:R-:W-:Y:S01]  /*45310*/  LOP3.LUT R20, R20, 0xfffffeff, RZ, 0xc0, !PT ;  /* 0xfffffeff14147812 */ /* 0x000fe200078ec0ff */
[----:B------:R-:W3:Y:S01]  /*45320*/  LDL.LU R91, [R1+0x1d4c] ;  /* 0x001d4c00015b7983 */ /* 0x000ee20000300800 */
[----:B------:R-:W-:Y:S01]  /*45330*/  LEA R2, P3, R3, UR10, 0x2 ;  /* 0x0000000a03027c11 */ /* 0x000fe2000f8610ff */
[----:B------:R-:W-:Y:S01]  /*45340*/  VIADD R50, R7, 0xd7 ;  /* 0x000000d707327836 */ /* 0x000fe20000000000 */
[----:B------:R-:W-:-:S05]  /*45350*/  ULDC UR57, c[0x0][0x228] ;  /* 0x00008a0000397ab9 */ /* 0x000fca0000000800 */
[----:B------:R-:W-:-:S04]  /*45360*/  @P1 LOP3.LUT R20, R20, 0x100, RZ, 0xfc, !PT ;  /* 0x0000010014141812 */ /* 0x000fc800078efcff */
[----:B------:R-:W-:-:S04]  /*45370*/  LOP3.LUT R20, R20, 0xffffff7f, RZ, 0xc0, !PT ;  /* 0xffffff7f14147812 */ /* 0x000fc800078ec0ff */
[----:B------:R-:W-:Y:S02]  /*45380*/  @P0 LOP3.LUT R20, R20, 0x80, RZ, 0xfc, !PT ;  /* 0x0000008014140812 */ /* 0x000fe400078efcff */
[----:B------:R-:W-:-:S04]  /*45390*/  ISETP.GE.AND P0, PT, R88, UR27, PT ;  /* 0x0000001b58007c0c */ /* 0x000fc8000bf06270 */
[----:B------:R-:W-:Y:S01]  /*453a0*/  ISETP.LT.AND P1, PT, R9, UR55, !P0 ;  /* 0x0000003709007c0c */ /* 0x000fe2000c721270 */
[----:B-1----:R-:W-:Y:S01]  /*453b0*/  VIADD R24, R24, UR61 ;  /* 0x0000003d18187c36 */ /* 0x002fe20008000000 */
[----:B------:R-:W-:Y:S01]  /*453c0*/  ISETP.LT.AND P0, PT, R8, UR28, !P0 ;  /* 0x0000001c08007c0c */ /* 0x000fe2000c701270 */
[C---:B------:R-:W-:Y:S01]  /*453d0*/  VIADD R49, R7.reuse, 0xd6 ;  /* 0x000000d607317836 */ /* 0x040fe20000000000 */
[----:B------:R-:W-:Y:S01]  /*453e0*/  LOP3.LUT R20, R20, 0xffffffbf, RZ, 0xc0, !PT ;  /* 0xffffffbf14147812 */ /* 0x000fe200078ec0ff */
[----:B------:R-:W-:Y:S01]  /*453f0*/  VIADD R48, R7, 0xd5 ;  /* 0x000000d507307836 */ /* 0x000fe20000000000 */
[----:B------:R1:W-:Y:S01]  /*45400*/  STL [R1+0x146c], R24 ;  /* 0x00146c1801007387 */ /* 0x0003e20000100800 */
[----:B------:R-:W-:Y:S01]  /*45410*/  LEA.HI.X.SX32 R3, R3, UR11, 0x2, P3 ;  /* 0x0000000b03037c11 */ /* 0x000fe200098f16ff */
[----:B------:R-:W-:Y:S01]  /*45420*/  ULDC.64 UR10, c[0x0][0x220] ;  /* 0x00008800000a7ab9 */ /* 0x000fe20000000a00 */
[C---:B------:R-:W-:Y:S01]  /*45430*/  VIADD R47, R7.reuse, 0xd4 ;  /* 0x000000d4072f7836 */ /* 0x040fe20000000000 */
[----:B------:R-:W4:Y:S01]  /*45440*/  LDL.LU R90, [R1+0x1d48] ;  /* 0x001d4800015a7983 */ /* 0x000f220000300800 */
[C---:B------:R-:W-:Y:S01]  /*45450*/  VIADD R46, R7.reuse, 0xd3 ;  /* 0x000000d3072e7836 */ /* 0x040fe20000000000 */
[----:B------:R-:W-:Y:S01]  /*45460*/  ULDC UR61, c[0x0][0x228] ;  /* 0x00008a00003d7ab9 */ /* 0x000fe20000000800 */
[----:B------:R-:W-:Y:S01]  /*45470*/  @P1 LOP3.LUT R20, R20, 0x40, RZ, 0xfc, !PT ;  /* 0x0000004014141812 */ /* 0x000fe200078efcff */
[----:B------:R-:W-:Y:S01]  /*45480*/  VIADD R45, R7, 0xd2 ;  /* 0x000000d2072d7836 */ /* 0x000fe20000000000 */
[----:B------:R-:W-:-:S02]  /*45490*/  ULDC UR55, c[0x0][0x228] ;  /* 0x00008a0000377ab9 */ /* 0x000fc40000000800 */
[----:B------:R-:W-:Y:S01]  /*454a0*/  LOP3.LUT R20, R20, 0xffffffdf, RZ, 0xc0, !PT ;  /* 0xffffffdf14147812 */ /* 0x000fe200078ec0ff */
[----:B-1----:R-:W-:Y:S01]  /*454b0*/  VIADD R24, R24, UR26 ;  /* 0x0000001a18187c36 */ /* 0x002fe20008000000 */
[----:B------:R-:W-:Y:S02]  /*454c0*/  ULDC UR26, c[0x0][0x248] ;  /* 0x00009200001a7ab9 */ /* 0x000fe40000000800 */
[----:B------:R-:W-:Y:S02]  /*454d0*/  @P0 LOP3.LUT R20, R20, 0x20, RZ, 0xfc, !PT ;  /* 0x0000002014140812 */ /* 0x000fe400078efcff */
[----:B------:R-:W-:Y:S01]  /*454e0*/  ISETP.GE.AND P0, PT, R87, UR35, PT ;  /* 0x0000002357007c0c */ /* 0x000fe2000bf06270 */
[----:B------:R1:W-:Y:S01]  /*454f0*/  STL [R1+0x1470], R24 ;  /* 0x0014701801007387 */ /* 0x0003e20000100800 */
[----:B------:R-:W-:Y:S01]  /*45500*/  LOP3.LUT R20, R20, 0xffffffef, RZ, 0xc0, !PT ;  /* 0xffffffef14147812 */ /* 0x000fe200078ec0ff */
[----:B------:R-:W-:Y:S01]  /*45510*/  ULDC.64 UR34, c[0x0][0x228] ;  /* 0x00008a0000227ab9 */ /* 0x000fe20000000a00 */
[----:B------:R-:W-:Y:S01]  /*45520*/  ISETP.LT.AND P1, PT, R9, UR53, !P0 ;  /* 0x0000003509007c0c */ /* 0x000fe2000c721270 */
[----:B------:R-:W3:Y:S01]  /*45530*/  LDL.LU R89, [R1+0x1d44] ;  /* 0x001d440001597983 */ /* 0x000ee20000300800 */
[----:B------:R-:W-:Y:S01]  /*45540*/  LEA R4, P3, R5, UR10, 0x2 ;  /* 0x0000000a05047c11 */ /* 0x000fe2000f8610ff */
[----:B------:R-:W-:Y:S01]  /*45550*/  ULDC UR10, c[0x0][0x228] ;  /* 0x00008a00000a7ab9 */ /* 0x000fe20000000800 */
[----:B------:R-:W-:Y:S01]  /*45560*/  VIADD R44, R7, 0xd1 ;  /* 0x000000d1072c7836 */ /* 0x000fe20000000000 */
[----:B------:R-:W-:Y:S01]  /*45570*/  ULDC UR53, c[0x0][0x228] ;  /* 0x00008a0000357ab9 */ /* 0x000fe20000000800 */
[----:B-1----:R-:W-:Y:S01]  /*45580*/  VIADD R24, R24, UR26 ;  /* 0x0000001a18187c36 */ /* 0x002fe20008000000 */
[----:B------:R-:W-:-:S04]  /*45590*/  ULDC UR26, c[0x0][0x248] ;  /* 0x00009200001a7ab9 */ /* 0x000fc80000000800 */
[----:B------:R1:W-:Y:S02]  /*455a0*/  STL [R1+0x1474], R24 ;  /* 0x0014741801007387 */ /* 0x0003e40000100800 */
[----:B------:R-:W-:Y:S02]  /*455b0*/  @P1 LOP3.LUT R20, R20, 0x10, RZ, 0xfc, !PT ;  /* 0x0000001014141812 */ /* 0x000fe400078efcff */
[----:B------:R-:W4:Y:S01]  /*455c0*/  LDL.LU R88, [R1+0x1d40] ;  /* 0x001d400001587983 */ /* 0x000f220000300800 */
[----:B-1----:R-:W-:Y:S01]  /*455d0*/  VIADD R24, R24, UR26 ;  /* 0x0000001a18187c36 */ /* 0x002fe20008000000 */
[----:B------:R-:W-:Y:S02]  /*455e0*/  ULDC.64 UR26, c[0x0][0x228] ;  /* 0x00008a00001a7ab9 */ /* 0x000fe40000000a00 */
[----:B------:R-:W-:Y:S01]  /*455f0*/  ISETP.LT.AND P0, PT, R8, UR26, !P0 ;  /* 0x0000001a08007c0c */ /* 0x000fe2000c701270 */
[----:B------:R-:W-:Y:S01]  /*45600*/  ULDC UR26, c[0x0][0x248] ;  /* 0x00009200001a7ab9 */ /* 0x000fe20000000800 */
[----:B------:R-:W-:-:S11]  /*45610*/  LOP3.LUT R20, R20, 0xfffffff7, RZ, 0xc0, !PT ;  /* 0xfffffff714147812 */ /* 0x000fd600078ec0ff */
        /* <DEDUP_REMOVED lines=9> */
[----:B------:R-:W-:Y:S01]  /*456b0*/  LEA.HI.X.SX32 R5, R5, UR11, 0x2, P3 ;  /* 0x0000000b05057c11 */ /* 0x000fe200098f16ff */
[----:B------:R-:W-:Y:S01]  /*456c0*/  ULDC UR11, c[0x0][0x228] ;  /* 0x00008a00000b7ab9 */ /* 0x000fe20000000800 */
[----:B------:R-:W-:Y:S01]  /*456d0*/  VIADD R42, R7, 0xcf ;  /* 0x000000cf072a7836 */ /* 0x000fe20000000000 */
[----:B------:R-:W-:-:S04]  /*456e0*/  ULDC UR51, c[0x0][0x228] ;  /* 0x00008a0000337ab9 */ /* 0x000fc80000000800 */
[----:B------:R-:W-:-:S04]  /*456f0*/  @P1 LOP3.LUT R20, R20, 0x4, RZ, 0xfc, !PT ;  /* 0x0000000414141812 */ /* 0x000fc800078efcff */
[----:B------:R-:W-:-:S04]  /*45700*/  LOP3.LUT R20, R20, 0xfffffffd, RZ, 0xc0, !PT ;  /* 0xfffffffd14147812 */ /* 0x000fc800078ec0ff */
[----:B------:R-:W-:Y:S02]  /*45710*/  @P0 LOP3.LUT R20, R20, 0x2, RZ, 0xfc, !PT ;  /* 0x0000000214140812 */ /* 0x000fe400078efcff */
[----:B------:R-:W-:Y:S01]  /*45720*/  ISETP.GE.AND P0, PT, R85, UR39, PT ;  /* 0x0000002755007c0c */ /* 0x000fe2000bf06270 */
[----:B------:R-:W-:-:S03]  /*45730*/  ULDC.64 UR38, c[0x0][0x228] ;  /* 0x00008a0000267ab9 */ /* 0x000fc60000000a00 */
[----:B------:R-:W-:Y:S01]  /*45740*/  ISETP.LT.AND P1, PT, R9, UR49, !P0 ;  /* 0x0000003109007c0c */ /* 0x000fe2000c721270 */
[----:B-1----:R-:W-:Y:S01]  /*45750*/  VIADD R24, R24, UR26 ;  /* 0x0000001a18187c36 */ /* 0x002fe20008000000 */
[----:B------:R-:W-:Y:S01]  /*45760*/  ISETP.LT.AND P0, PT, R8, UR40, !P0 ;  /* 0x0000002808007c0c */ /* 0x000fe2000c701270 */
[----:B------:R-:W-:Y:S01]  /*45770*/  ULDC UR26, c[0x0][0x248] ;  /* 0x00009200001a7ab9 */ /* 0x000fe20000000800 */
[----:B------:R-:W-:Y:S01]  /*45780*/  LOP3.LUT R20, R20, 0xfffffffe, RZ, 0xc0, !PT ;  /* 0xfffffffe14147812 */ /* 0x000fe200078ec0ff */
[----:B------:R-:W-:Y:S01]  /*45790*/  VIADD R41, R7, 0xce ;  /* 0x000000ce07297836 */ /* 0x000fe20000000000 */
[----:B------:R-:W-:-:S09]  /*457a0*/  ULDC UR49, c[0x0][0x228] ;  /* 0x00008a0000317ab9 */ /* 0x000fd20000000800 */
[----:B------:R-:W-:Y:S02]  /*457b0*/  @P0 LOP3.LUT R19, R19, 0x80000000, RZ, 0xfc, !PT ;  /* 0x8000000013130812 */ /* 0x000fe400078efcff */
[----:B------:R-:W-:Y:S01]  /*457c0*/  ISETP.GE.AND P0, PT, R84, UR33, PT ;  /* 0x0000002154007c0c */ /* 0x000fe2000bf06270 */
[----:B------:R-:W-:Y:S01]  /*457d0*/  ULDC.64 UR32, c[0x0][0x228] ;  /* 0x00008a0000207ab9 */ /* 0x000fe20000000a00 */
[----:B------:R-:W-:Y:S02]  /*457e0*/  @P1 LOP3.LUT R20, R20, 0x1, RZ, 0xfc, !PT ;  /* 0x0000000114141812 */ /* 0x000fe400078efcff */
[----:B------:R-:W-:Y:S01]  /*457f0*/  ISETP.LT.AND P1, PT, R9, UR47, !P0 ;  /* 0x0000002f09007c0c */ /* 0x000fe2000c721270 */
[----:B------:R1:W-:Y:S01]  /*45800*/  STL [R1+0x147c], R24 ;  /* 0x00147c1801007387 */ /* 0x0003e20000100800 */
[----:B------:R-:W-:Y:S01]  /*45810*/  ISETP.LT.AND P0, PT, R8, UR38, !P0 ;  /* 0x0000002608007c0c */ /* 0x000fe2000c701270 */
[----:B------:R-:W-:Y:S01]  /*45820*/  VIADD R40, R7, 0xcd ;  /* 0x000000cd07287836 */ /* 0x000fe20000000000 */
[----:B------:R-:W-:Y:S01]  /*45830*/  LOP3.LUT R19, R19, 0xbfffffff, RZ, 0xc0, !PT ;  /* 0xbfffffff13137812 */ /* 0x000fe200078ec0ff */
[----:B------:R-:W4:Y:S01]  /*45840*/  LDL.LU R86, [R1+0x1d38] ;  /* 0x001d380001567983 */ /* 0x000f220000300800 */
[----:B------:R-:W-:Y:S01]  /*45850*/  VIADD R39, R7, 0xcc ;  /* 0x000000cc07277836 */ /* 0x000fe20000000000 */
[----:B------:R-:W-:-:S06]  /*45860*/  ULDC UR47, c[0x0][0x228] ;  /* 0x00008a00002f7ab9 */ /* 0x000fcc0000000800 */
        /* <DEDUP_REMOVED lines=11> */
[----:B------:R-:W-:-:S07]  /*45920*/  ULDC UR45, c[0x0][0x228] ;  /* 0x00008a00002d7ab9 */ /* 0x000fce0000000800 */
        /* <DEDUP_REMOVED lines=8> */
[----:B------:R-:W-:Y:S01]  /*459b0*/  ULDC UR43, c[0x0][0x228] ;  /* 0x00008a00002b7ab9 */ /* 0x000fe20000000800 */
[----:B------:R-:W-:Y:S01]  /*459c0*/  LOP3.LUT R19, R19, 0xfbffffff, RZ, 0xc0, !PT ;  /* 0xfbffffff13137812 */ /* 0x000fe200078ec0ff */
[----:B------:R-:W3:Y:S08]  /*459d0*/  LDL.LU R85, [R1+0x1d34] ;  /* 0x001d340001557983 */ /* 0x000ef00000300800 */
        /* <DEDUP_REMOVED lines=10> */
[----:B------:R-:W-:-:S08]  /*45a80*/  ULDC UR19, c[0x0][0x248] ;  /* 0x0000920000137ab9 */ /* 0x000fd00000000800 */
[----:B------:R-:W-:-:S04]  /*45a90*/  @P1 LOP3.LUT R19, R19, 0x1000000, RZ, 0xfc, !PT ;  /* 0x0100000013131812 */ /* 0x000fc800078efcff */
[----:B------:R-:W-:-:S04]  /*45aa0*/  LOP3.LUT R19, R19, 0xff7fffff, RZ, 0xc0, !PT ;  /* 0xff7fffff13137812 */ /* 0x000fc800078ec0ff */
[----:B------:R-:W-:Y:S02]  /*45ab0*/  @P0 LOP3.LUT R19, R19, 0x800000, RZ, 0xfc, !PT ;  /* 0x0080000013130812 */ /* 0x000fe400078efcff */
[----:B------:R-:W-:-:S04]  /*45ac0*/  ISETP.GE.AND P0, PT, R80, UR27, PT ;  /* 0x0000001b50007c0c */ /* 0x000fc8000bf06270 */
        /* <DEDUP_REMOVED lines=8> */
[----:B------:R-:W-:Y:S01]  /*45b50*/  @P1 LOP3.LUT R19, R19, 0x400000, RZ, 0xfc, !PT ;  /* 0x0040000013131812 */ /* 0x000fe200078efcff */
[----:B-1----:R-:W-:Y:S01]  /*45b60*/  VIADD R24, R24, UR26 ;  /* 0x0000001a18187c36 */ /* 0x002fe20008000000 */
[----:B------:R-:W-:Y:S02]  /*45b70*/  ULDC UR26, c[0x0][0x248] ;  /* 0x00009200001a7ab9 */ /* 0x000fe40000000800 */
[----:B------:R-:W-:-:S04]  /*45b80*/  LOP3.LUT R19, R19, 0xffdfffff, RZ, 0xc0, !PT ;  /* 0xffdfffff13137812 */ /* 0x000fc800078ec0ff */
[----:B------:R-:W-:Y:S02]  /*45b90*/  @P0 LOP3.LUT R19, R19, 0x200000, RZ, 0xfc, !PT ;  /* 0x0020000013130812 */ /* 0x000fe400078efcff */
[----:B------:R-:W-:Y:S01]  /*45ba0*/  ISETP.GE.AND P0, PT, R79, UR35, PT ;  /* 0x000000234f007c0c */ /* 0x000fe2000bf06270 */
[----:B------:R1:W-:Y:S01]  /*45bb0*/  STL [R1+0x1488], R24 ;  /* 0x0014881801007387 */ /* 0x0003e20000100800 */
[----:B------:R-:W-:Y:S01]  /*45bc0*/  LOP3.LUT R19, R19, 0xffefffff, RZ, 0xc0, !PT ;  /* 0xffefffff13137812 */ /* 0x000fe200078ec0ff */
[----:B------:R-:W-:Y:S01]  /*45bd0*/  ULDC.64 UR34, c[0x0][0x228] ;  /* 0x00008a0000227ab9 */ /* 0x000fe20000000a00 */
[----:B------:R-:W-:Y:S01]  /*45be0*/  ISETP.LT.AND P1, PT, R9, UR46, !P0 ;  /* 0x0000002e09007c0c */ /* 0x000fe2000c721270 */
[----:B------:R-:W3:Y:S01]  /*45bf0*/  LDL.LU R83, [R1+0x1d2c] ;  /* 0x001d2c0001537983 */ /* 0x000ee20000300800 */
[----:B------:R-:W-:Y:S01]  /*45c00*/  VIADD R35, R7, 0xc8 ;  /* 0x000000c807237836 */ /* 0x000fe20000000000 */
[----:B------:R-:W-:Y:S01]  /*45c10*/  ULDC UR46, c[0x0][0x228] ;  /* 0x00008a00002e7ab9 */ /* 0x000fe20000000800 */
[----:B-1----:R-:W-:Y:S01]  /*45c20*/  VIADD R24, R24, UR26 ;  /* 0x0000001a18187c36 */ /* 0x002fe20008000000 */
[----:B------:R-:W-:-:S04]  /*45c30*/  ULDC UR26, c[0x0][0x248] ;  /* 0x00009200001a7ab9 */ /* 0x000fc80000000800 */
[----:B------:R1:W-:Y:S04]  /*45c40*/  STL [R1+0x148c], R24 ;  /* 0x00148c1801007387 */ /* 0x0003e80000100800 */
[----:B------:R-:W-:Y:S01]  /*45c50*/  @P1 LOP3.LUT R19, R19, 0x100000, RZ, 0xfc, !PT ;  /* 0x0010000013131812 */ /* 0x000fe200078efcff */
[----:B------:R-:W4:Y:S01]  /*45c60*/  LDL.LU R82, [R1+0x1d28] ;  /* 0x001d280001527983 */ /* 0x000f220000300800 */
[----:B-1----:R-:W-:Y:S01]  /*45c70*/  VIADD R24, R24, UR26 ;  /* 0x0000001a18187c36 */ /* 0x002fe20008000000 */
[----:B------:R-:W-:Y:S02]  /*45c80*/  ULDC.64 UR26, c[0x0][0x228] ;  /* 0x00008a00001a7ab9 */ /* 0x000fe40000000a00 */
[----:B------:R-:W-:Y:S02]  /*45c90*/  ISETP.LT.AND P0, PT, R8, UR26, !P0 ;  /* 0x0000001a08007c0c */ /* 0x000fe4000c701270 */
        /* <DEDUP_REMOVED lines=96> */
[----:B-1----:R-:W-:Y:S01]  /*462a0*/  VIADD R24, R24, UR19 ;  /* 0x0000001318187c36 */ /* 0x002fe20008000000 */
[----:B------:R-:W-:Y:S01]  /*462b0*/  LOP3.LUT R19, R19, 0xfffffffe, RZ, 0xc0, !PT ;  /* 0xfffffffe13137812 */ /* 0x000fe200078ec0ff */
[----:B------:R-:W-:Y:S01]  /*462c0*/  ULDC UR19, c[0x0][0x248] ;  /* 0x0000920000137ab9 */ /* 0x000fe20000000800 */
[----:B------:R-:W-:Y:S01]  /*462d0*/  ISETP.LT.AND P1, PT, R9, UR24, !P0 ;  /* 0x0000001809007c0c */ /* 0x000fe2000c721270 */
[----:B------:R-:W-:Y:S01]  /*462e0*/  ULDC.64 UR24, c[0x0][0x228] ;  /* 0x00008a0000187ab9 */ /* 0x000fe20000000a00 */
[----:B------:R-:W-:Y:S01]  /*462f0*/  ISETP.LT.AND P0, PT, R8, UR40, !P0 ;  /* 0x0000002808007c0c */ /* 0x000fe2000c701270 */
[----:B------:R-:W-:-:S12]  /*46300*/  ULDC.64 UR38, c[0x0][0x228] ;  /* 0x00008a0000267ab9 */ /* 0x000fd80000000a00 */
[----:B------:R-:W-:Y:S02]  /*46310*/  @P0 LOP3.LUT R18, R18, 0x80000000, RZ, 0xfc, !PT ;  /* 0x8000000012120812 */ /* 0x000fe400078efcff */
[----:B------:R-:W-:Y:S01]  /*46320*/  ISETP.GE.AND P0, PT, R68, UR33, PT ;  /* 0x0000002144007c0c */ /* 0x000fe2000bf06270 */
[----:B------:R-:W-:Y:S01]  /*46330*/  ULDC.64 UR32, c[0x0][0x228] ;  /* 0x00008a0000207ab9 */ /* 0x000fe20000000a00 */
[----:B------:R-:W-:Y:S02]  /*46340*/  @P1 LOP3.LUT R19, R19, 0x1, RZ, 0xfc, !PT ;  /* 0x0000000113131812 */ /* 0x000fe400078efcff */
[----:B------:R-:W-:Y:S01]  /*46350*/  ISETP.LT.AND P1, PT, R9, UR15, !P0 ;  /* 0x0000000f09007c0c */ /* 0x000fe2000c721270 */
[----:B------:R1:W-:Y:S01]  /*46360*/  STL [R1+0x149c], R24 ;  /* 0x00149c1801007387 */ /* 0x0003e20000100800 */
[----:B------:R-:W-:Y:S01]  /*46370*/  ISETP.LT.AND P0, PT, R8, UR24, !P0 ;  /* 0x0000001808007c0c */ /* 0x000fe2000c701270 */
[----:B------:R-:W-:Y:S01]  /*46380*/  ULDC UR15, c[0x0][0x248] ;  /* 0x00009200000f7ab9 */ /* 0x000fe20000000800 */
[----:B------:R-:W-:Y:S01]  /*46390*/  LOP3.LUT R18, R18, 0xbfffffff, RZ, 0xc0, !PT ;  /* 0xbfffffff12127812 */ /* 0x000fe200078ec0ff */
[----:B------:R-:W4:Y:S08]  /*463a0*/  LDL.LU R78, [R1+0x1d18] ;  /* 0x001d1800014e7983 */ /* 0x000f300000300800 */
        /* <DEDUP_REMOVED lines=10> */
[----:B------:R-:W-:-:S10]  /*46450*/  ULDC.64 UR30, c[0x0][0x228] ;  /* 0x00008a00001e7ab9 */ /* 0x000fd40000000a00 */
[----:B------:R-:W-:-:S04]  /*46460*/  @P1 LOP3.LUT R18, R18, 0x10000000, RZ, 0xfc, !PT ;  /* 0x1000000012121812 */ /* 0x000fc800078efcff */
        /* <DEDUP_REMOVED lines=8> */
[----:B------:R-:W-:Y:S01]  /*464f0*/  ISETP.LT.AND P0, PT, R8, UR20, !P0 ;  /* 0x0000001408007c0c */ /* 0x000fe2000c701270 */
[----:B------:R-:W-:Y:S02]  /*46500*/  ULDC UR13, c[0x0][0x248] ;  /* 0x00009200000d7ab9 */ /* 0x000fe40000000800 */
[----:B------:R-:W4:Y:S08]  /*46510*/  LDL.LU R76, [R1+0x1d10] ;  /* 0x001d1000014c7983 */ /* 0x000f300000300800 */
[----:B------:R-:W-:-:S04]  /*46520*/  @P1 LOP3.LUT R18, R18, 0x4000000, RZ, 0xfc, !PT ;  /* 0x0400000012121812 */ /* 0x000fc800078efcff */
        /* <DEDUP_REMOVED lines=10> */
[----:B-1----:R-:W-:Y:S01]  /*465d0*/  VIADD R24, R24, UR19 ;  /* 0x0000001318187c36 */ /* 0x002fe20008000000 */
[----:B------:R-:W-:Y:S01]  /*465e0*/  ULDC UR19, c[0x0][0x248] ;  /* 0x0000920000137ab9 */ /* 0x000fe20000000800 */
[----:B------:R-:W-:-:S03]  /*465f0*/  ISETP.LT.AND P0, PT, R8, UR30, !P0 ;  /* 0x0000001e08007c0c */ /* 0x000fc6000c701270 */
[----:B------:R1:W-:Y:S06]  /*46600*/  STL [R1+0x14a8], R24 ;  /* 0x0014a81801007387 */ /* 0x0003ec0000100800 */
[----:B------:R-:W-:Y:S01]  /*46610*/  @P1 LOP3.LUT R18, R18, 0x1000000, RZ, 0xfc, !PT ;  /* 0x0100000012121812 */ /* 0x000fe200078efcff */
[----:B------:R-:W4:Y:S01]  /*46620*/  LDL.LU R74, [R1+0x1d08] ;  /* 0x001d0800014a7983 */ /* 0x000f220000300800 */
[----:B-1----:R-:W-:Y:S01]  /*46630*/  VIADD R24, R24, UR19 ;  /* 0x0000001318187c36 */ /* 0x002fe20008000000 */
[----:B------:R-:W-:-:S04]  /*46640*/  ULDC UR19, c[0x0][0x248] ;  /* 0x0000920000137ab9 */ /* 0x000fc80000000800 */
[----:B------:R1:W-:Y:S01]  /*46650*/  STL [R1+0x14ac], R24 ;  /* 0x0014ac1801007387 */ /* 0x0003e20000100800 */
[----:B------:R-:W-:-:S03]  /*46660*/  LOP3.LUT R18, R18, 0xff7fffff, RZ, 0xc0, !PT ;  /* 0xff7fffff12127812 */ /* 0x000fc600078ec0ff */
[----:B------:R-:W3:Y:S01]  /*46670*/  LDL.LU R73, [R1+0x1d04] ;  /* 0x001d040001497983 */ /* 0x000ee20000300800 */
[----:B-1----:R-:W-:Y:S01]  /*46680*/  VIADD R24, R24, UR19 ;  /* 0x0000001318187c36 */ /* 0x002fe20008000000 */
[----:B------:R-:W-:Y:S01]  /*46690*/  ULDC UR19, c[0x0][0x248] ;  /* 0x0000920000137ab9 */ /* 0x000fe20000000800 */
[----:B------:R-:W-:-:S03]  /*466a0*/  @P0 LOP3.LUT R18, R18, 0x800000, RZ, 0xfc, !PT ;  /* 0x0080000012120812 */ /* 0x000fc600078efcff */
[----:B------:R1:W-:Y:S01]  /*466b0*/  STL [R1+0x14b0], R24 ;  /* 0x0014b01801007387 */ /* 0x0003e20000100800 */
[----:B------:R-:W-:Y:S01]  /*466c0*/  ISETP.GE.AND P0, PT, R64, UR27, PT ;  /* 0x0000001b40007c0c */ /* 0x000fe2000bf06270 */
[----:B------:R-:W-:Y:S02]  /*466d0*/  ULDC.64 UR26, c[0x0][0x228] ;  /* 0x00008a00001a7ab9 */ /* 0x000fe40000000a00 */
[----:B------:R-:W4:Y:S01]  /*466e0*/  LDL.LU R72, [R1+0x1d00] ;  /* 0x001d000001487983 */ /* 0x000f220000300800 */
[----:B-1----:R-:W-:Y:S01]  /*466f0*/  IADD3 R24, R24, UR19, RZ ;  /* 0x0000001318187c10 */ /* 0x002fe2000fffe0ff */
[----:B------:R-:W-:Y:S01]  /*46700*/  ULDC UR19, c[0x0][0x248] ;  /* 0x0000920000137ab9 */ /* 0x000fe20000000800 */
[----:B------:R-:W-:Y:S01]  /*46710*/  ISETP.LT.AND P1, PT, R9, UR11, !P0 ;  /* 0x0000000b09007c0c */ /* 0x000fe2000c721270 */
[----:B------:R-:W-:Y:S02]  /*46720*/  ULDC UR11, c[0x0][0x248] ;  /* 0x00009200000b7ab9 */ /* 0x000fe40000000800 */
[----:B------:R1:W-:Y:S04]  /*46730*/  STL [R1+0x14b4], R24 ;  /* 0x0014b41801007387 */ /* 0x0003e80000100800 */
[----:B------:R-:W3:Y:S01]  /*46740*/  LDL.LU R71, [R1+0x1cfc] ;  /* 0x001cfc0001477983 */ /* 0x000ee20000300800 */
[----:B-1----:R-:W-:Y:S01]  /*46750*/  VIADD R24, R24, UR19 ;  /* 0x0000001318187c36 */ /* 0x002fe20008000000 */
[----:B------:R-:W-:-:S04]  /*46760*/  ULDC UR19, c[0x0][0x248] ;  /* 0x0000920000137ab9 */ /* 0x000fc80000000800 */
[----:B------:R1:W-:Y:S01]  /*46770*/  STL [R1+0x14b8], R24 ;  /* 0x0014b81801007387 */ /* 0x0003e20000100800 */
[----:B------:R-:W-:-:S03]  /*46780*/  LOP3.LUT R18, R18, 0xffbfffff, RZ, 0xc0, !PT ;  /* 0xffbfffff12127812 */ /* 0x000fc600078ec0ff */
[----:B------:R-:W4:Y:S01]  /*46790*/  LDL.LU R70, [R1+0x1cf8] ;  /* 0x001cf80001467983 */ /* 0x000f220000300800 */
[----:B-1----:R-:W-:Y:S01]  /*467a0*/  VIADD R24, R24, UR19 ;  /* 0x0000001318187c36 */ /* 0x002fe20008000000 */
[----:B------:R-:W-:Y:S02]  /*467b0*/  ULDC.64 UR18, c[0x0][0x228] ;  /* 0x00008a0000127ab9 */ /* 0x000fe40000000a00 */
[----:B------:R-:W-:Y:S02]  /*467c0*/  ISETP.LT.AND P0, PT, R8, UR18, !P0 ;  /* 0x0000001208007c0c */ /* 0x000fe4000c701270 */
[----:B------:R-:W-:-:S04]  /*467d0*/  @P1 LOP3.LUT R18, R18, 0x400000, RZ, 0xfc, !PT ;  /* 0x0040000012121812 */ /* 0x000fc800078efcff */
[----:B------:R-:W-:-:S07]  /*467e0*/  LOP3.LUT R18, R18, 0xffdfffff, RZ, 0xc0, !PT ;  /* 0xffdfffff12127812 */ /* 0x000fce00078ec0ff */
[----:B------:R-:W-:Y:S02]  /*467f0*/  @P0 LOP3.LUT R18, R18, 0x200000, RZ, 0xfc, !PT ;  /* 0x0020000012120812 */ /* 0x000fe400078efcff */
[----:B------:R-:W-:Y:S01]  /*46800*/  ISETP.GE.AND P0, PT, R63, UR35, PT ;  /* 0x000000233f007c0c */ /* 0x000fe2000bf06270 */
[----:B------:R1:W-:Y:S01]  /*46810*/  STL [R1+0x14bc], R24 ;  /* 0x0014bc1801007387 */ /* 0x0003e20000100800 */
[----:B------:R-:W-:Y:S01]  /*46820*/  LOP3.LUT R18, R18, 0xffefffff, RZ, 0xc0, !PT ;  /* 0xffefffff12127812 */ /* 0x000fe200078ec0ff */
[----:B------:R-:W-:Y:S01]  /*46830*/  ULDC.64 UR34, c[0x0][0x228] ;  /* 0x00008a0000227ab9 */ /* 0x000fe20000000a00 */
[----:B------:R-:W-:Y:S01]  /*46840*/  ISETP.LT.AND P1, PT, R9, UR16, !P0 ;  /* 0x0000001009007c0c */ /* 0x000fe2000c721270 */
[----:B------:R-:W3:Y:S01]  /*46850*/  LDL.LU R69, [R1+0x1cf4] ;  /* 0x001cf40001457983 */ /* 0x000ee20000300800 */
[----:B------:R-:W-:-:S11]  /*46860*/  ISETP.LT.AND P0, PT, R8, UR26, !P0 ;  /* 0x0000001a08007c0c */ /* 0x000fd6000c701270 */
[----:B------:R-:W-:-:S04]  /*46870*/  @P1 LOP3.LUT R18, R18, 0x100000, RZ, 0xfc, !PT ;  /* 0x0010000012121812 */ /* 0x000fc800078efcff */
[----:B------:R-:W-:-:S04]  /*46880*/  LOP3.LUT R18, R18, 0xfff7ffff, RZ, 0xc0, !PT ;  /* 0xfff7ffff12127812 */ /* 0x000fc800078ec0ff */
[----:B------:R-:W-:Y:S02]  /*46890*/  @P0 LOP3.LUT R18, R18, 0x80000, RZ, 0xfc, !PT ;  /* 0x0008000012120812 */ /* 0x000fe400078efcff */
[----:B------:R-:W-:Y:S01]  /*468a0*/  ISETP.GE.AND P0, PT, R62, UR41, PT ;  /* 0x000000293e007c0c */ /* 0x000fe2000bf06270 */
[----:B-1----:R-:W-:Y:S01]  /*468b0*/  VIADD R24, R24, UR17 ;  /* 0x0000001118187c36 */ /* 0x002fe20008000000 */
[----:B------:R-:W-:Y:S01]  /*468c0*/  ULDC UR17, c[0x0][0x248] ;  /* 0x0000920000117ab9 */ /* 0x000fe20000000800 */
[----:B------:R-:W-:Y:S01]  /*468d0*/  LOP3.LUT R18, R18, 0xfffbffff, RZ, 0xc0, !PT ;  /* 0xfffbffff12127812 */ /* 0x000fe200078ec0ff */
[----:B------:R-:W-:Y:S01]  /*468e0*/  ULDC.64 UR40, c[0x0][0x228] ;  /* 0x00008a0000287ab9 */ /* 0x000fe20000000a00 */
[----:B------:R-:W-:Y:S01]  /*468f0*/  ISETP.LT.AND P1, PT, R9, UR9, !P0 ;  /* 0x0000000909007c0c */ /* 0x000fe2000c721270 */
[----:B------:R1:W-:Y:S01]  /*46900*/  STL [R1+0x14c0], R24 ;  /* 0x0014c01801007387 */ /* 0x0003e20000100800 */
[----:B------:R-:W-:Y:S01]  /*46910*/  VIADD R28, R7, 0xc1 ;  /* 0x000000c1071c7836 */ /* 0x000fe20000000000 */
[----:B------:R-:W-:-:S02]  /*46920*/  ULDC UR9, c[0x0][0x228] ;  /* 0x00008a0000097ab9 */ /* 0x000fc40000000800 */
[----:B------:R-:W4:Y:S01]  /*46930*/  LDL.LU R68, [R1+0x1cf0] ;  /* 0x001cf00001447983 */ /* 0x000f220000300800 */
[----:B-1----:R-:W-:Y:S01]  /*46940*/  VIADD R24, R24, UR17 ;  /* 0x0000001118187c36 */ /* 0x002fe20008000000 */
[----:B------:R-:W-:Y:S02]  /*46950*/  ULDC.64 UR16, c[0x0][0x228] ;  /* 0x00008a0000107ab9 */ /* 0x000fe40000000a00 */
[----:B------:R-:W-:Y:S01]  /*46960*/  ISETP.LT.AND P0, PT, R8, UR16, !P0 ;  /* 0x0000001008007c0c */ /* 0x000fe2000c701270 */
[----:B------:R-:W-:-:S03]  /*46970*/  ULDC UR16, c[0x0][0x248] ;  /* 0x0000920000107ab9 */ /* 0x000fc60000000800 */
[----:B------:R-:W-:-:S04]  /*46980*/  @P1 LOP3.LUT R18, R18, 0x40000, RZ, 0xfc, !PT ;  /* 0x0004000012121812 */ /* 0x000fc800078efcff */
[----:B------:R-:W-:-:S05]  /*46990*/  LOP3.LUT R18, R18, 0xfffdffff, RZ, 0xc0, !PT ;  /* 0xfffdffff12127812 */ /* 0x000fca00078ec0ff */
        /* <DEDUP_REMOVED lines=8> */
[----:B------:R-:W-:Y:S01]  /*46a20*/  VIADD R27, R7, 0xc0 ;  /* 0x000000c0071b7836 */ /* 0x000fe20000000000 */
[----:B------:R-:W-:Y:S01]  /*46a30*/  ULDC UR10, c[0x0][0x228] ;  /* 0x00008a00000a7ab9 */ /* 0x000fe20000000800 */
[----:B-1----:R-:W-:Y:S01]  /*46a40*/  VIADD R24, R24, UR15 ;  /* 0x0000000f18187c36 */ /* 0x002fe20008000000 */
[----:B------:R-:W-:-:S04]  /*46a50*/  ULDC UR15, c[0x0][0x248] ;  /* 0x00009200000f7ab9 */ /* 0x000fc80000000800 */
[----:B------:R1:W-:Y:S03]  /*46a60*/  STL [R1+0x14c8], R24 ;  /* 0x0014c81801007387 */ /* 0x0003e60000100800 */
[----:B------:R-:W-:Y:S01]  /*46a70*/  @P1 LOP3.LUT R18, R18, 0x10000, RZ, 0xfc, !PT ;  /* 0x0001000012121812 */ /* 0x000fe200078efcff */
[----:B------:R-:W4:Y:S03]  /*46a80*/  LDL.LU R66, [R1+0x1ce8] ;  /* 0x001ce80001427983 */ /* 0x000f260000300800 */
[----:B------:R-:W-:Y:S01]  /*46a90*/  LOP3.LUT R18, R18, 0xffff7fff, RZ, 0xc0, !PT ;  /* 0xffff7fff12127812 */ /* 0x000fe200078ec0ff */
[----:B-1----:R-:W-:-:S03]  /*46aa0*/  VIADD R24, R24, UR15 ;  /* 0x0000000f18187c36 */ /* 0x002fc60008000000 */
[----:B------:R-:W-:Y:S02]  /*46ab0*/  @P0 LOP3.LUT R18, R18, 0x8000, RZ, 0xfc, !PT ;  /* 0x0000800012120812 */ /* 0x000fe400078efcff */
[----:B------:R-:W-:Y:S01]  /*46ac0*/  ISETP.GE.AND P0, PT, R60, UR33, PT ;  /* 0x000000213c007c0c */ /* 0x000fe2000bf06270 */
[----:B------:R-:W-:Y:S01]  /*46ad0*/  ULDC.64 UR32, c[0x0][0x228] ;  /* 0x00008a0000207ab9 */ /* 0x000fe20000000a00 */
[----:B------:R1:W-:Y:S02]  /*46ae0*/  STL [R1+0x14cc], R24 ;  /* 0x0014cc1801007387 */ /* 0x0003e40000100800 */
[----:B------:R-:W-:Y:S01]  /*46af0*/  ISETP.LT.AND P1, PT, R9, UR14, !P0 ;  /* 0x0000000e09007c0c */ /* 0x000fe2000c721270 */
[----:B------:R-:W-:Y:S01]  /*46b00*/  ULDC UR14, c[0x0][0x248] ;  /* 0x00009200000e7ab9 */ /* 0x000fe20000000800 */
[----:B------:R-:W3:Y:S01]  /*46b10*/  LDL.LU R65, [R1+0x1ce4] ;  /* 0x001ce40001417983 */ /* 0x000ee20000300800 */
[----:B-1----:R-:W-:Y:S01]  /*46b20*/  VIADD R24, R24, UR13 ;  /* 0x0000000d18187c36 */ /* 0x002fe20008000000 */
[----:B------:R-:W-:-:S04]  /*46b30*/  ULDC UR13, c[0x0][0x248] ;  /* 0x00009200000d7ab9 */ /* 0x000fc80000000800 */
[----:B------:R1:W-:Y:S01]  /*46b40*/  STL [R1+0x14d0], R24 ;  /* 0x0014d01801007387 */ /* 0x0003e20000100800 */
[----:B------:R-:W-:-:S03]  /*46b50*/  ISETP.LT.AND P0, PT, R8, UR24, !P0 ;  /* 0x0000001808007c0c */ /* 0x000fc6000c701270 */
[----:B------:R-:W4:Y:S01]  /*46b60*/  LDL.LU R64, [R1+0x1ce0] ;  /* 0x001ce00001407983 */ /* 0x000f220000300800 */
[----:B-1----:R-:W-:Y:S01]  /*46b70*/  VIADD R24, R24, UR13 ;  /* 0x0000000d18187c36 */ /* 0x002fe20008000000 */
[----:B------:R-:W-:Y:S01]  /*46b80*/  LOP3.LUT R18, R18, 0xffffbfff, RZ, 0xc0, !PT ;  /* 0xffffbfff12127812 */ /* 0x000fe200078ec0ff */
[----:B------:R-:W-:-:S03]  /*46b90*/  ULDC UR13, c[0x0][0x248] ;  /* 0x00009200000d7ab9 */ /* 0x000fc60000000800 */
[----:B------:R1:W-:Y:S01]  /*46ba0*/  STL [R1+0x14d4], R24 ;  /* 0x0014d41801007387 */ /* 0x0003e20000100800 */
[----:B------:R-:W-:-:S03]  /*46bb0*/  @P1 LOP3.LUT R18, R18, 0x4000, RZ, 0xfc, !PT ;  /* 0x0000400012121812 */ /* 0x000fc600078efcff */
[----:B------:R-:W3:Y:S01]  /*46bc0*/  LDL.LU R63, [R1+0x1cdc] ;  /* 0x001cdc00013f7983 */ /* 0x000ee20000300800 */
[----:B-1----:R-:W-:Y:S01]  /*46bd0*/  VIADD R24, R24, UR11 ;  /* 0x0000000b18187c36 */ /* 0x002fe20008000000 */
[----:B------:R-:W-:Y:S01]  /*46be0*/  LOP3.LUT R18, R18, 0xffffdfff, RZ, 0xc0, !PT ;  /* 0xffffdfff12127812 */ /* 0x000fe200078ec0ff */
[----:B------:R-:W-:Y:S01]  /*46bf0*/  VIADD R26, R7, 0xbf ;  /* 0x000000bf071a7836 */ /* 0x000fe20000000000 */
[----:B------:R-:W-:Y:S02]  /*46c00*/  ULDC UR11, c[0x0][0x228] ;  /* 0x00008a00000b7ab9 */ /* 0x000fe40000000800 */
[----:B------:R1:W-:Y:S04]  /*46c10*/  STL [R1+0x14d8], R24 ;  /* 0x0014d81801007387 */ /* 0x0003e80000100800 */
[----:B------:R-:W4:Y:S01]  /*46c20*/  LDL.LU R62, [R1+0x1cd8] ;  /* 0x001cd800013e7983 */ /* 0x000f220000300800 */
[----:B-1----:R-:W-:Y:S01]  /*46c30*/  VIADD R24, R24, UR13 ;  /* 0x0000000d18187c36 */ /* 0x002fe20008000000 */
[----:B------:R-:W-:Y:S01]  /*46c40*/  ULDC UR13, c[0x0][0x248] ;  /* 0x00009200000d7ab9 */ /* 0x000fe20000000800 */
[----:B------:R-:W-:-:S03]  /*46c50*/  @P0 LOP3.LUT R18, R18, 0x2000, RZ, 0xfc, !PT ;  /* 0x0000200012120812 */ /* 0x000fc600078efcff */
[----:B------:R1:W-:Y:S01]  /*46c60*/  STL [R1+0x14dc], R24 ;  /* 0x0014dc1801007387 */ /* 0x0003e20000100800 */
[----:B------:R-:W-:Y:S01]  /*46c70*/  ISETP.GE.AND P0, PT, R59, UR21, PT ;  /* 0x000000153b007c0c */ /* 0x000fe2000bf06270 */
[----:B------:R-:W-:Y:S02]  /*46c80*/  ULDC.64 UR20, c[0x0][0x228] ;  /* 0x00008a0000147ab9 */ /* 0x000fe40000000a00 */
[----:B------:R-:W3:Y:S01]  /*46c90*/  LDL.LU R61, [R1+0x1cd4] ;  /* 0x001cd400013d7983 */ /* 0x000ee20000300800 */
[----:B-1----:R-:W-:Y:S01]  /*46ca0*/  VIADD R24, R24, UR13 ;  /* 0x0000000d18187c36 */ /* 0x002fe20008000000 */
[----:B------:R-:W-:Y:S01]  /*46cb0*/  ULDC UR13, c[0x0][0x248] ;  /* 0x00009200000d7ab9 */ /* 0x000fe20000000800 */
[----:B------:R-:W-:Y:S01]  /*46cc0*/  ISETP.LT.AND P1, PT, R9, UR23, !P0 ;  /* 0x0000001709007c0c */ /* 0x000fe2000c721270 */
[----:B------:R-:W-:Y:S02]  /*46cd0*/  ULDC.64 UR22, c[0x0][0x228] ;  /* 0x00008a0000167ab9 */ /* 0x000fe40000000a00 */
[----:B------:R1:W-:Y:S04]  /*46ce0*/  STL [R1+0x14e0], R24 ;  /* 0x0014e01801007387 */ /* 0x0003e80000100800 */
[----:B------:R-:W4:Y:S01]  /*46cf0*/  LDL.LU R60, [R1+0x1cd0] ;  /* 0x001cd000013c7983 */ /* 0x000f220000300800 */
[----:B-1----:R-:W-:Y:S01]  /*46d00*/  VIADD R24, R24, UR13 ;  /* 0x0000000d18187c36 */ /* 0x002fe20008000000 */
[----:B------:R-:W-:Y:S01]  /*46d10*/  LOP3.LUT R18, R18, 0xffffefff, RZ, 0xc0, !PT ;  /* 0xffffefff12127812 */ /* 0x000fe200078ec0ff */
[----:B------:R-:W-:Y:S01]  /*46d20*/  VIADD R25, R7, 0xbe ;  /* 0x000000be07197836 */ /* 0x000fe20000000000 */
[----:B------:R-:W-:-:S02]  /*46d30*/  ULDC UR13, c[0x0][0x228] ;  /* 0x00008a00000d7ab9 */ /* 0x000fc40000000800 */
[----:B------:R1:W-:Y:S01]  /*46d40*/  STL [R1+0x14e4], R24 ;  /* 0x0014e41801007387 */ /* 0x0003e20000100800 */
[----:B------:R-:W-:-:S03]  /*46d50*/  @P1 LOP3.LUT R18, R18, 0x1000, RZ, 0xfc, !PT ;  /* 0x0000100012121812 */ /* 0x000fc600078efcff */
[----:B------:R-:W3:Y:S01]  /*46d60*/  LDL.LU R59, [R1+0x1ccc] ;  /* 0x001ccc00013b7983 */ /* 0x000ee20000300800 */
        /* <DEDUP_REMOVED lines=13> */
[----:B------:R-:W4:Y:S01]  /*46e40*/  LDL.LU R58, [R1+0x1cc8] ;  /* 0x001cc800013a7983 */ /* 0x000f220000300800 */
[----:B------:R-:W-:-:S07]  /*46e50*/  ULDC UR7, c[0x0][0x228] ;  /* 0x00008a0000077ab9 */ /* 0x000fce0000000800 */
        /* <DEDUP_REMOVED lines=10> */
[----:B------:R-:W-:Y:S01]  /*46f00*/  ULDC UR22, c[0x0][0x248] ;  /* 0x0000920000167ab9 */ /* 0x000fe20000000800 */
        /* <DEDUP_REMOVED lines=11> */
[----:B------:R-:W3:Y:S01]  /*46fc0*/  LDL.LU R57, [R1+0x1cc4] ;  /* 0x001cc40001397983 */ /* 0x000ee20000300800 */
[----:B------:R-:W-:-:S07]  /*46fd0*/  ULDC UR8, c[0x0][0x228] ;  /* 0x00008a0000087ab9 */ /* 0x000fce0000000800 */
        /* <DEDUP_REMOVED lines=8> */
[----:B------:R-:W-:Y:S01]  /*47060*/  ULDC UR17, c[0x0][0x248] ;  /* 0x0000920000117ab9 */ /* 0x000fe20000000800 */
[----:B------:R-:W-:Y:S01]  /*47070*/  ISETP.LT.AND P0, PT, R8, UR26, !P0 ;  /* 0x0000001a08007c0c */ /* 0x000fe2000c701270 */
[----:B------:R1:W-:Y:S01]  /*47080*/  STL [R1+0x14f0], R24 ;  /* 0x0014f01801007387 */ /* 0x0003e20000100800 */
[----:B------:R-:W-:-:S03]  /*47090*/  ULDC UR56, c[0x0][0x228] ;  /* 0x00008a0000387ab9 */ /* 0x000fc60000000800 */
[----:B------:R-:W4:Y:S06]  /*470a0*/  LDL.LU R56, [R1+0x1cc0] ;  /* 0x001cc00001387983 */ /* 0x000f2c0000300800 */
        /* <DEDUP_REMOVED lines=22> */
[----:B------:R-:W-:-:S09]  /*47210*/  ULDC UR59, c[0x0][0x228] ;  /* 0x00008a00003b7ab9 */ /* 0x000fd20000000800 */
[----:B------:R-:W-:Y:S02]  /*47220*/  @P0 LOP3.LUT R17, R17, 0x80000000, RZ, 0xfc, !PT ;  /* 0x8000000011110812 */ /* 0x000fe400078efcff */
[----:B------:R-:W-:Y:S01]  /*47230*/  ISETP.GE.AND P0, PT, R52, UR15, PT ;  /* 0x0000000f34007c0c */ /* 0x000fe2000bf06270 */
[----:B-1----:R-:W-:Y:S01]  /*47240*/  VIADD R24, R24, UR16 ;  /* 0x0000001018187c36 */ /* 0x002fe20008000000 */
[----:B------:R-:W-:Y:S01]  /*47250*/  @P1 LOP3.LUT R18, R18, 0x1, RZ, 0xfc, !PT ;  /* 0x0000000112121812 */ /* 0x000fe200078efcff */
[----:B------:R-:W-:Y:S01]  /*47260*/  ULDC UR16, c[0x0][0x228] ;  /* 0x00008a0000107ab9 */ /* 0x000fe20000000800 */
[----:B------:R-:W-:Y:S01]  /*47270*/  ISETP.LT.AND P1, PT, R9, UR60, !P0 ;  /* 0x0000003c09007c0c */ /* 0x000fe2000c721270 */
[----:B------:R-:W-:Y:S01]  /*47280*/  ULDC UR15, c[0x0][0x228] ;  /* 0x00008a00000f7ab9 */ /* 0x000fe20000000800 */
[----:B------:R-:W-:Y:S02]  /*47290*/  ISETP.LT.AND P0, PT, R8, UR24, !P0 ;  /* 0x0000001808007c0c */ /* 0x000fe4000c701270 */
[----:B------:R-:W-:Y:S01]  /*472a0*/  LOP3.LUT R17, R17, 0xbfffffff, RZ, 0xc0, !PT ;  /* 0xbfffffff11117812 */ /* 0x000fe200078ec0ff */
[----:B------:R1:W-:Y:S01]  /*472b0*/  STL [R1+0x14f8], R24 ;  /* 0x0014f81801007387 */ /* 0x0003e20000100800 */
[----:B------:R-:W-:Y:S01]  /*472c0*/  ULDC UR24, c[0x0][0x248] ;  /* 0x0000920000187ab9 */ /* 0x000fe20000000800 */
[----:B------:R-:W-:-:S02]  /*472d0*/  ULDC UR60, c[0x0][0x228] ;  /* 0x00008a00003c7ab9 */ /* 0x000fc40000000800 */
[----:B------:R-:W4:Y:S04]  /*472e0*/  LDL.LU R54, [R1+0x1cb8] ;  /* 0x001cb80001367983 */ /* 0x000f280000300800 */
        /* <DEDUP_REMOVED lines=10> */
[----:B------:R-:W-:-:S10]  /*47390*/  ULDC UR17, c[0x0][0x228] ;  /* 0x00008a0000117ab9 */ /* 0x000fd40000000800 */
[----:B------:R-:W-:-:S04]  /*473a0*/  @P1 LOP3.LUT R17, R17, 0x10000000, RZ, 0xfc, !PT ;  /* 0x1000000011111812 */ /* 0x000fc800078efcff */
[----:B------:R-:W-:-:S04]  /*473b0*/  LOP3.LUT R17, R17, 0xf7ffffff, RZ, 0xc0, !PT ;  /* 0xf7ffffff11117812 */ /* 0x000fc800078ec0ff */
[----:B------:R-:W-:Y:S02]  /*473c0*/  @P0 LOP3.LUT R17, R17, 0x8000000, RZ, 0xfc, !PT ;  /* 0x0800000011110812 */ /* 0x000fe400078efcff */
[----:B------:R-:W-:-:S04]  /*473d0*/  ISETP.GE.AND P0, PT, R50, UR23, PT ;  /* 0x0000001732007c0c */ /* 0x000fc8000bf06270 */
[----:B------:R-:W-:Y:S01]  /*473e0*/  ISETP.LT.AND P1, PT, R9, UR43, !P0 ;  /* 0x0000002b09007c0c */ /* 0x000fe2000c721270 */
[----:B------:R1:W-:Y:S01]  /*473f0*/  STL [R1+0x14fc], R24 ;  /* 0x0014fc1801007387 */ /* 0x0003e20000100800 */
[----:B------:R-:W-:Y:S01]  /*47400*/  ISETP.LT.AND P0, PT, R8, UR34, !P0 ;  /* 0x0000002208007c0c */ /* 0x000fe2000c701270 */
[----:B------:R-:W-:Y:S01]  /*47410*/  ULDC UR43, c[0x0][0x228] ;  /* 0x00008a00002b7ab9 */ /* 0x000fe20000000800 */
[----:B------:R-:W-:Y:S01]  /*47420*/  LOP3.LUT R17, R17, 0xfbffffff, RZ, 0xc0, !PT ;  /* 0xfbffffff11117812 */ /* 0x000fe200078ec0ff */
[----:B------:R-:W3:Y:S01]  /*47430*/  LDL.LU R53, [R1+0x1cb4] ;  /* 0x001cb40001357983 */ /* 0x000ee20000300800 */
[----:B-1----:R-:W-:Y:S01]  /*47440*/  VIADD R24, R24, UR18 ;  /* 0x0000001218187c36 */ /* 0x002fe20008000000 */
[----:B------:R-:W-:-:S06]  /*47450*/  ULDC UR18, c[0x0][0x228] ;  /* 0x00008a0000127ab9 */ /* 0x000fcc0000000800 */
[----:B------:R-:W-:Y:S01]  /*47460*/  @P1 LOP3.LUT R17, R17, 0x4000000, RZ, 0xfc, !PT ;  /* 0x0400000011111812 */ /* 0x000fe200078efcff */
[----:B------:R1:W-:Y:S03]  /*47470*/  STL [R1+0x1500], R24 ;  /* 0x0015001801007387 */ /* 0x0003e60000100800 */
[----:B------:R-:W-:Y:S01]  /*47480*/  LOP3.LUT R17, R17, 0xfdffffff, RZ, 0xc0, !PT ;  /* 0xfdffffff11117812 */ /* 0x000fe200078ec0ff */
[----:B------:R-:W4:Y:S01]  /*47490*/  LDL.LU R52, [R1+0x1cb0] ;  /* 0x001cb00001347983 */ /* 0x000f220000300800 */
[----:B-1----:R-:W-:Y:S01]  /*474a0*/  VIADD R24, R24, UR20 ;  /* 0x0000001418187c36 */ /* 0x002fe20008000000 */
[----:B------:R-:W-:Y:S01]  /*474b0*/  ULDC UR20, c[0x0][0x248] ;  /* 0x0000920000147ab9 */ /* 0x000fe20000000800 */
[----:B------:R-:W-:-:S03]  /*474c0*/  @P0 LOP3.LUT R17, R17, 0x2000000, RZ, 0xfc, !PT ;  /* 0x0200000011110812 */ /* 0x000fc600078efcff */
[----:B------:R1:W-:Y:S01]  /*474d0*/  STL [R1+0x1504], R24 ;  /* 0x0015041801007387 */ /* 0x0003e20000100800 */
[----:B------:R-:W-:Y:S01]  /*474e0*/  ISETP.GE.AND P0, PT, R49, UR19, PT ;  /* 0x0000001331007c0c */ /* 0x000fe2000bf06270 */
[----:B------:R-:W-:Y:S02]  /*474f0*/  ULDC UR19, c[0x0][0x228] ;  /* 0x00008a0000137ab9 */ /* 0x000fe40000000800 */
[----:B------:R-:W3:Y:S01]  /*47500*/  LDL.LU R51, [R1+0x1cac] ;  /* 0x001cac0001337983 */ /* 0x000ee20000300800 */
[----:B-1----:R-:W-:Y:S01]  /*47510*/  VIADD R24, R24, UR20 ;  /* 0x0000001418187c36 */ /* 0x002fe20008000000 */
[----:B------:R-:W-:Y:S01]  /*47520*/  ISETP.LT.AND P1, PT, R9, UR43, !P0 ;  /* 0x0000002b09007c0c */ /* 0x000fe2000c721270 */
[----:B------:R-:W-:Y:S01]  /*47530*/  ULDC UR43, c[0x0][0x228] ;  /* 0x00008a00002b7ab9 */ /* 0x000fe20000000800 */
[----:B------:R-:W-:Y:S01]  /*47540*/  LOP3.LUT R17, R17, 0xfeffffff, RZ, 0xc0, !PT ;  /* 0xfeffffff11117812 */ /* 0x000fe200078ec0ff */
[----:B------:R-:W-:Y:S01]  /*47550*/  ULDC UR20, c[0x0][0x228] ;  /* 0x00008a0000147ab9 */ /* 0x000fe20000000800 */
[----:B------:R1:W-:Y:S04]  /*47560*/  STL [R1+0x1508], R24 ;  /* 0x0015081801007387 */ /* 0x0003e80000100800 */
[----:B------:R-:W4:Y:S01]  /*47570*/  LDL.LU R50, [R1+0x1ca8] ;  /* 0x001ca80001327983 */ /* 0x000f220000300800 */
[----:B-1----:R-:W-:-:S04]  /*47580*/  VIADD R24, R24, UR21 ;  /* 0x0000001518187c36 */ /* 0x002fc80008000000 */
[----:B------:R-:W-:Y:S01]  /*47590*/  @P1 LOP3.LUT R17, R17, 0x1000000, RZ, 0xfc, !PT ;  /* 0x0100000011111812 */ /* 0x000fe200078efcff */
[----:B------:R-:W-:Y:S01]  /*475a0*/  ULDC UR21, c[0x0][0x228] ;  /* 0x00008a0000157ab9 */ /* 0x000fe20000000800 */
[----:B------:R1:W-:Y:S02]  /*475b0*/  STL [R1+0x1510], R24 ;  /* 0x0015101801007387 */ /* 0x0003e40000100800 */
[----:B------:R-:W-:Y:S02]  /*475c0*/  LOP3.LUT R17, R17, 0xff7fffff, RZ, 0xc0, !PT ;  /* 0xff7fffff11117812 */ /* 0x000fe400078ec0ff */
[----:B------:R-:W3:Y:S01]  /*475d0*/  LDL.LU R49, [R1+0x1ca4] ;  /* 0x001ca40001317983 */ /* 0x000ee20000300800 */
[----:B-1----:R-:W-:Y:S01]  /*475e0*/  VIADD R24, R24, UR22 ;  /* 0x0000001618187c36 */ /* 0x002fe20008000000 */
[----:B------:R-:W-:Y:S02]  /*475f0*/  ULDC.64 UR22, c[0x0][0x228] ;  /* 0x00008a0000167ab9 */ /* 0x000fe40000000a00 */
[----:B------:R-:W-:Y:S01]  /*47600*/  ISETP.LT.AND P0, PT, R8, UR22, !P0 ;  /* 0x0000001608007c0c */ /* 0x000fe2000c701270 */
[----:B------:R-:W-:-:S12]  /*47610*/  ULDC UR22, c[0x0][0x248] ;  /* 0x0000920000167ab9 */ /* 0x000fd80000000800 */
[----:B------:R-:W-:Y:S02]  /*47620*/  @P0 LOP3.LUT R17, R17, 0x800000, RZ, 0xfc, !PT ;  /* 0x0080000011110812 */ /* 0x000fe400078efcff */
[----:B------:R-:W-:Y:S01]  /*47630*/  ISETP.GE.AND P0, PT, R48, UR27, PT ;  /* 0x0000001b30007c0c */ /* 0x000fe2000bf06270 */
[----:B------:R-:W-:-:S03]  /*47640*/  ULDC.64 UR26, c[0x0][0x228] ;  /* 0x00008a00001a7ab9 */ /* 0x000fc60000000a00 */
[----:B------:R-:W-:Y:S01]  /*47650*/  ISETP.LT.AND P1, PT, R9, UR43, !P0 ;  /* 0x0000002b09007c0c */ /* 0x000fe2000c721270 */
[----:B------:R-:W-:Y:S01]  /*47660*/  ULDC UR43, c[0x0][0x228] ;  /* 0x00008a00002b7ab9 */ /* 0x000fe20000000800 */
        /* <DEDUP_REMOVED lines=8> */
[----:B------:R-:W-:Y:S01]  /*476f0*/  ULDC UR43, c[0x0][0x228] ;  /* 0x00008a00002b7ab9 */ /* 0x000fe20000000800 */
[----:B------:R-:W-:Y:S01]  /*47700*/  ISETP.LT.AND P0, PT, R8, UR26, !P0 ;  /* 0x0000001a08007c0c */ /* 0x000fe2000c701270 */
[----:B------:R1:W-:Y:S01]  /*47710*/  STL [R1+0x1514], R24 ;  /* 0x0015141801007387 */ /* 0x0003e20000100800 */
[----:B------:R-:W-:Y:S01]  /*47720*/  LOP3.LUT R17, R17, 0xffefffff, RZ, 0xc0, !PT ;  /* 0xffefffff11117812 */ /* 0x000fe200078ec0ff */
[----:B------:R-:W-:Y:S02]  /*47730*/  ULDC UR26, c[0x0][0x248] ;  /* 0x00009200001a7ab9 */ /* 0x000fe40000000800 */
[----:B------:R-:W4:Y:S06]  /*47740*/  LDL.LU R48, [R1+0x1ca0] ;  /* 0x001ca00001307983 */ /* 0x000f2c0000300800 */
[----:B------:R-:W-:-:S04]  /*47750*/  @P1 LOP3.LUT R17, R17, 0x100000, RZ, 0xfc, !PT ;  /* 0x0010000011111812 */ /* 0x000fc800078efcff */
[----:B------:R-:W-:-:S04]  /*47760*/  LOP3.LUT R17, R17, 0xfff7ffff, RZ, 0xc0, !PT ;  /* 0xfff7ffff11117812 */ /* 0x000fc800078ec0ff */
[----:B------:R-:W-:Y:S02]  /*47770*/  @P0 LOP3.LUT R17, R17, 0x80000, RZ, 0xfc, !PT ;  /* 0x0008000011110812 */ /* 0x000fe400078efcff */
[----:B------:R-:W-:-:S04]  /*47780*/  ISETP.GE.AND P0, PT, R46, UR29, PT ;  /* 0x0000001d2e007c0c */ /* 0x000fc8000bf06270 */
[----:B------:R-:W-:Y:S01]  /*47790*/  ISETP.LT.AND P1, PT, R9, UR43, !P0 ;  /* 0x0000002b09007c0c */ /* 0x000fe2000c721270 */
[----:B-1----:R-:W-:Y:S01]  /*477a0*/  VIADD R24, R24, UR22 ;  /* 0x0000001618187c36 */ /* 0x002fe20008000000 */
[----:B------:R-:W-:Y:S01]  /*477b0*/  ISETP.LT.AND P0, PT, R8, UR30, !P0 ;  /* 0x0000001e08007c0c */ /* 0x000fe2000c701270 */
[----:B------:R-:W-:Y:S01]  /*477c0*/  ULDC UR43, c[0x0][0x228] ;  /* 0x00008a00002b7ab9 */ /* 0x000fe20000000800 */
[----:B------:R-:W-:Y:S01]  /*477d0*/  LOP3.LUT R17, R17, 0xfffbffff, RZ, 0xc0, !PT ;  /* 0xfffbffff11117812 */ /* 0x000fe200078ec0ff */
[----:B------:R-:W-:Y:S01]  /*477e0*/  ULDC UR22, c[0x0][0x228] ;  /* 0x00008a0000167ab9 */ /* 0x000fe20000000800 */
[----:B------:R1:W-:Y:S04]  /*477f0*/  STL [R1+0x1520], R24 ;  /* 0x0015201801007387 */ /* 0x0003e80000100800 */
[----:B------:R-:W3:Y:S03]  /*47800*/  LDL.LU R47, [R1+0x1c9c] ;  /* 0x001c9c00012f7983 */ /* 0x000ee60000300800 */
        /* <DEDUP_REMOVED lines=8> */
[----:B------:R-:W-:Y:S01]  /*47890*/  ULDC UR25, c[0x0][0x228] ;  /* 0x00008a0000197ab9 */ /* 0x000fe20000000800 */
[----:B------:R-:W-:Y:S01]  /*478a0*/  ISETP.LT.AND P1, PT, R9, UR43, !P0 ;  /* 0x0000002b09007c0c */ /* 0x000fe2000c721270 */
[----:B------:R-:W4:Y:S01]  /*478b0*/  LDL.LU R46, [R1+0x1c98] ;  /* 0x001c9800012e7983 */ /* 0x000f220000300800 */
[----:B------:R-:W-:Y:S01]  /*478c0*/  ULDC UR43, c[0x0][0x228] ;  /* 0x00008a00002b7ab9 */ /* 0x000fe20000000800 */
[----:B-1----:R-:W-:Y:S01]  /*478d0*/  VIADD R24, R24, UR26 ;  /* 0x0000001a18187c36 */ /* 0x002fe20008000000 */
[----:B------:R-:W-:-:S04]  /*478e0*/  ULDC UR26, c[0x0][0x228] ;  /* 0x00008a00001a7ab9 */ /* 0x000fc80000000800 */
[----:B------:R1:W-:Y:S05]  /*478f0*/  STL [R1+0x152c], R24 ;  /* 0x00152c1801007387 */ /* 0x0003ea0000100800 */
[----:B------:R-:W-:Y:S01]  /*47900*/  @P1 LOP3.LUT R17, R17, 0x10000, RZ, 0xfc, !PT ;  /* 0x0001000011111812 */ /* 0x000fe200078efcff */
        /* <DEDUP_REMOVED lines=26> */
[----:B------:R1:W-:Y:S01]  /*47ab0*/  STL [R1+0x1530], R24 ;  /* 0x0015301801007387 */ /* 0x0003e20000100800 */
[----:B------:R-:W-:Y:S01]  /*47ac0*/  LOP3.LUT R17, R17, 0xfffffbff, RZ, 0xc0, !PT ;  /* 0xfffffbff11117812 */ /* 0x000fe200078ec0ff */
[----:B------:R-:W-:Y:S01]  /*47ad0*/  ULDC UR23, c[0x0][0x248] ;  /* 0x0000920000177ab9 */ /* 0x000fe20000000800 */
[----:B------:R-:W-:Y:S01]  /*47ae0*/  ISETP.LT.AND P1, PT, R9, UR43, !P0 ;  /* 0x0000002b09007c0c */ /* 0x000fe2000c721270 */
[----:B------:R-:W-:Y:S01]  /*47af0*/  ULDC UR43, c[0x0][0x228] ;  /* 0x00008a00002b7ab9 */ /* 0x000fe20000000800 */
[----:B------:R-:W-:Y:S01]  /*47b00*/  ISETP.LT.AND P0, PT, R8, UR34, !P0 ;  /* 0x0000002208007c0c */ /* 0x000fe2000c701270 */
[----:B------:R-:W4:Y:S10]  /*47b10*/  LDL.LU R44, [R1+0x1c90] ;  /* 0x001c9000012c7983 */ /* 0x000f340000300800 */
        /* <DEDUP_REMOVED lines=19> */
[----:B------:R-:W-:-:S10]  /*47c50*/  ULDC UR27, c[0x0][0x248] ;  /* 0x00009200001b7ab9 */ /* 0x000fd40000000800 */
        /* <DEDUP_REMOVED lines=8> */
[----:B------:R-:W-:Y:S01]  /*47ce0*/  ULDC UR56, c[0x0][0x228] ;  /* 0x00008a0000387ab9 */ /* 0x000fe20000000800 */
[----:B------:R-:W-:Y:S01]  /*47cf0*/  ISETP.LT.AND P0, PT, R8, UR42, !P0 ;  /* 0x0000002a08007c0c */ /* 0x000fe2000c701270 */
[----:B------:R-:W3:Y:S10]  /*47d00*/  LDL.LU R43, [R1+0x1c8c] ;  /* 0x001c8c00012b7983 */ /* 0x000ef40000300800 */
        /* <DEDUP_REMOVED lines=11> */
[----:B------:R-:W4:Y:S03]  /*47dc0*/  LDL.LU R42, [R1+0x1c88] ;  /* 0x001c8800012a7983 */ /* 0x000f260000300800 */
[----:B------:R-:W-:Y:S01]  /*47dd0*/  @P1 LOP3.LUT R17, R17, 0x4, RZ, 0xfc, !PT ;  /* 0x0000000411111812 */ /* 0x000fe200078efcff */
[----:B-1----:R-:W-:-:S03]  /*47de0*/  VIADD R24, R24, UR28 ;  /* 0x0000001c18187c36 */ /* 0x002fc60008000000 */
[----:B------:R-:W-:Y:S01]  /*47df0*/  LOP3.LUT R17, R17, 0xfffffffd, RZ, 0xc0, !PT ;  /* 0xfffffffd11117812 */ /* 0x000fe200078ec0ff */
[----:B------:R-:W-:Y:S01]  /*47e00*/  ULDC UR28, c[0x0][0x248] ;  /* 0x00009200001c7ab9 */ /* 0x000fe20000000800 */
[----:B------:R1:W-:Y:S02]  /*47e10*/  STL [R1+0x1548], R24 ;  /* 0x0015481801007387 */ /* 0x0003e40000100800 */
[----:B------:R-:W-:Y:S02]  /*47e20*/  @P0 LOP3.LUT R17, R17, 0x2, RZ, 0xfc, !PT ;  /* 0x0000000211110812 */ /* 0x000fe400078efcff */
[----:B------:R-:W-:Y:S01]  /*47e30*/  ISETP.GE.AND P0, PT, R37, UR39, PT ;  /* 0x0000002725007c0c */ /* 0x000fe2000bf06270 */
[----:B------:R-:W3:Y:S01]  /*47e40*/  LDL.LU R41, [R1+0x1c84] ;  /* 0x001c840001297983 */ /* 0x000ee20000300800 */
[----:B-1----:R-:W-:Y:S02]  /*47e50*/  VIADD R24, R24, UR23 ;  /* 0x0000001718187c36 */ /* 0x002fe40008000000 */
[----:B------:R-:W-:Y:S01]  /*47e60*/  ISETP.LT.AND P1, PT, R9, UR56, !P0 ;  /* 0x0000003809007c0c */ /* 0x000fe2000c721270 */
[----:B------:R-:W-:Y:S01]  /*47e70*/  ULDC UR56, c[0x0][0x228] ;  /* 0x00008a0000387ab9 */ /* 0x000fe20000000800 */
[----:B------:R-:W-:Y:S01]  /*47e80*/  LOP3.LUT R17, R17, 0xfffffffe, RZ, 0xc0, !PT ;  /* 0xfffffffe11117812 */ /* 0x000fe200078ec0ff */
[----:B------:R-:W-:Y:S01]  /*47e90*/  ULDC.64 UR38, c[0x0][0x228] ;  /* 0x00008a0000267ab9 */ /* 0x000fe20000000a00 */
[----:B------:R1:W-:Y:S01]  /*47ea0*/  STL [R1+0x1550], R24 ;  /* 0x0015501801007387 */ /* 0x0003e20000100800 */
[----:B------:R-:W-:-:S03]  /*47eb0*/  ULDC UR23, c[0x0][0x228] ;  /* 0x00008a0000177ab9 */ /* 0x000fc60000000800 */
[----:B------:R-:W4:Y:S01]  /*47ec0*/  LDL.LU R40, [R1+0x1c80] ;  /* 0x001c800001287983 */ /* 0x000f220000300800 */
[----:B-1----:R-:W-:Y:S01]  /*47ed0*/  VIADD R24, R24, UR28 ;  /* 0x0000001c18187c36 */ /* 0x002fe20008000000 */
[----:B------:R-:W-:Y:S02]  /*47ee0*/  ULDC.64 UR28, c[0x0][0x228] ;  /* 0x00008a00001c7ab9 */ /* 0x000fe40000000a00 */
[----:B------:R-:W-:Y:S02]  /*47ef0*/  ISETP.LT.AND P0, PT, R8, UR28, !P0 ;  /* 0x0000001c08007c0c */ /* 0x000fe4000c701270 */
[----:B------:R-:W-:-:S11]  /*47f00*/  @P1 LOP3.LUT R17, R17, 0x1, RZ, 0xfc, !PT ;  /* 0x0000000111111812 */ /* 0x000fd600078efcff */
        /* <DEDUP_REMOVED lines=163> */
[----:B------:R-:W4:Y:S10]  /*48940*/  LDL.LU R34, [R1+0x1c68] ;  /* 0x001c680001227983 */ /* 0x000f340000300800 */
[----:B------:R-:W-:-:S02]  /*48950*/  @P0 LOP3.LUT R15, R15, 0x80000000, RZ, 0xfc, !PT ;  /* 0x800000000f0f0812 */ /* 0x000fc400078efcff */
[----:B------:R-:W-:Y:S01]  /*48960*/  ISETP.GE.AND P0, PT, R248, UR33, PT ;  /* 0x00000021f8007c0c */ /* 0x000fe2000bf06270 */
[----:B------:R-:W-:Y:S01]  /*48970*/  ULDC.64 UR32, c[0x0][0x228] ;  /* 0x00008a0000207ab9 */ /* 0x000fe20000000a00 */
[----:B------:R-:W-:Y:S02]  /*48980*/  @P1 LOP3.LUT R16, R16, 0x1, RZ, 0xfc, !PT ;  /* 0x0000000110101812 */ /* 0x000fe400078efcff */
        /* <DEDUP_REMOVED lines=37> */
[----:B------:R-:W4:Y:S01]  /*48be0*/  LDL.LU R32, [R1+0x1c60] ;  /* 0x001c600001207983 */ /* 0x000f220000300800 */
[----:B------:R-:W-:Y:S01]  /*48bf0*/  ISETP.LT.AND P0, PT, R8, UR40, !P0 ;  /* 0x0000002808007c0c */ /* 0x000fe2000c701270 */
[----:B------:R-:W-:-:S10]  /*48c00*/  ULDC UR44, c[0x0][0x228] ;  /* 0x00008a00002c7ab9 */ /* 0x000fd40000000800 */
        /* <DEDUP_REMOVED lines=12> */
[----:B------:R-:W-:Y:S01]  /*48cd0*/  ULDC UR11, c[0x0][0x248] ;  /* 0x00009200000b7ab9 */ /* 0x000fe20000000800 */
[----:B-1----:R-:W-:Y:S01]  /*48ce0*/  VIADD R24, R24, UR27 ;  /* 0x0000001b18187c36 */ /* 0x002fe20008000000 */
[----:B------:R-:W-:-:S04]  /*48cf0*/  ULDC UR27, c[0x0][0x248] ;  /* 0x00009200001b7ab9 */ /* 0x000fc80000000800 */
[----:B------:R1:W-:Y:S04]  /*48d00*/  STL [R1+0x1590], R24 ;  /* 0x0015901801007387 */ /* 0x0003e80000100800 */
[----:B------:R-:W-:Y:S01]  /*48d10*/  @P1 LOP3.LUT R15, R15, 0x400000, RZ, 0xfc, !PT ;  /* 0x004000000f0f1812 */ /* 0x000fe200078efcff */
[----:B-1----:R-:W-:Y:S01]  /*48d20*/  VIADD R24, R24, UR27 ;  /* 0x0000001b18187c36 */ /* 0x002fe20008000000 */
[----:B------:R-:W-:Y:S02]  /*48d30*/  ULDC UR27, c[0x0][0x248] ;  /* 0x00009200001b7ab9 */ /* 0x000fe40000000800 */
[----:B------:R-:W-:Y:S02]  /*48d40*/  LOP3.LUT R15, R15, 0xffdfffff, RZ, 0xc0, !PT ;  /* 0xffdfffff0f0f7812 */ /* 0x000fe400078ec0ff */
[----:B------:R1:W-:Y:S02]  /*48d50*/  STL [R1+0x1598], R24 ;  /* 0x0015981801007387 */ /* 0x0003e40000100800 */
[----:B------:R-:W-:-:S02]  /*48d60*/  @P0 LOP3.LUT R15, R15, 0x200000, RZ, 0xfc, !PT ;  /* 0x002000000f0f0812 */ /* 0x000fc400078efcff */
[----:B------:R-:W4:Y:S01]  /*48d70*/  LDL.LU R30, [R1+0x1c58] ;  /* 0x001c5800011e7983 */ /* 0x000f220000300800 */
[----:B-1----:R-:W-:Y:S01]  /*48d80*/  VIADD R24, R24, UR27 ;  /* 0x0000001b18187c36 */ /* 0x002fe20008000000 */
[----:B------:R-:W-:Y:S01]  /*48d90*/  ULDC UR27, c[0x0][0x248] ;  /* 0x00009200001b7ab9 */ /* 0x000fe20000000800 */
[----:B------:R-:W-:Y:S01]  /*48da0*/  ISETP.GE.AND P0, PT, R243, UR31, PT ;  /* 0x0000001ff3007c0c */ /* 0x000fe2000bf06270 */
[----:B------:R-:W-:Y:S02]  /*48db0*/  ULDC.64 UR30, c[0x0][0x228] ;  /* 0x00008a00001e7ab9 */ /* 0x000fe40000000a00 */
[----:B------:R1:W-:Y:S01]  /*48dc0*/  STL [R1+0x15a0], R24 ;  /* 0x0015a01801007387 */ /* 0x0003e20000100800 */
[----:B------:R-:W-:Y:S01]  /*48dd0*/  ISETP.LT.AND P1, PT, R9, UR9, !P0 ;  /* 0x0000000909007c0c */ /* 0x000fe2000c721270 */
[----:B------:R-:W-:Y:S02]  /*48de0*/  ULDC UR9, c[0x0][0x248] ;  /* 0x0000920000097ab9 */ /* 0x000fe40000000800 */
[----:B------:R-:W3:Y:S01]  /*48df0*/  LDL.LU R29, [R1+0x1c54] ;  /* 0x001c5400011d7983 */ /* 0x000ee20000300800 */
[----:B-1----:R-:W-:Y:S01]  /*48e00*/  VIADD R24, R24, UR27 ;  /* 0x0000001b18187c36 */ /* 0x002fe20008000000 */
[----:B------:R-:W-:-:S04]  /*48e10*/  ULDC UR27, c[0x0][0x248] ;  /* 0x00009200001b7ab9 */ /* 0x000fc80000000800 */
[----:B------:R1:W-:Y:S01]  /*48e20*/  STL [R1+0x15a4], R24 ;  /* 0x0015a41801007387 */ /* 0x0003e20000100800 */
[----:B------:R-:W-:Y:S01]  /*48e30*/  ISETP.LT.AND P0, PT, R8, UR42, !P0 ;  /* 0x0000002a08007c0c */ /* 0x000fe2000c701270 */
[----:B------:R-:W-:Y:S02]  /*48e40*/  ULDC UR42, c[0x0][0x228] ;  /* 0x00008a00002a7ab9 */ /* 0x000fe40000000800 */
[----:B------:R-:W4:Y:S01]  /*48e50*/  LDL.LU R28, [R1+0x1c50] ;  /* 0x001c5000011c7983 */ /* 0x000f220000300800 */
[----:B-1----:R-:W-:Y:S01]  /*48e60*/  VIADD R24, R24, UR27 ;  /* 0x0000001b18187c36 */ /* 0x002fe20008000000 */
[----:B------:R-:W-:Y:S01]  /*48e70*/  ULDC UR27, c[0x0][0x248] ;  /* 0x00009200001b7ab9 */ /* 0x000fe20000000800 */
[----:B------:R-:W-:-:S03]  /*48e80*/  LOP3.LUT R15, R15, 0xffefffff, RZ, 0xc0, !PT ;  /* 0xffefffff0f0f7812 */ /* 0x000fc600078ec0ff */
[----:B------:R1:W-:Y:S01]  /*48e90*/  STL [R1+0x15ac], R24 ;  /* 0x0015ac1801007387 */ /* 0x0003e20000100800 */
[----:B------:R-:W-:-:S03]  /*48ea0*/  @P1 LOP3.LUT R15, R15, 0x100000, RZ, 0xfc, !PT ;  /* 0x001000000f0f1812 */ /* 0x000fc600078efcff */
[----:B------:R-:W3:Y:S01]  /*48eb0*/  LDL.LU R27, [R1+0x1c4c] ;  /* 0x001c4c00011b7983 */ /* 0x000ee20000300800 */
[----:B-1----:R-:W-:Y:S01]  /*48ec0*/  VIADD R24, R24, UR27 ;  /* 0x0000001b18187c36 */ /* 0x002fe20008000000 */
[----:B------:R-:W-:-:S04]  /*48ed0*/  ULDC UR27, c[0x0][0x248] ;  /* 0x00009200001b7ab9 */ /* 0x000fc80000000800 */
[----:B------:R1:W-:Y:S01]  /*48ee0*/  STL [R1+0x15b0], R24 ;  /* 0x0015b01801007387 */ /* 0x0003e20000100800 */
[----:B------:R-:W-:-:S03]  /*48ef0*/  LOP3.LUT R15, R15, 0xfff7ffff, RZ, 0xc0, !PT ;  /* 0xfff7ffff0f0f7812 */ /* 0x000fc600078ec0ff */
        /* <DEDUP_REMOVED lines=9> */
[----:B------:R-:W-:-:S03]  /*48f90*/  ULDC UR27, c[0x0][0x248] ;  /* 0x00009200001b7ab9 */ /* 0x000fc60000000800 */
[----:B------:R-:W-:Y:S01]  /*48fa0*/  VIADD R252, R24, UR27 ;  /* 0x0000001b18fc7c36 */ /* 0x000fe20008000000 */
[----:B------:R1:W-:Y:S01]  /*48fb0*/  STL [R1+0x15c0], R24 ;  /* 0x0015c01801007387 */ /* 0x0003e20000100800 */
[----:B------:R-:W-:Y:S01]  /*48fc0*/  ISETP.LT.AND P1, PT, R9, UR10, !P0 ;  /* 0x0000000a09007c0c */ /* 0x000fe2000c721270 */
[----:B------:R-:W-:Y:S01]  /*48fd0*/  ULDC UR27, c[0x0][0x248] ;  /* 0x00009200001b7ab9 */ /* 0x000fe20000000800 */
[----:B------:R-:W-:Y:S01]  /*48fe0*/  ISETP.LT.AND P0, PT, R8, UR30, !P0 ;  /* 0x0000001e08007c0c */ /* 0x000fe2000c701270 */
[----:B-1----:R-:W4:Y:S04]  /*48ff0*/  LDL.LU R24, [R1+0x1c40] ;  /* 0x001c400001187983 */ /* 0x002f280000300800 */
[----:B------:R1:W-:Y:S01]  /*49000*/  STL [R1+0x15c8], R252 ;  /* 0x0015c8fc01007387 */ /* 0x0003e20000100800 */
[----:B------:R-:W-:Y:S01]  /*49010*/  LOP3.LUT R15, R15, 0xfffbffff, RZ, 0xc0, !PT ;  /* 0xfffbffff0f0f7812 */ /* 0x000fe200078ec0ff */
[----:B-1----:R-:W-:Y:S01]  /*49020*/  VIADD R252, R252, UR27 ;  /* 0x0000001bfcfc7c36 */ /* 0x002fe20008000000 */
[----:B------:R-:W-:-:S03]  /*49030*/  ULDC UR27, c[0x0][0x248] ;  /* 0x00009200001b7ab9 */ /* 0x000fc60000000800 */
[----:B------:R-:W-:Y:S01]  /*49040*/  VIADD R251, R252, UR27 ;  /* 0x0000001bfcfb7c36 */ /* 0x000fe20008000000 */
[----:B------:R-:W-:Y:S01]  /*49050*/  ULDC UR27, c[0x0][0x248] ;  /* 0x00009200001b7ab9 */ /* 0x000fe20000000800 */
[----:B------:R-:W-:Y:S02]  /*49060*/  @P1 LOP3.LUT R15, R15, 0x40000, RZ, 0xfc, !PT ;  /* 0x000400000f0f1812 */ /* 0x000fe400078efcff */
[----:B------:R-:W-:Y:S01]  /*49070*/  VIADD R250, R251, UR27 ;  /* 0x0000001bfbfa7c36 */ /* 0x000fe20008000000 */
[----:B------:R-:W-:Y:S01]  /*49080*/  ULDC UR27, c[0x0][0x248] ;  /* 0x00009200001b7ab9 */ /* 0x000fe20000000800 */
[----:B------:R-:W-:Y:S02]  /*49090*/  LOP3.LUT R15, R15, 0xfffdffff, RZ, 0xc0, !PT ;  /* 0xfffdffff0f0f7812 */ /* 0x000fe400078ec0ff */
[----:B------:R-:W-:Y:S01]  /*490a0*/  VIADD R249, R250, UR27 ;  /* 0x0000001bfaf97c36 */ /* 0x000fe20008000000 */
[----:B------:R-:W-:Y:S01]  /*490b0*/  ULDC UR27, c[0x0][0x248] ;  /* 0x00009200001b7ab9 */ /* 0x000fe20000000800 */
[----:B------:R-:W-:-:S02]  /*490c0*/  @P0 LOP3.LUT R15, R15, 0x20000, RZ, 0xfc, !PT ;  /* 0x000200000f0f0812 */ /* 0x000fc400078efcff */
[----:B------:R-:W-:Y:S01]  /*490d0*/  VIADD R248, R249, UR27 ;  /* 0x0000001bf9f87c36 */ /* 0x000fe20008000000 */
[----:B------:R-:W-:Y:S01]  /*490e0*/  ULDC UR27, c[0x0][0x248] ;  /* 0x00009200001b7ab9 */ /* 0x000fe20000000800 */
[----:B------:R-:W-:Y:S02]  /*490f0*/  ISETP.GE.AND P0, PT, R241, UR39, PT ;  /* 0x00000027f1007c0c */ /* 0x000fe4000bf06270 */
[----:B------:R-:W-:Y:S01]  /*49100*/  VIADD R247, R248, UR27 ;  /* 0x0000001bf8f77c36 */ /* 0x000fe20008000000 */
[----:B------:R-:W-:Y:S01]  /*49110*/  ULDC UR27, c[0x0][0x248] ;  /* 0x00009200001b7ab9 */ /* 0x000fe20000000800 */
[----:B------:R-:W-:Y:S02]  /*49120*/  ISETP.LT.AND P1, PT, R9, UR13, !P0 ;  /* 0x0000000d09007c0c */ /* 0x000fe4000c721270 */
[----:B------:R-:W-:-:S04]  /*49130*/  VIADD R246, R247, UR27 ;  /* 0x0000001bf7f67c36 */ /* 0x000fc80008000000 */
[----:B------:R-:W-:Y:S01]  /*49140*/  VIADD R245, R246, UR11 ;  /* 0x0000000bf6f57c36 */ /* 0x000fe20008000000 */
[----:B------:R-:W-:Y:S01]  /*49150*/  ULDC.64 UR10, c[0x0][0x228] ;  /* 0x00008a00000a7ab9 */ /* 0x000fe20000000a00 */
[----:B------:R-:W-:Y:S02]  /*49160*/  LOP3.LUT R15, R15, 0xfffeffff, RZ, 0xc0, !PT ;  /* 0xfffeffff0f0f7812 */ /* 0x000fe400078ec0ff */
[----:B------:R-:W-:-:S03]  /*49170*/  ISETP.LT.AND P0, PT, R8, UR10, !P0 ;  /* 0x0000000a08007c0c */ /* 0x000fc6000c701270 */
[----:B------:R-:W-:-:S04]  /*49180*/  @P1 LOP3.LUT R15, R15, 0x10000, RZ, 0xfc, !PT ;  /* 0x000100000f0f1812 */ /* 0x000fc800078efcff */
[----:B------:R-:W-:-:S06]  /*49190*/  LOP3.LUT R15, R15, 0xffff7fff, RZ, 0xc0, !PT ;  /* 0xffff7fff0f0f7812 */ /* 0x000fcc00078ec0ff */
        /* <DEDUP_REMOVED lines=12> */
[----:B------:R-:W-:Y:S01]  /*49260*/  VIADD R244, R245, UR9 ;  /* 0x00000009f5f47c36 */ /* 0x000fe20008000000 */
        /* <DEDUP_REMOVED lines=8> */
[----:B------:R-:W-:Y:S01]  /*492f0*/  VIADD R243, R244, UR9 ;  /* 0x00000009f4f37c36 */ /* 0x000fe20008000000 */
        /* <DEDUP_REMOVED lines=16> */
[----:B------:R-:W-:Y:S01]  /*49400*/  VIADD R241, R242, UR9 ;  /* 0x00000009f2f17c36 */ /* 0x000fe20008000000 */
[----:B------:R-:W-:Y:S01]  /*49410*/  ULDC.64 UR8, c[0x0][0x228] ;  /* 0x00008a0000087ab9 */ /* 0x000fe20000000a00 */
        /* <DEDUP_REMOVED lines=9> */
[----:B------:R-:W-:Y:S01]  /*494b0*/  VIADD R239, R240, UR7 ;  /* 0x00000007f0ef7c36 */ /* 0x000fe20008000000 */
[----:B------:R-:W-:Y:S01]  /*494c0*/  ISETP.LT.AND P0, PT, R8, UR8, !P0 ;  /* 0x0000000808007c0c */ /* 0x000fe2000c701270 */
[----:B------:R-:W-:Y:S01]  /*494d0*/  ULDC UR7, c[0x0][0x248] ;  /* 0x0000920000077ab9 */ /* 0x000fe20000000800 */
[----:B------:R-:W-:Y:S01]  /*494e0*/  ULDC UR16, c[0x0][0x248] ;  /* 0x0000920000107ab9 */ /* 0x000fe20000000800 */
[----:B------:R-:W-:-:S08]  /*494f0*/  ULDC UR43, c[0x0][0x22c] ;  /* 0x00008b00002b7ab9 */ /* 0x000fd00000000800 */
        /* <DEDUP_REMOVED lines=25> */
[----:B------:R-:W-:Y:S01]  /*49690*/  ULDC.64 UR14, c[0x0][0x228] ;  /* 0x00008a00000e7ab9 */ /* 0x000fe20000000a00 */
[----:B------:R-:W-:Y:S01]  /*496a0*/  ISETP.LT.AND P0, PT, R8, UR10, !P0 ;  /* 0x0000000a08007c0c */ /* 0x000fe2000c701270 */
[----:B------:R-:W-:Y:S01]  /*496b0*/  VIADD R237, R238, UR7 ;  /* 0x00000007eeed7c36 */ /* 0x000fe20008000000 */
[----:B------:R-:W-:Y:S01]  /*496c0*/  LOP3.LUT R15, R15, 0xfffffffe, RZ, 0xc0, !PT ;  /* 0xfffffffe0f0f7812 */ /* 0x000fe200078ec0ff */
[----:B------:R-:W-:Y:S01]  /*496d0*/  ULDC UR7, c[0x0][0x248] ;  /* 0x0000920000077ab9 */ /* 0x000fe20000000800 */
[----:B------:R-:W-:-:S09]  /*496e0*/  ULDC UR10, c[0x0][0x22c] ;  /* 0x00008b00000a7ab9 */ /* 0x000fd20000000800 */
[----:B------:R-:W-:Y:S02]  /*496f0*/  @P0 LOP3.LUT R14, R14, 0x80000000, RZ, 0xfc, !PT ;  /* 0x800000000e0e0812 */ /* 0x000fe400078efcff */
[----:B------:R-:W-:Y:S01]  /*49700*/  ISETP.GE.AND P0, PT, R232, UR33, PT ;  /* 0x00000021e8007c0c */ /* 0x000fe2000bf06270 */
[----:B------:R-:W-:Y:S01]  /*49710*/  ULDC.64 UR32, c[0x0][0x228] ;  /* 0x00008a0000207ab9 */ /* 0x000fe20000000a00 */
[----:B------:R-:W-:Y:S02]  /*49720*/  @P1 LOP3.LUT R15, R15, 0x1, RZ, 0xfc, !PT ;  /* 0x000000010f0f1812 */ /* 0x000fe400078efcff */
        /* <DEDUP_REMOVED lines=14> */
[----:B------:R-:W-:-:S07]  /*49810*/  ULDC UR14, c[0x0][0x228] ;  /* 0x00008a00000e7ab9 */ /* 0x000fce0000000800 */
        /* <DEDUP_REMOVED lines=15> */
[----:B------:R-:W-:-:S03]  /*49910*/  ULDC.64 UR8, c[0x0][0x228] ;  /* 0x00008a0000087ab9 */ /* 0x000fc60000000a00 */
[----:B------:R-:W-:Y:S02]  /*49920*/  ISETP.LT.AND P1, PT, R9, UR22, !P0 ;  /* 0x0000001609007c0c */ /* 0x000fe4000c721270 */
        /* <DEDUP_REMOVED lines=22> */
[----:B------:R-:W-:Y:S01]  /*49a90*/  ULDC.64 UR26, c[0x0][0x228] ;  /* 0x00008a00001a7ab9 */ /* 0x000fe20000000a00 */
[----:B------:R-:W-:Y:S02]  /*49aa0*/  ISETP.LT.AND P0, PT, R8, UR34, !P0 ;  /* 0x0000002208007c0c */ /* 0x000fe4000c701270 */
[----:B------:R-:W-:-:S09]  /*49ab0*/  LOP3.LUT R14, R14, 0xffefffff, RZ, 0xc0, !PT ;  /* 0xffefffff0e0e7812 */ /* 0x000fd200078ec0ff */
        /* <DEDUP_REMOVED lines=65> */
[----:B------:R-:W-:Y:S01]  /*49ed0*/  ULDC UR9, c[0x0][0x248] ;  /* 0x0000920000097ab9 */ /* 0x000fe20000000800 */
        /* <DEDUP_REMOVED lines=40> */
[----:B------:R-:W-:-:S11]  /*4a160*/  LOP3.LUT R14, R14, 0xfffffffe, RZ, 0xc0, !PT ;  /* 0xfffffffe0e0e7812 */ /* 0x000fd600078ec0ff */
[----:B------:R-:W-:Y:S02]  /*4a170*/  @P0 LOP3.LUT R13, R13, 0x80000000, RZ, 0xfc, !PT ;  /* 0x800000000d0d0812 */ /* 0x000fe400078efcff */
[----:B------:R-:W-:Y:S01]  /*4a180*/  ISETP.GE.AND P0, PT, R216, UR21, PT ;  /* 0x00000015d8007c0c */ /* 0x000fe2000bf06270 */
[----:B------:R-:W-:Y:S01]  /*4a190*/  VIADD R225, R226, UR11 ;  /* 0x0000000be2e17c36 */ /* 0x000fe20008000000 */
[----:B------:R-:W-:Y:S01]  /*4a1a0*/  @P1 LOP3.LUT R14, R14, 0x1, RZ, 0xfc, !PT ;  /* 0x000000010e0e1812 */ /* 0x000fe200078efcff */
[----:B------:R-:W-:Y:S01]  /*4a1b0*/  ULDC UR11, c[0x0][0x228] ;  /* 0x00008a00000b7ab9 */ /* 0x000fe20000000800 */
[----:B------:R-:W-:Y:S01]  /*4a1c0*/  ISETP.LT.AND P1, PT, R9, UR46, !P0 ;  /* 0x0000002e09007c0c */ /* 0x000fe2000c721270 */
[----:B------:R-:W-:Y:S01]  /*4a1d0*/  ULDC UR46, c[0x0][0x228] ;  /* 0x00008a00002e7ab9 */ /* 0x000fe20000000800 */
[----:B------:R-:W-:Y:S02]  /*4a1e0*/  ISETP.LT.AND P0, PT, R8, UR36, !P0 ;  /* 0x0000002408007c0c */ /* 0x000fe4000c701270 */
        /* <DEDUP_REMOVED lines=106> */
[----:B------:R-:W-:Y:S01]  /*4a890*/  ULDC.64 UR28, c[0x0][0x228] ;  /* 0x00008a00001c7ab9 */ /* 0x000fe20000000a00 */
[----:B------:R-:W-:Y:S01]  /*4a8a0*/  ULDC UR30, c[0x0][0x248] ;  /* 0x00009200001e7ab9 */ /* 0x000fe20000000800 */
[----:B------:R-:W-:-:S08]  /*4a8b0*/  ULDC UR46, c[0x0][0x22c] ;  /* 0x00008b00002e7ab9 */ /* 0x000fd00000000800 */
[----:B------:R-:W-:Y:S01]  /*4a8c0*/  @P1 LOP3.LUT R13, R13, 0x1000, RZ, 0xfc, !PT ;  /* 0x000010000d0d1812 */ /* 0x000fe200078efcff */
[----:B------:R-:W-:-:S03]  /*4a8d0*/  ULDC UR24, c[0x0][0x22c] ;  /* 0x00008b0000187ab9 */ /* 0x000fc60000000800 */
[----:B------:R-:W-:-:S04]  /*4a8e0*/  LOP3.LUT R13, R13, 0xfffff7ff, RZ, 0xc0, !PT ;  /* 0xfffff7ff0d0d7812 */ /* 0x000fc800078ec0ff */
[----:B------:R-:W-:Y:S02]  /*4a8f0*/  @P0 LOP3.LUT R13, R13, 0x800, RZ, 0xfc, !PT ;  /* 0x000008000d0d0812 */ /* 0x000fe400078efcff */
[----:B------:R-:W-:Y:S01]  /*4a900*/  ISETP.GE.AND P0, PT, R206, UR27, PT ;  /* 0x0000001bce007c0c */ /* 0x000fe2000bf06270 */
[----:B------:R-:W-:Y:S01]  /*4a910*/  VIADD R214, R215, UR26 ;  /* 0x0000001ad7d67c36 */ /* 0x000fe20008000000 */
[----:B------:R-:W-:Y:S02]  /*4a920*/  ULDC UR26, c[0x0][0x248] ;  /* 0x00009200001a7ab9 */ /* 0x000fe40000000800 */
[----:B------:R-:W-:Y:S01]  /*4a930*/  ISETP.LT.AND P1, PT, R9, UR40, !P0 ;  /* 0x0000002809007c0c */ /* 0x000fe2000c721270 */
[----:B------:R-:W-:Y:S01]  /*4a940*/  VIADD R213, R214, UR26 ;  /* 0x0000001ad6d57c36 */ /* 0x000fe20008000000 */
[----:B------:R-:W-:Y:S01]  /*4a950*/  ULDC UR26, c[0x0][0x248] ;  /* 0x00009200001a7ab9 */ /* 0x000fe20000000800 */
[----:B------:R-:W-:Y:S01]  /*4a960*/  ISETP.LT.AND P0, PT, R8, UR28, !P0 ;  /* 0x0000001c08007c0c */ /* 0x000fe2000c701270 */
[----:B------:R-:W-:Y:S01]  /*4a970*/  ULDC UR40, c[0x0][0x228] ;  /* 0x00008a0000287ab9 */ /* 0x000fe20000000800 */
[----:B------:R-:W-:Y:S01]  /*4a980*/  VIADD R212, R213, UR26 ;  /* 0x0000001ad5d47c36 */ /* 0x000fe20008000000 */
[----:B------:R-:W-:Y:S01]  /*4a990*/  LOP3.LUT R13, R13, 0xfffffbff, RZ, 0xc0, !PT ;  /* 0xfffffbff0d0d7812 */ /* 0x000fe200078ec0ff */
[----:B------:R-:W-:Y:S01]  /*4a9a0*/  ULDC UR26, c[0x0][0x248] ;  /* 0x00009200001a7ab9 */ /* 0x000fe20000000800 */
[----:B------:R-:W-:Y:S01]  /*4a9b0*/  ULDC UR28, c[0x0][0x228] ;  /* 0x00008a00001c7ab9 */ /* 0x000fe20000000800 */
[----:B------:R-:W-:Y:S01]  /*4a9c0*/  VIADD R211, R212, UR26 ;  /* 0x0000001ad4d37c36 */ /* 0x000fe20008000000 */
[----:B------:R-:W-:-:S03]  /*4a9d0*/  ULDC UR26, c[0x0][0x248] ;  /* 0x00009200001a7ab9 */ /* 0x000fc60000000800 */
[----:B------:R-:W-:Y:S02]  /*4a9e0*/  @P1 LOP3.LUT R13, R13, 0x400, RZ, 0xfc, !PT ;  /* 0x000004000d0d1812 */ /* 0x000fe400078efcff */
[----:B------:R-:W-:Y:S01]  /*4a9f0*/  IADD3 R210, R211, UR26, RZ ;  /* 0x0000001ad3d27c10 */ /* 0x000fe2000fffe0ff */
[----:B------:R-:W-:Y:S01]  /*4aa00*/  ULDC UR26, c[0x0][0x248] ;  /* 0x00009200001a7ab9 */ /* 0x000fe20000000800 */
[----:B------:R-:W-:-:S04]  /*4aa10*/  LOP3.LUT R13, R13, 0xfffffdff, RZ, 0xc0, !PT ;  /* 0xfffffdff0d0d7812 */ /* 0x000fc800078ec0ff */
[----:B------:R-:W-:Y:S01]  /*4aa20*/  @P0 LOP3.LUT R13, R13, 0x200, RZ, 0xfc, !PT ;  /* 0x000002000d0d0812 */ /* 0x000fe200078efcff */
[----:B------:R-:W-:Y:S01]  /*4aa30*/  VIADD R209, R210, UR26 ;  /* 0x0000001ad2d17c36 */ /* 0x000fe20008000000 */
[----:B------:R-:W-:Y:S01]  /*4aa40*/  ISETP.GE.AND P0, PT, R205, UR41, PT ;  /* 0x00000029cd007c0c */ /* 0x000fe2000bf06270 */
[----:B------:R-:W-:Y:S02]  /*4aa50*/  ULDC UR26, c[0x0][0x248] ;  /* 0x00009200001a7ab9 */ /* 0x000fe40000000800 */
[----:B------:R-:W-:Y:S01]  /*4aa60*/  VIADD R208, R209, UR26 ;  /* 0x0000001ad1d07c36 */ /* 0x000fe20008000000 */
[----:B------:R-:W-:Y:S01]  /*4aa70*/  ISETP.LT.AND P1, PT, R9, UR40, !P0 ;  /* 0x0000002809007c0c */ /* 0x000fe2000c721270 */
[----:B------:R-:W-:Y:S01]  /*4aa80*/  ULDC UR26, c[0x0][0x248] ;  /* 0x00009200001a7ab9 */ /* 0x000fe20000000800 */
[----:B------:R-:W-:Y:S01]  /*4aa90*/  LOP3.LUT R13, R13, 0xfffffeff, RZ, 0xc0, !PT ;  /* 0xfffffeff0d0d7812 */ /* 0x000fe200078ec0ff */
[----:B------:R-:W-:Y:S01]  /*4aaa0*/  VIADD R207, R208, UR26 ;  /* 0x0000001ad0cf7c36 */ /* 0x000fe20008000000 */
[----:B------:R-:W-:Y:S01]  /*4aab0*/  ULDC.64 UR26, c[0x0][0x228] ;  /* 0x00008a00001a7ab9 */ /* 0x000fe20000000a00 */
[----:B------:R-:W-:Y:S01]  /*4aac0*/  ULDC.64 UR40, c[0x0][0x228] ;  /* 0x00008a0000287ab9 */ /* 0x000fe20000000a00 */
[----:B------:R-:W-:-:S07]  /*4aad0*/  ISETP.LT.AND P0, PT, R8, UR26, !P0 ;  /* 0x0000001a08007c0c */ /* 0x000fce000c701270 */
[----:B------:R-:W-:Y:S01]  /*4aae0*/  @P1 LOP3.LUT R13, R13, 0x100, RZ, 0xfc, !PT ;  /* 0x000001000d0d1812 */ /* 0x000fe200078efcff */
[----:B------:R-:W-:Y:S01]  /*4aaf0*/  VIADD R206, R207, UR30 ;  /* 0x0000001ecfce7c36 */ /* 0x000fe20008000000 */
[----:B------:R-:W-:Y:S01]  /*4ab00*/  ULDC UR30, c[0x0][0x248] ;  /* 0x00009200001e7ab9 */ /* 0x000fe20000000800 */
[----:B------:R-:W-:Y:S01]  /*4ab10*/  ULDC UR26, c[0x0][0x228] ;  /* 0x00008a00001a7ab9 */ /* 0x000fe20000000800 */
[----:B------:R-:W-:-:S04]  /*4ab20*/  LOP3.LUT R13, R13, 0xffffff7f, RZ, 0xc0, !PT ;  /* 0xffffff7f0d0d7812 */ /* 0x000fc800078ec0ff */
[----:B------:R-:W-:Y:S02]  /*4ab30*/  @P0 LOP3.LUT R13, R13, 0x80, RZ, 0xfc, !PT ;  /* 0x000000800d0d0812 */ /* 0x000fe400078efcff */
[----:B------:R-:W-:-:S04]  /*4ab40*/  ISETP.GE.AND P0, PT, R204, UR39, PT ;  /* 0x00000027cc007c0c */ /* 0x000fc8000bf06270 */
        /* <DEDUP_REMOVED lines=34> */
[----:B------:R-:W-:Y:S01]  /*4ad70*/  VIADD R202, R203, UR30 ;  /* 0x0000001ecbca7c36 */ /* 0x000fe20008000000 */
[----:B------:R-:W-:Y:S01]  /*4ad80*/  ISETP.LT.AND P0, PT, R8, UR32, !P0 ;  /* 0x0000002008007c0c */ /* 0x000fe2000c701270 */
[----:B------:R-:W-:Y:S01]  /*4ad90*/  ULDC UR30, c[0x0][0x228] ;  /* 0x00008a00001e7ab9 */ /* 0x000fe20000000800 */
[----:B------:R-:W-:Y:S01]  /*4ada0*/  LOP3.LUT R13, R13, 0xfffffffe, RZ, 0xc0, !PT ;  /* 0xfffffffe0d0d7812 */ /* 0x000fe200078ec0ff */
[----:B------:R-:W-:Y:S01]  /*4adb0*/  ULDC.64 UR36, c[0x0][0x228] ;  /* 0x00008a0000247ab9 */ /* 0x000fe20000000a00 */
[----:B------:R-:W-:-:S09]  /*4adc0*/  ULDC UR32, c[0x0][0x22c] ;  /* 0x00008b0000207ab9 */ /* 0x000fd20000000800 */
[----:B------:R-:W-:Y:S02]  /*4add0*/  @P0 LOP3.LUT R12, R12, 0x80000000, RZ, 0xfc, !PT ;  /* 0x800000000c0c0812 */ /* 0x000fe400078efcff */
[----:B------:R-:W-:Y:S02]  /*4ade0*/  ISETP.GE.AND P0, PT, R200, UR31, PT ;  /* 0x0000001fc8007c0c */ /* 0x000fe4000bf06270 */
[----:B------:R-:W-:Y:S02]  /*4adf0*/  @P1 LOP3.LUT R13, R13, 0x1, RZ, 0xfc, !PT ;  /* 0x000000010d0d1812 */ /* 0x000fe400078efcff */
[----:B------:R-:W-:Y:S01]  /*4ae00*/  ISETP.LT.AND P1, PT, R9, UR30, !P0 ;  /* 0x0000001e09007c0c */ /* 0x000fe2000c721270 */
[----:B------:R-:W-:Y:S01]  /*4ae10*/  ULDC UR30, c[0x0][0x248] ;  /* 0x00009200001e7ab9 */ /* 0x000fe20000000800 */
[----:B------:R-:W-:Y:S02]  /*4ae20*/  ISETP.LT.AND P0, PT, R8, UR36, !P0 ;  /* 0x0000002408007c0c */ /* 0x000fe4000c701270 */
[----:B------:R-:W-:Y:S01]  /*4ae30*/  LOP3.LUT R12, R12, 0xbfffffff, RZ, 0xc0, !PT ;  /* 0xbfffffff0c0c7812 */ /* 0x000fe200078ec0ff */
[----:B------:R-:W-:Y:S01]  /*4ae40*/  VIADD R201, R202, UR30 ;  /* 0x0000001ecac97c36 */ /* 0x000fe20008000000 */
[----:B------:R-:W-:Y:S01]  /*4ae50*/  ULDC.64 UR30, c[0x0][0x228] ;  /* 0x00008a00001e7ab9 */ /* 0x000fe20000000a00 */
[----:B------:R-:W-:-:S06]  /*4ae60*/  ULDC UR36, c[0x0][0x228] ;  /* 0x00008a0000247ab9 */ /* 0x000fcc0000000800 */
[----:B------:R-:W-:-:S04]  /*4ae70*/  @P1 LOP3.LUT R12, R12, 0x40000000, RZ, 0xfc, !PT ;  /* 0x400000000c0c1812 */ /* 0x000fc800078efcff */
[----:B------:R-:W-:-:S04]  /*4ae80*/  LOP3.LUT R12, R12, 0xdfffffff, RZ, 0xc0, !PT ;  /* 0xdfffffff0c0c7812 */ /* 0x000fc800078ec0ff */
[----:B------:R-:W-:Y:S02]  /*4ae90*/  @P0 LOP3.LUT R12, R12, 0x20000000, RZ, 0xfc, !PT ;  /* 0x200000000c0c0812 */ /* 0x000fe400078efcff */
[----:B------:R-:W-:Y:S01]  /*4aea0*/  ISETP.GE.AND P0, PT, R199, UR29, PT ;  /* 0x0000001dc7007c0c */ /* 0x000fe2000bf06270 */
[----:B------:R-:W-:-:S03]  /*4aeb0*/  ULDC UR29, c[0x0][0x248] ;  /* 0x00009200001d7ab9 */ /* 0x000fc60000000800 */
[----:B------:R-:W-:Y:S01]  /*4aec0*/  ISETP.LT.AND P1, PT, R9, UR47, !P0 ;  /* 0x0000002f09007c0c */ /* 0x000fe2000c721270 */
[----:B------:R-:W-:Y:S01]  /*4aed0*/  ULDC UR47, c[0x0][0x228] ;  /* 0x00008a00002f7ab9 */ /* 0x000fe20000000800 */
[----:B------:R-:W-:Y:S01]  /*4aee0*/  ISETP.LT.AND P0, PT, R8, UR30, !P0 ;  /* 0x0000001e08007c0c */ /* 0x000fe2000c701270 */
[----:B------:R-:W-:Y:S01]  /*4aef0*/  ULDC UR30, c[0x0][0x22c] ;  /* 0x00008b00001e7ab9 */ /* 0x000fe20000000800 */
        /* <DEDUP_REMOVED lines=11> */
[----:B------:R-:W-:Y:S01]  /*4afb0*/  ULDC UR48, c[0x0][0x22c] ;  /* 0x00008b0000307ab9 */ /* 0x000fe20000000800 */
[----:B------:R-:W-:-:S09]  /*4afc0*/  ULDC UR27, c[0x0][0x248] ;  /* 0x00009200001b7ab9 */ /* 0x000fd20000000800 */
        /* <DEDUP_REMOVED lines=76> */
[----:B------:R-:W-:-:S03]  /*4b490*/  ULDC UR10, c[0x0][0x228] ;  /* 0x00008a00000a7ab9 */ /* 0x000fc60000000800 */
[----:B------:R-:W-:Y:S01]  /*4b4a0*/  ISETP.LT.AND P1, PT, R9, UR10, !P0 ;  /* 0x0000000a09007c0c */ /* 0x000fe2000c721270 */
[----:B------:R-:W-:Y:S01]  /*4b4b0*/  VIADD R193, R194, UR31 ;  /* 0x0000001fc2c17c36 */ /* 0x000fe20008000000 */
        /* <DEDUP_REMOVED lines=16> */
[----:B------:R-:W-:Y:S01]  /*4b5c0*/  VIADD R168, R7, 0x69 ;  /* 0x0000006907a87836 */ /* 0x000fe20000000000 */
[----:B------:R-:W-:-:S08]  /*4b5d0*/  ULDC UR17, c[0x0][0x228] ;  /* 0x00008a0000117ab9 */ /* 0x000fd00000000800 */
        /* <DEDUP_REMOVED lines=20> */
[C---:B------:R-:W-:Y:S01]  /*4b720*/  VIADD R167, R7.reuse, 0x68 ;  /* 0x0000006807a77836 */ /* 0x040fe20000000000 */
[----:B------:R-:W-:Y:S01]  /*4b730*/  ISETP.LT.AND P0, PT, R8, UR9, !P0 ;  /* 0x0000000908007c0c */ /* 0x000fe2000c701270 */
[----:B------:R-:W-:Y:S01]  /*4b740*/  ULDC UR9, c[0x0][0x248] ;  /* 0x0000920000097ab9 */ /* 0x000fe20000000800 */
[----:B------:R-:W-:Y:S01]  /*4b750*/  ULDC UR18, c[0x0][0x228] ;  /* 0x00008a0000127ab9 */ /* 0x000fe20000000800 */
[----:B------:R-:W-:Y:S01]  /*4b760*/  VIADD R166, R7, 0x67 ;  /* 0x0000006707a67836 */ /* 0x000fe20000000000 */
        /* <DEDUP_REMOVED lines=27> */
[----:B------:R-:W-:Y:S01]  /*4b920*/  VIADD R165, R7, 0x66 ;  /* 0x0000006607a57836 */ /* 0x000fe20000000000 */
[----:B------:R-:W-:Y:S01]  /*4b930*/  ULDC UR21, c[0x0][0x248] ;  /* 0x0000920000157ab9 */ /* 0x000fe20000000800 */
[----:B------:R-:W-:-:S06]  /*4b940*/  ULDC UR22, c[0x0][0x228] ;  /* 0x00008a0000167ab9 */ /* 0x000fcc0000000800 */
[----:B------:R-:W-:-:S04]  /*4b950*/  @P1 LOP3.LUT R12, R12, 0x4, RZ, 0xfc, !PT ;  /* 0x000000040c0c1812 */ /* 0x000fc800078efcff */
[----:B------:R-:W-:-:S04]  /*4b960*/  LOP3.LUT R12, R12, 0xfffffffd, RZ, 0xc0, !PT ;  /* 0xfffffffd0c0c7812 */ /* 0x000fc800078ec0ff */
[----:B------:R-:W-:Y:S02]  /*4b970*/  @P0 LOP3.LUT R12, R12, 0x2, RZ, 0xfc, !PT ;  /* 0x000000020c0c0812 */ /* 0x000fe400078efcff */
[----:B------:R-:W-:Y:S02]  /*4b980*/  ISETP.GE.AND P0, PT, R185, UR24, PT ;  /* 0x00000018b9007c0c */ /* 0x000fe4000bf06270 */
[----:B------:R-:W-:Y:S01]  /*4b990*/  LOP3.LUT R12, R12, 0xfffffffe, RZ, 0xc0, !PT ;  /* 0xfffffffe0c0c7812 */ /* 0x000fe200078ec0ff */
[----:B------:R-:W-:Y:S01]  /*4b9a0*/  VIADD R185, R186, UR21 ;  /* 0x00000015bab97c36 */ /* 0x000fe20008000000 */
[----:B------:R-:W-:Y:S01]  /*4b9b0*/  ISETP.LT.AND P1, PT, R9, UR25, !P0 ;  /* 0x0000001909007c0c */ /* 0x000fe2000c721270 */
[----:B------:R-:W-:Y:S01]  /*4b9c0*/  ULDC UR21, c[0x0][0x22c] ;  /* 0x00008b0000157ab9 */ /* 0x000fe20000000800 */
[----:B------:R-:W-:Y:S01]  /*4b9d0*/  ISETP.LT.AND P0, PT, R8, UR42, !P0 ;  /* 0x0000002a08007c0c */ /* 0x000fe2000c701270 */
[C---:B------:R-:W-:Y:S01]  /*4b9e0*/  VIADD R164, R7.reuse, 0x65 ;  /* 0x0000006507a47836 */ /* 0x040fe20000000000 */
[----:B------:R-:W-:Y:S01]  /*4b9f0*/  ULDC UR24, c[0x0][0x248] ;  /* 0x0000920000187ab9 */ /* 0x000fe20000000800 */
[----:B------:R-:W-:Y:S01]  /*4ba00*/  ULDC UR25, c[0x0][0x228] ;  /* 0x00008a0000197ab9 */ /* 0x000fe20000000800 */
[----:B------:R-:W-:Y:S01]  /*4ba10*/  VIADD R163, R7, 0x64 ;  /* 0x0000006407a37836 */ /* 0x000fe20000000000 */
[----:B------:R-:W-:-:S08]  /*4ba20*/  ULDC UR42, c[0x0][0x228] ;  /* 0x00008a00002a7ab9 */ /* 0x000fd00000000800 */
[----:B------:R-:W-:Y:S02]  /*4ba30*/  @P0 LOP3.LUT R11, R11, 0x80000000, RZ, 0xfc, !PT ;  /* 0x800000000b0b0812 */ /* 0x000fe400078efcff */
[----:B------:R-:W-:Y:S02]  /*4ba40*/  ISETP.GE.AND P0, PT, R184, UR43, PT ;  /* 0x0000002bb8007c0c */ /* 0x000fe4000bf06270 */
[----:B------:R-:W-:Y:S02]  /*4ba50*/  @P1 LOP3.LUT R12, R12, 0x1, RZ, 0xfc, !PT ;  /* 0x000000010c0c1812 */ /* 0x000fe400078efcff */
[----:B------:R-:W-:Y:S01]  /*4ba60*/  LOP3.LUT R11, R11, 0xbfffffff, RZ, 0xc0, !PT ;  /* 0xbfffffff0b0b7812 */ /* 0x000fe200078ec0ff */
[----:B------:R-:W-:Y:S01]  /*4ba70*/  VIADD R184, R185, UR24 ;  /* 0x00000018b9b87c36 */ /* 0x000fe20008000000 */
[----:B------:R-:W-:Y:S01]  /*4ba80*/  ISETP.LT.AND P1, PT, R9, UR44, !P0 ;  /* 0x0000002c09007c0c */ /* 0x000fe2000c721270 */
[----:B------:R-:W-:Y:S01]  /*4ba90*/  ULDC UR24, c[0x0][0x22c] ;  /* 0x00008b0000187ab9 */ /* 0x000fe20000000800 */
[----:B------:R-:W-:Y:S01]  /*4baa0*/  ISETP.LT.AND P0, PT, R8, UR45, !P0 ;  /* 0x0000002d08007c0c */ /* 0x000fe2000c701270 */
[C---:B------:R-:W-:Y:S01]  /*4bab0*/  VIADD R162, R7.reuse, 0x63 ;  /* 0x0000006307a27836 */ /* 0x040fe20000000000 */
[----:B------:R-:W-:Y:S01]  /*4bac0*/  ULDC UR44, c[0x0][0x228] ;  /* 0x00008a00002c7ab9 */ /* 0x000fe20000000800 */
[C---:B------:R-:W-:Y:S01]  /*4bad0*/  VIADD R161, R7.reuse, 0x62 ;  /* 0x0000006207a17836 */ /* 0x040fe20000000000 */
[----:B------:R-:W-:Y:S01]  /*4bae0*/  ULDC UR43, c[0x0][0x228] ;  /* 0x00008a00002b7ab9 */ /* 0x000fe20000000800 */
[----:B------:R-:W-:Y:S01]  /*4baf0*/  VIADD R160, R7, 0x61 ;  /* 0x0000006107a07836 */ /* 0x000fe20000000000 */
[----:B------:R-:W-:-:S05]  /*4bb00*/  ULDC UR45, c[0x0][0x228] ;  /* 0x00008a00002d7ab9 */ /* 0x000fca0000000800 */
        /* <DEDUP_REMOVED lines=27> */
[----:B------:R-:W-:Y:S02]  /*4bcc0*/  ISETP.LT.AND P1, PT, R9, UR36, !P0 ;  /* 0x0000002409007c0c */ /* 0x000fe4000c721270 */
[----:B------:R-:W-:Y:S01]  /*4bcd0*/  LOP3.LUT R11, R11, 0xfeffffff, RZ, 0xc0, !PT ;  /* 0xfeffffff0b0b7812 */ /* 0x000fe200078ec0ff */
[----:B------:R-:W-:Y:S01]  /*4bce0*/  VIADD R182, R183, UR32 ;  /* 0x00000020b7b67c36 */ /* 0x000fe20008000000 */
[----:B------:R-:W-:Y:S01]  /*4bcf0*/  ISETP.LT.AND P0, PT, R8, UR47, !P0 ;  /* 0x0000002f08007c0c */ /* 0x000fe2000c701270 */
[----:B------:R-:W-:Y:S01]  /*4bd00*/  ULDC UR32, c[0x0][0x22c] ;  /* 0x00008b0000207ab9 */ /* 0x000fe20000000800 */
        /* <DEDUP_REMOVED lines=10> */
[----:B------:R-:W-:Y:S02]  /*4bdb0*/  ISETP.LT.AND P0, PT, R8, UR49, !P0 ;  /* 0x0000003108007c0c */ /* 0x000fe4000c701270 */
[----:B------:R-:W-:Y:S01]  /*4bdc0*/  LOP3.LUT R11, R11, 0xffbfffff, RZ, 0xc0, !PT ;  /* 0xffbfffff0b0b7812 */ /* 0x000fe200078ec0ff */
[----:B------:R-:W-:Y:S01]  /*4bdd0*/  VIADD R181, R182, UR29 ;  /* 0x0000001db6b57c36 */ /* 0x000fe20008000000 */
        /* <DEDUP_REMOVED lines=28> */
[----:B--2---:R1:W-:Y:S01]  /*4bfa0*/  STSM.16.M88.4 [R0], R152 ;  /* 0x0000009800007844 */ /* 0x0043e20000000200 */
[----:B------:R-:W-:-:S04]  /*4bfb0*/  ULDC UR53, c[0x0][0x228] ;  /* 0x00008a0000357ab9 */ /* 0x000fc80000000800 */
        /* <DEDUP_REMOVED lines=11> */
[C---:B-1----:R-:W-:Y:S01]  /*4c070*/  VIADD R155, R7.reuse, 0x5c ;  /* 0x0000005c079b7836 */ /* 0x042fe20000000000 */
[----:B------:R1:W-:Y:S01]  /*4c080*/  STL [R1+0x15cc], R252 ;  /* 0x0015ccfc01007387 */ /* 0x0003e20000100800 */
[----:B------:R-:W-:Y:S01]  /*4c090*/  VIADD R154, R7, 0x5b ;  /* 0x0000005b079a7836 */ /* 0x000fe20000000000 */
[----:B------:R-:W-:-:S03]  /*4c0a0*/  ULDC UR55, c[0x0][0x22c] ;  /* 0x00008b0000377ab9 */ /* 0x000fc60000000800 */
        /* <DEDUP_REMOVED lines=44> */
[----:B------:R2:W-:Y:S01]  /*4c370*/  STL [R1+0x15d4], R251 ;  /* 0x0015d4fb01007387 */ /* 0x0005e20000100800 */
[----:B------:R-:W-:Y:S01]  /*4c380*/  ULDC UR10, c[0x0][0x248] ;  /* 0x00009200000a7ab9 */ /* 0x000fe20000000800 */
[----:B------:R-:W-:-:S06]  /*4c390*/  ULDC UR31, c[0x0][0x228] ;  /* 0x00008a00001f7ab9 */ /* 0x000fcc0000000800 */
[----:B------:R-:W-:-:S04]  /*4c3a0*/  @P1 LOP3.LUT R11, R11, 0x100, RZ, 0xfc, !PT ;  /* 0x000001000b0b1812 */ /* 0x000fc800078efcff */
[----:B------:R-:W-:-:S04]  /*4c3b0*/  LOP3.LUT R11, R11, 0xffffff7f, RZ, 0xc0, !PT ;  /* 0xffffff7f0b0b7812 */ /* 0x000fc800078ec0ff */
[----:B------:R-:W-:Y:S02]  /*4c3c0*/  @P0 LOP3.LUT R11, R11, 0x80, RZ, 0xfc, !PT ;  /* 0x000000800b0b0812 */ /* 0x000fe400078efcff */
[----:B------:R-:W-:Y:S01]  /*4c3d0*/  ISETP.GE.AND P0, PT, R172, UR56, PT ;  /* 0x00000038ac007c0c */ /* 0x000fe2000bf06270 */
[----:B------:R3:W-:Y:S01]  /*4c3e0*/  STL [R1+0x15dc], R250 ;  /* 0x0015dcfa01007387 */ /* 0x0007e20000100800 */
[----:B------:R-:W-:Y:S01]  /*4c3f0*/  LOP3.LUT R11, R11, 0xffffffbf, RZ, 0xc0, !PT ;  /* 0xffffffbf0b0b7812 */ /* 0x000fe200078ec0ff */
[----:B------:R-:W-:Y:S01]  /*4c400*/  VIADD R174, R175, UR10 ;  /* 0x0000000aafae7c36 */ /* 0x000fe20008000000 */
[----:B------:R-:W-:Y:S01]  /*4c410*/  ISETP.LT.AND P1, PT, R9, UR57, !P0 ;  /* 0x0000003909007c0c */ /* 0x000fe2000c721270 */
[----:B------:R-:W-:Y:S01]  /*4c420*/  STL [R1+0x15e4], R249 ;  /* 0x0015e4f901007387 */ /* 0x000fe20000100800 */
[----:B------:R-:W-:Y:S01]  /*4c430*/  ISETP.LT.AND P0, PT, R8, UR7, !P0 ;  /* 0x0000000708007c0c */ /* 0x000fe2000c701270 */
[----:B------:R-:W-:Y:S01]  /*4c440*/  ULDC UR7, c[0x0][0x248] ;  /* 0x0000920000077ab9 */ /* 0x000fe20000000800 */
[----:B------:R-:W-:Y:S01]  /*4c450*/  ULDC UR10, c[0x0][0x228] ;  /* 0x00008a00000a7ab9 */ /* 0x000fe20000000800 */
[----:B------:R-:W-:Y:S01]  /*4c460*/  ULDC UR56, c[0x0][0x228] ;  /* 0x00008a0000387ab9 */ /* 0x000fe20000000800 */
[----:B------:R-:W-:Y:S01]  /*4c470*/  VIADD R153, R7, 0x5a ;  /* 0x0000005a07997836 */ /* 0x000fe20000000000 */
[----:B------:R-:W-:-:S06]  /*4c480*/  ULDC UR57, c[0x0][0x228] ;  /* 0x00008a0000397ab9 */ /* 0x000fcc0000000800 */
[----:B------:R-:W-:-:S04]  /*4c490*/  @P1 LOP3.LUT R11, R11, 0x40, RZ, 0xfc, !PT ;  /* 0x000000400b0b1812 */ /* 0x000fc800078efcff */
[----:B------:R-:W-:-:S04]  /*4c4a0*/  LOP3.LUT R11, R11, 0xffffffdf, RZ, 0xc0, !PT ;  /* 0xffffffdf0b0b7812 */ /* 0x000fc800078ec0ff */
[----:B------:R-:W-:Y:S02]  /*4c4b0*/  @P0 LOP3.LUT R11, R11, 0x20, RZ, 0xfc, !PT ;  /* 0x000000200b0b0812 */ /* 0x000fe400078efcff */
[----:B------:R-:W-:Y:S01]  /*4c4c0*/  ISETP.GE.AND P0, PT, R171, UR58, PT ;  /* 0x0000003aab007c0c */ /* 0x000fe2000bf06270 */
[----:B------:R-:W-:Y:S01]  /*4c4d0*/  STL [R1+0x15ec], R248 ;  /* 0x0015ecf801007387 */ /* 0x000fe20000100800 */
        /* <DEDUP_REMOVED lines=9> */
[----:B------:R-:W-:Y:S01]  /*4c570*/  LOP3.LUT R6, R6, 0x7fffffff, RZ, 0xc0, !PT ;  /* 0x7fffffff06067812 */ /* 0x000fe200078ec0ff */
[----:B------:R-:W-:-:S05]  /*4c580*/  ULDC UR58, c[0x0][0x228] ;  /* 0x00008a00003a7ab9 */ /* 0x000fca0000000800 */
        /* <DEDUP_REMOVED lines=12> */
[----:B------:R-:W-:Y:S01]  /*4c650*/  VIADD R23, R7, 0x58 ;  /* 0x0000005807177836 */ /* 0x000fe20000000000 */
[----:B------:R-:W-:-:S07]  /*4c660*/  ULDC UR61, c[0x0][0x228] ;  /* 0x00008a00003d7ab9 */ /* 0x000fce0000000800 */
[----:B------:R-:W-:Y:S01]  /*4c670*/  @P1 LOP3.LUT R11, R11, 0x4, RZ, 0xfc, !PT ;  /* 0x000000040b0b1812 */ /* 0x000fe200078efcff */
[----:B------:R-:W-:Y:S01]  /*4c680*/  STL [R1+0x1608], R244 ;  /* 0x001608f401007387 */ /* 0x000fe20000100800 */
[----:B------:R-:W-:Y:S02]  /*4c690*/  ULDC UR11, c[0x0][0x228] ;  /* 0x00008a00000b7ab9 */ /* 0x000fe40000000800 */
[----:B------:R-:W-:-:S04]  /*4c6a0*/  LOP3.LUT R11, R11, 0xfffffffd, RZ, 0xc0, !PT ;  /* 0xfffffffd0b0b7812 */ /* 0x000fc800078ec0ff */
[----:B------:R-:W-:Y:S02]  /*4c6b0*/  @P0 LOP3.LUT R11, R11, 0x2, RZ, 0xfc, !PT ;  /* 0x000000020b0b0812 */ /* 0x000fe400078efcff */
[----:B------:R-:W-:Y:S01]  /*4c6c0*/  ISETP.GE.AND P0, PT, R169, UR9, PT ;  /* 0x00000009a9007c0c */ /* 0x000fe2000bf06270 */
[----:B------:R-:W-:-:S03]  /*4c6d0*/  ULDC UR9, c[0x0][0x228] ;  /* 0x00008a0000097ab9 */ /* 0x000fc60000000800 */
[----:B------:R-:W-:Y:S01]  /*4c6e0*/  ISETP.LT.AND P1, PT, R9, UR9, !P0 ;  /* 0x0000000909007c0c */ /* 0x000fe2000c721270 */
[----:B------:R-:W-:Y:S01]  /*4c6f0*/  STL [R1+0x160c], R243 ;  /* 0x00160cf301007387 */ /* 0x000fe20000100800 */
[----:B------:R-:W-:Y:S01]  /*4c700*/  ISETP.LT.AND P0, PT, R8, UR14, !P0 ;  /* 0x0000000e08007c0c */ /* 0x000fe2000c701270 */
[----:B------:R-:W-:Y:S01]  /*4c710*/  VIADD R171, R172, UR60 ;  /* 0x0000003cacab7c36 */ /* 0x000fe20008000000 */
[----:B------:R-:W-:Y:S01]  /*4c720*/  LOP3.LUT R11, R11, 0xfffffffe, RZ, 0xc0, !PT ;  /* 0xfffffffe0b0b7812 */ /* 0x000fe200078ec0ff */
[----:B------:R-:W-:Y:S01]  /*4c730*/  STL [R1+0x1614], R242 ;  /* 0x001614f201007387 */ /* 0x000fe20000100800 */
[----:B------:R-:W-:Y:S01]  /*4c740*/  ULDC UR9, c[0x0][0x248] ;  /* 0x0000920000097ab9 */ /* 0x000fe20000000800 */
[----:B------:R-:W-:Y:S01]  /*4c750*/  ULDC UR60, c[0x0][0x22c] ;  /* 0x00008b00003c7ab9 */ /* 0x000fe20000000800 */
[----:B------:R-:W-:-:S07]  /*4c760*/  ULDC UR14, c[0x0][0x228] ;  /* 0x00008a00000e7ab9 */ /* 0x000fce0000000800 */
[----:B------:R-:W-:Y:S02]  /*4c770*/  @P0 LOP3.LUT R10, R10, 0x80000000, RZ, 0xfc, !PT ;  /* 0x800000000a0a0812 */ /* 0x000fe400078efcff */
[----:B------:R-:W-:Y:S02]  /*4c780*/  ISETP.GE.AND P0, PT, R168, UR13, PT ;  /* 0x0000000da8007c0c */ /* 0x000fe4000bf06270 */
[----:B------:R-:W-:Y:S01]  /*4c790*/  @P1 LOP3.LUT R11, R11, 0x1, RZ, 0xfc, !PT ;  /* 0x000000010b0b1812 */ /* 0x000fe200078efcff */
[----:B------:R-:W-:Y:S01]  /*4c7a0*/  STL [R1+0x1618], R241 ;  /* 0x001618f101007387 */ /* 0x000fe20000100800 */
[----:B------:R-:W-:Y:S01]  /*4c7b0*/  ISETP.LT.AND P1, PT, R9, UR12, !P0 ;  /* 0x0000000c09007c0c */ /* 0x000fe2000c721270 */
[----:B------:R-:W-:Y:S01]  /*4c7c0*/  VIADD R170, R171, UR9 ;  /* 0x00000009abaa7c36 */ /* 0x000fe20008000000 */
[----:B------:R-:W-:Y:S02]  /*4c7d0*/  ISETP.LT.AND P0, PT, R8, UR17, !P0 ;  /* 0x0000001108007c0c */ /* 0x000fe4000c701270 */
[----:B------:R-:W-:Y:S01]  /*4c7e0*/  LOP3.LUT R10, R10, 0xbfffffff, RZ, 0xc0, !PT ;  /* 0xbfffffff0a0a7812 */ /* 0x000fe200078ec0ff */
[----:B------:R-:W-:Y:S01]  /*4c7f0*/  STL [R1+0x161c], R240 ;  /* 0x00161cf001007387 */ /* 0x000fe20000100800 */
[----:B------:R-:W-:Y:S01]  /*4c800*/  ULDC UR12, c[0x0][0x248] ;  /* 0x00009200000c7ab9 */ /* 0x000fe20000000800 */
[C---:B------:R-:W-:Y:S01]  /*4c810*/  VIADD R22, R7.reuse, 0x57 ;  /* 0x0000005707167836 */ /* 0x040fe20000000000 */
[----:B------:R-:W-:Y:S01]  /*4c820*/  ULDC UR9, c[0x0][0x22c] ;  /* 0x00008b0000097ab9 */ /* 0x000fe20000000800 */
[----:B------:R-:W-:Y:S01]  /*4c830*/  ULDC UR17, c[0x0][0x228] ;  /* 0x00008a0000117ab9 */ /* 0x000fe20000000800 */
[----:B-1----:R-:W-:Y:S01]  /*4c840*/  VIADD R252, R7, 0x56 ;  /* 0x0000005607fc7836 */ /* 0x002fe20000000000 */
[----:B------:R-:W-:-:S02]  /*4c850*/  ULDC UR13, c[0x0][0x228] ;  /* 0x00008a00000d7ab9 */ /* 0x000fc40000000800 */
[----:B------:R-:W-:-:S04]  /*4c860*/  @P1 LOP3.LUT R10, R10, 0x40000000, RZ, 0xfc, !PT ;  /* 0x400000000a0a1812 */ /* 0x000fc800078efcff */
[----:B------:R-:W-:-:S04]  /*4c870*/  LOP3.LUT R10, R10, 0xdfffffff, RZ, 0xc0, !PT ;  /* 0xdfffffff0a0a7812 */ /* 0x000fc800078ec0ff */
[----:B------:R-:W-:Y:S01]  /*4c880*/  @P0 LOP3.LUT R10, R10, 0x20000000, RZ, 0xfc, !PT ;  /* 0x200000000a0a0812 */ /* 0x000fe200078efcff */
[----:B------:R-:W-:Y:S01]  /*4c890*/  BAR.SYNC.DEFER_BLOCKING 0x0 ;  /* 0x0000000000007b1d */ /* 0x000fe20000010000 */
[----:B------:R-:W-:-:S04]  /*4c8a0*/  ISETP.GE.AND P0, PT, R167, UR16, PT ;  /* 0x00000010a7007c0c */ /* 0x000fc8000bf06270 */
        /* <DEDUP_REMOVED lines=8> */
[----:B------:R-:W-:Y:S01]  /*4c930*/  ULDC UR18, c[0x0][0x228] ;  /* 0x00008a0000127ab9 */ /* 0x000fe20000000800 */
[----:B------:R-:W-:-:S04]  /*4c940*/  ULDC UR16, c[0x0][0x22c] ;  /* 0x00008b0000107ab9 */ /* 0x000fc80000000800 */
        /* <DEDUP_REMOVED lines=12> */
[----:B------:R-:W-:-:S08]  /*4ca10*/  ULDC UR20, c[0x0][0x22c] ;  /* 0x00008b0000147ab9 */ /* 0x000fd00000000800 */
[----:B------:R-:W-:Y:S01]  /*4ca20*/  @P1 LOP3.LUT R10, R10, 0x4000000, RZ, 0xfc, !PT ;  /* 0x040000000a0a1812 */ /* 0x000fe200078efcff */
[----:B------:R-:W-:Y:S01]  /*4ca30*/  STL [R1+0x1640], R235 ;  /* 0x001640eb01007387 */ /* 0x000fe20000100800 */
[----:B------:R-:W-:Y:S02]  /*4ca40*/  ULDC UR23, c[0x0][0x228] ;  /* 0x00008a0000177ab9 */ /* 0x000fe40000000800 */
        /* <DEDUP_REMOVED lines=131> */
[----:B--2---:R-:W-:Y:S01]  /*4d280*/  VIADD R251, R7, 0x4b ;  /* 0x0000004b07fb7836 */ /* 0x004fe20000000000 */
[----:B------:R-:W-:-:S07]  /*4d290*/  ULDC UR49, c[0x0][0x22c] ;  /* 0x00008b0000317ab9 */ /* 0x000fce0000000800 */
        /* <DEDUP_REMOVED lines=14> */
[----:B---3--:R-:W-:Y:S01]  /*4d380*/  VIADD R250, R7, 0x105 ;  /* 0x0000010507fa7836 */ /* 0x008fe20000000000 */
        /* <DEDUP_REMOVED lines=27> */
[----:B------:R-:W-:Y:S01]  /*4d540*/  VIADD R155, R156, UR53 ;  /* 0x000000359c9b7c36 */ /* 0x000fe20008000000 */
[----:B------:R-:W-:Y:S01]  /*4d550*/  ULDC UR55, c[0x0][0x248] ;  /* 0x0000920000377ab9 */ /* 0x000fe20000000800 */
[----:B------:R-:W-:Y:S01]  /*4d560*/  ULDC UR10, c[0x0][0x248] ;  /* 0x00009200000a7ab9 */ /* 0x000fe20000000800 */
[----:B------:R-:W-:-:S07]  /*4d570*/  ULDC UR31, c[0x0][0x22c] ;  /* 0x00008b00001f7ab9 */ /* 0x000fce0000000800 */
[----:B------:R-:W-:Y:S01]  /*4d580*/  @P1 LOP3.LUT R10, R10, 0x4, RZ, 0xfc, !PT ;  /* 0x000000040a0a1812 */ /* 0x000fe200078efcff */
[----:B------:R-:W-:Y:S01]  /*4d590*/  STL [R1+0x171c], R200 ;  /* 0x00171cc801007387 */ /* 0x000fe20000100800 */
[----:B------:R-:W-:Y:S01]  /*4d5a0*/  ULDC UR56, c[0x0][0x248] ;  /* 0x0000920000387ab9 */ /* 0x000fe20000000800 */
[----:B------:R-:W-:Y:S01]  /*4d5b0*/  ULDC UR53, c[0x0][0x248] ;  /* 0x0000920000357ab9 */ /* 0x000fe20000000800 */
[----:B------:R-:W-:Y:S01]  /*4d5c0*/  LOP3.LUT R10, R10, 0xfffffffd, RZ, 0xc0, !PT ;  /* 0xfffffffd0a0a7812 */ /* 0x000fe200078ec0ff */
[----:B------:R-:W-:Y:S03]  /*4d5d0*/  STL [R1+0x1724], R199 ;  /* 0x001724c701007387 */ /* 0x000fe60000100800 */
        /* <DEDUP_REMOVED lines=10> */
[----:B------:R-:W-:Y:S01]  /*4d680*/  STL [R1+0x1738], R196 ;  /* 0x001738c401007387 */ /* 0x000fe20000100800 */
[----:B------:R-:W-:Y:S01]  /*4d690*/  ULDC UR7, c[0x0][0x248] ;  /* 0x0000920000077ab9 */ /* 0x000fe20000000800 */
[----:B------:R-:W-:Y:S01]  /*4d6a0*/  ULDC UR59, c[0x0][0x248] ;  /* 0x00009200003b7ab9 */ /* 0x000fe20000000800 */
[----:B------:R-:W-:Y:S01]  /*4d6b0*/  ULDC UR55, c[0x0][0x248] ;  /* 0x0000920000377ab9 */ /* 0x000fe20000000800 */
[----:B------:R-:W-:Y:S01]  /*4d6c0*/  STL [R1+0x1730], R195 ;  /* 0x001730c301007387 */ /* 0x000fe20000100800 */
[----:B------:R-:W-:-:S03]  /*4d6d0*/  ULDC UR10, c[0x0][0x248] ;  /* 0x00009200000a7ab9 */ /* 0x000fc60000000800 */
        /* <DEDUP_REMOVED lines=8> */
[----:B------:R-:W-:Y:S01]  /*4d760*/  STL [R1+0x16d4], R186 ;  /* 0x0016d4ba01007387 */ /* 0x000fe20000100800 */
[----:B------:R-:W-:-:S03]  /*4d770*/  @P0 LOP3.LUT R6, R6, 0x80000000, RZ, 0xfc, !PT ;  /* 0x8000000006060812 */ /* 0x000fc600078efcff */
[----:B------:R-:W-:Y:S01]  /*4d780*/  STL [R1+0x16c8], R185 ;  /* 0x0016c8b901007387 */ /* 0x000fe20000100800 */
[----:B------:R-:W-:-:S03]  /*4d790*/  ISETP.GE.AND P0, PT, R152, UR8, PT ;  /* 0x0000000898007c0c */ /* 0x000fc6000bf06270 */
[----:B------:R-:W-:Y:S01]  /*4d7a0*/  STL [R1+0x16b8], R184 ;  /* 0x0016b8b801007387 */ /* 0x000fe20000100800 */
[----:B------:R-:W-:Y:S02]  /*4d7b0*/  @P1 LOP3.LUT R10, R10, 0x1, RZ, 0xfc, !PT ;  /* 0x000000010a0a1812 */ /* 0x000fe400078efcff */
[----:B------:R-:W-:Y:S01]  /*4d7c0*/  LOP3.LUT R6, R6, 0xbfffffff, RZ, 0xc0, !PT ;  /* 0xbfffffff06067812 */ /* 0x000fe200078ec0ff */
[----:B------:R-:W-:Y:S01]  /*4d7d0*/  STL [R1+0x16b0], R183 ;  /* 0x0016b0b701007387 */ /* 0x000fe20000100800 */
[----:B------:R-:W-:Y:S01]  /*4d7e0*/  VIADD R152, R153, UR56 ;  /* 0x0000003899987c36 */ /* 0x000fe20008000000 */
[----:B------:R-:W-:Y:S01]  /*4d7f0*/  ISETP.LT.AND P1, PT, R9, UR58, !P0 ;  /* 0x0000003a09007c0c */ /* 0x000fe2000c721270 */
[----:B------:R-:W-:Y:S01]  /*4d800*/  ULDC UR8, c[0x0][0x248] ;  /* 0x0000920000087ab9 */ /* 0x000fe20000000800 */
[----:B------:R-:W-:Y:S01]  /*4d810*/  STL [R1+0x16a8], R182 ;  /* 0x0016a8b601007387 */ /* 0x000fe20000100800 */
[----:B------:R-:W-:Y:S01]  /*4d820*/  ULDC UR58, c[0x0][0x248] ;  /* 0x00009200003a7ab9 */ /* 0x000fe20000000800 */
        /* <DEDUP_REMOVED lines=10> */
[----:B------:R-:W-:Y:S01]  /*4d8d0*/  ISETP.LT.AND P0, PT, R8, UR11, !P0 ;  /* 0x0000000b08007c0c */ /* 0x000fe2000c701270 */
[----:B------:R-:W-:-:S02]  /*4d8e0*/  ULDC UR11, c[0x0][0x248] ;  /* 0x00009200000b7ab9 */ /* 0x000fc40000000800 */
[----:B------:R-:W-:Y:S04]  /*4d8f0*/  STL [R1+0x1638], R172 ;  /* 0x001638ac01007387 */ /* 0x000fe80000100800 */
[----:B------:R-:W-:Y:S04]  /*4d900*/  STL [R1+0x1630], R171 ;  /* 0x001630ab01007387 */ /* 0x000fe80000100800 */
[----:B------:R-:W-:Y:S04]  /*4d910*/  STL [R1+0x1628], R170 ;  /* 0x001628aa01007387 */ /* 0x000fe80000100800 */
[----:B------:R-:W-:Y:S04]  /*4d920*/  STL [R1+0x1620], R169 ;  /* 0x001620a901007387 */ /* 0x000fe80000100800 */
[----:B------:R-:W-:Y:S01]  /*4d930*/  STL [R1+0x1610], R168 ;  /* 0x001610a801007387 */ /* 0x000fe20000100800 */
[----:B------:R-:W-:-:S03]  /*4d940*/  @P1 LOP3.LUT R6, R6, 0x40000000, RZ, 0xfc, !PT ;  /* 0x4000000006061812 */ /* 0x000fc600078efcff */
[----:B------:R-:W-:Y:S04]  /*4d950*/  STL [R1+0x1604], R167 ;  /* 0x001604a701007387 */ /* 0x000fe80000100800 */
[----:B------:R-:W-:Y:S04]  /*4d960*/  STL [R1+0x1600], R166 ;  /* 0x001600a601007387 */ /* 0x000fe80000100800 */
[----:B------:R-:W-:Y:S04]  /*4d970*/  STL [R1+0x15f4], R165 ;  /* 0x0015f4a501007387 */ /* 0x000fe80000100800 */
[----:B------:R-:W-:Y:S01]  /*4d980*/  STL [R1+0x15e8], R164 ;  /* 0x0015e8a401007387 */ /* 0x000fe20000100800 */
[----:B------:R-:W-:-:S03]  /*4d990*/  LOP3.LUT R6, R6, 0xdfffffff, RZ, 0xc0, !PT ;  /* 0xdfffffff06067812 */ /* 0x000fc600078ec0ff */
        /* <DEDUP_REMOVED lines=8> */
[----:B------:R-:W-:Y:S01]  /*4da20*/  VIADD R23, R152, UR53 ;  /* 0x0000003598177c36 */ /* 0x000fe20008000000 */
[----:B------:R-:W-:Y:S01]  /*4da30*/  ULDC UR60, c[0x0][0x248] ;  /* 0x00009200003c7ab9 */ /* 0x000fe20000000800 */
[----:B------:R-:W-:Y:S01]  /*4da40*/  ISETP.LT.AND P1, PT, R9, UR61, !P0 ;  /* 0x0000003d09007c0c */ /* 0x000fe2000c721270 */
[----:B------:R-:W-:Y:S01]  /*4da50*/  STL [R1+0x15a8], R157 ;  /* 0x0015a89d01007387 */ /* 0x000fe20000100800 */
[----:B------:R-:W-:Y:S01]  /*4da60*/  LOP3.LUT R6, R6, 0xefffffff, RZ, 0xc0, !PT ;  /* 0xefffffff06067812 */ /* 0x000fe200078ec0ff */
[----:B------:R-:W-:Y:S01]  /*4da70*/  ULDC UR61, c[0x0][0x248] ;  /* 0x00009200003d7ab9 */ /* 0x000fe20000000800 */
[----:B------:R-:W-:Y:S01]  /*4da80*/  ULDC UR53, c[0x0][0x228] ;  /* 0x00008a0000357ab9 */ /* 0x000fe20000000800 */
[----:B------:R-:W-:Y:S04]  /*4da90*/  STL [R1+0x159c], R156 ;  /* 0x00159c9c01007387 */ /* 0x000fe80000100800 */
[----:B------:R-:W-:Y:S04]  /*4daa0*/  STL [R1+0x1594], R155 ;  /* 0x0015949b01007387 */ /* 0x000fe80000100800 */
[----:B------:R-:W-:Y:S04]  /*4dab0*/  STL [R1+0x158c], R154 ;  /* 0x00158c9a01007387 */ /* 0x000fe80000100800 */
[----:B------:R-:W-:Y:S04]  /*4dac0*/  STL [R1+0x1584], R153 ;  /* 0x0015849901007387 */ /* 0x000fe80000100800 */
[----:B------:R1:W-:Y:S04]  /*4dad0*/  STL [R1+0x1578], R152 ;  /* 0x0015789801007387 */ /* 0x0003e80000100800 */
[----:B-1----:R-:W2:Y:S04]  /*4dae0*/  LDL.LU R152, [R1+0xd50] ;  /* 0x000d500001987983 */ /* 0x002ea80000300800 */
[----:B------:R-:W2:Y:S04]  /*4daf0*/  LDL.LU R153, [R1+0xd58] ;  /* 0x000d580001997983 */ /* 0x000ea80000300800 */
[----:B------:R1:W-:Y:S04]  /*4db00*/  STL [R1+0x156c], R23 ;  /* 0x00156c1701007387 */ /* 0x0003e80000100800 */
[----:B------:R-:W2:Y:S04]  /*4db10*/  LDL.LU R154, [R1+0x950] ;  /* 0x00095000019a7983 */ /* 0x000ea80000300800 */
[----:B------:R-:W2:Y:S01]  /*4db20*/  LDL.LU R155, [R1+0x958] ;  /* 0x00095800019b7983 */ /* 0x000ea20000300800 */
[----:B-1----:R-:W-:-:S05]  /*4db30*/  VIADD R23, R23, UR57 ;  /* 0x0000003917177c36 */ /* 0x002fca0008000000 */
[----:B------:R1:W-:Y:S02]  /*4db40*/  STL [R1+0x1564], R23 ;  /* 0x0015641701007387 */ /* 0x0003e40000100800 */
        /* <DEDUP_REMOVED lines=12> */
[----:B-1----:R-:W-:-:S04]  /*4dc10*/  VIADD R23, R23, UR10 ;  /* 0x0000000a17177c36 */ /* 0x002fc80008000000 */
[----:B------:R-:W-:Y:S01]  /*4dc20*/  VIADD R156, R23, UR60 ;  /* 0x0000003c179c7c36 */ /* 0x000fe20008000000 */
[----:B------:R1:W-:Y:S04]  /*4dc30*/  STL [R1+0x151c], R23 ;  /* 0x00151c1701007387 */ /* 0x0003e80000100800 */
[----:B------:R3:W-:Y:S04]  /*4dc40*/  STL [R1+0x1518], R156 ;  /* 0x0015189c01007387 */ /* 0x0007e80000100800 */
[----:B-1----:R-:W4:Y:S01]  /*4dc50*/  LDL.LU R23, [R1+0x18ec] ;  /* 0x0018ec0001177983 */ /* 0x002f220000300800 */
[----:B------:R-:W-:Y:S01]  /*4dc60*/  ISETP.LT.AND P0, PT, R8, UR14, !P0 ;  /* 0x0000000e08007c0c */ /* 0x000fe2000c701270 */
[----:B------:R-:W-:Y:S01]  /*4dc70*/  ULDC UR14, c[0x0][0x248] ;  /* 0x00009200000e7ab9 */ /* 0x000fe20000000800 */
[----:B------:R-:W-:-:S04]  /*4dc80*/  @P1 LOP3.LUT R6, R6, 0x10000000, RZ, 0xfc, !PT ;  /* 0x1000000006061812 */ /* 0x000fc800078efcff */
[----:B------:R-:W-:-:S07]  /*4dc90*/  LOP3.LUT R6, R6, 0xf7ffffff, RZ, 0xc0, !PT ;  /* 0xf7ffffff06067812 */ /* 0x000fce00078ec0ff */
[----:B------:R-:W-:Y:S02]  /*4dca0*/  @P0 LOP3.LUT R6, R6, 0x8000000, RZ, 0xfc, !PT ;  /* 0x0800000006060812 */ /* 0x000fe400078efcff */
[----:B------:R-:W-:Y:S01]  /*4dcb0*/  ISETP.GE.AND P0, PT, R22, UR9, PT ;  /* 0x0000000916007c0c */ /* 0x000fe2000bf06270 */
[----:B------:R-:W-:-:S03]  /*4dcc0*/  ULDC UR9, c[0x0][0x228] ;  /* 0x00008a0000097ab9 */ /* 0x000fc60000000800 */
[----:B------:R-:W-:Y:S01]  /*4dcd0*/  ISETP.LT.AND P1, PT, R9, UR9, !P0 ;  /* 0x0000000909007c0c */ /* 0x000fe2000c721270 */
[----:B---3--:R-:W-:Y:S01]  /*4dce0*/  VIADD R156, R156, UR14 ;  /* 0x0000000e9c9c7c36 */ /* 0x008fe20008000000 */
        /* <DEDUP_REMOVED lines=9> */
[----:B------:R-:W-:Y:S01]  /*4dd80*/  VIADD R252, R7, 0x55 ;  /* 0x0000005507fc7836 */ /* 0x000fe20000000000 */
[----:B------:R-:W-:Y:S02]  /*4dd90*/  ISETP.LT.AND P1, PT, R8, UR18, !P0 ;  /* 0x0000001208007c0c */ /* 0x000fe4000c721270 */
[----:B------:R-:W-:Y:S02]  /*4dda0*/  LOP3.LUT R6, R6, 0xfeffffff, RZ, 0xc0, !PT ;  /* 0xfeffffff06067812 */ /* 0x000fe400078ec0ff */
[----:B------:R-:W-:-:S07]  /*4ddb0*/  ISETP.GE.AND P0, PT, R252, UR16, PT ;  /* 0x00000010fc007c0c */ /* 0x000fce000bf06270 */
[----:B------:R-:W-:Y:S02]  /*4ddc0*/  @P2 LOP3.LUT R6, R6, 0x1000000, RZ, 0xfc, !PT ;  /* 0x0100000006062812 */ /* 0x000fe400078efcff */
[----:B------:R-:W-:Y:S02]  /*4ddd0*/  ISETP.LT.AND P2, PT, R9, UR15, !P0 ;  /* 0x0000000f09007c0c */ /* 0x000fe4000c741270 */
[----:B------:R-:W-:Y:S01]  /*4dde0*/  LOP3.LUT R6, R6, 0xff7fffff, RZ, 0xc0, !PT ;  /* 0xff7fffff06067812 */ /* 0x000fe200078ec0ff */
[----:B------:R-:W-:-:S03]  /*4ddf0*/  VIADD R252, R7, 0x54 ;  /* 0x0000005407fc7836 */ /* 0x000fc60000000000 */
[----:B------:R-:W-:Y:S02]  /*4de00*/  @P1 LOP3.LUT R6, R6, 0x800000, RZ, 0xfc, !PT ;  /* 0x0080000006061812 */ /* 0x000fe400078efcff */
[----:B------:R-:W-:Y:S02]  /*4de10*/  ISETP.LT.AND P1, PT, R8, UR23, !P0 ;  /* 0x0000001708007c0c */ /* 0x000fe4000c721270 */
[----:B------:R-:W-:Y:S02]  /*4de20*/  LOP3.LUT R6, R6, 0xffbfffff, RZ, 0xc0, !PT ;  /* 0xffbfffff06067812 */ /* 0x000fe400078ec0ff */
[----:B------:R-:W-:Y:S02]  /*4de30*/  ISETP.GE.AND P0, PT, R252, UR20, PT ;  /* 0x00000014fc007c0c */ /* 0x000fe4000bf06270 */
[----:B------:R-:W-:Y:S02]  /*4de40*/  @P2 LOP3.LUT R6, R6, 0x400000, RZ, 0xfc, !PT ;  /* 0x0040000006062812 */ /* 0x000fe400078efcff */
[----:B------:R-:W-:-:S02]  /*4de50*/  ISETP.LT.AND P2, PT, R9, UR19, !P0 ;  /* 0x0000001309007c0c */ /* 0x000fc4000c741270 */
        /* <DEDUP_REMOVED lines=59> */
[----:B------:R-:W-:Y:S01]  /*4e210*/  ISETP.LT.AND P1, PT, R8, UR50, !P0 ;  /* 0x0000003208007c0c */ /* 0x000fe2000c721270 */
[----:B------:R-:W-:Y:S01]  /*4e220*/  STL [R1+0x150c], R156 ;  /* 0x00150c9c01007387 */ /* 0x000fe20000100800 */
[----:B------:R-:W-:Y:S02]  /*4e230*/  LOP3.LUT R6, R6, 0xffffffbf, RZ, 0xc0, !PT ;  /* 0xffffffbf06067812 */ /* 0x000fe400078ec0ff */
[----:B------:R-:W-:Y:S01]  /*4e240*/  ISETP.GE.AND P0, PT, R252, UR47, PT ;  /* 0x0000002ffc007c0c */ /* 0x000fe2000bf06270 */
[----:B------:R-:W-:Y:S02]  /*4e250*/  VIADD R252, R156, UR56 ;  /* 0x000000389cfc7c36 */ /* 0x000fe40008000000 */
[----:B------:R-:W1:Y:S01]  /*4e260*/  LDS.128 R156, [R21] ;  /* 0x00000000159c7984 */ /* 0x000e620000000c00 */
[----:B------:R-:W-:Y:S01]  /*4e270*/  @P2 LOP3.LUT R6, R6, 0x40, RZ, 0xfc, !PT ;  /* 0x0000004006062812 */ /* 0x000fe200078efcff */
[----:B------:R-:W-:Y:S01]  /*4e280*/  BAR.SYNC.DEFER_BLOCKING 0x0 ;  /* 0x0000000000007b1d */ /* 0x000fe20000010000 */
[----:B------:R-:W-:-:S02]  /*4e290*/  ISETP.LT.AND P2, PT, R9, UR39, !P0 ;  /* 0x0000002709007c0c */ /* 0x000fc4000c741270 */
[----:B------:R-:W-:-:S04]  /*4e2a0*/  LOP3.LUT R6, R6, 0xffffffef, RZ, 0xc0, !PT ;  /* 0xffffffef06067812 */ /* 0x000fc800078ec0ff */
[----:B------:R-:W-:Y:S02]  /*4e2b0*/  @P1 LOP3.LUT R6, R6, 0x10, RZ, 0xfc, !PT ;  /* 0x0000001006061812 */ /* 0x000fe400078efcff */
[----:B------:R-:W-:Y:S02]  /*4e2c0*/  ISETP.LT.AND P1, PT, R8, UR52, !P0 ;  /* 0x0000003408007c0c */ /* 0x000fe4000c721270 */
[----:B------:R-:W-:-:S04]  /*4e2d0*/  LOP3.LUT R6, R6, 0xfffffff7, RZ, 0xc0, !PT ;  /* 0xfffffff706067812 */ /* 0x000fc800078ec0ff */
[----:B------:R-:W-:Y:S02]  /*4e2e0*/  @P2 LOP3.LUT R6, R6, 0x8, RZ, 0xfc, !PT ;  /* 0x0000000806062812 */ /* 0x000fe400078efcff */
[----:B------:R-:W-:Y:S02]  /*4e2f0*/  ISETP.GE.AND P0, PT, R251, UR49, PT ;  /* 0x00000031fb007c0c */ /* 0x000fe4000bf06270 */
[----:B------:R-:W-:-:S04]  /*4e300*/  LOP3.LUT R6, R6, 0xfffffffb, RZ, 0xc0, !PT ;  /* 0xfffffffb06067812 */ /* 0x000fc800078ec0ff */
[----:B------:R-:W-:Y:S02]  /*4e310*/  @P1 LOP3.LUT R6, R6, 0x4, RZ, 0xfc, !PT ;  /* 0x0000000406061812 */ /* 0x000fe400078efcff */
[----:B------:R-:W-:Y:S01]  /*4e320*/  ISETP.LT.AND P1, PT, R9, UR35, !P0 ;  /* 0x0000002309007c0c */ /* 0x000fe2000c721270 */
[----:B------:R-:W-:Y:S01]  /*4e330*/  VIADD R231, R252, UR61 ;  /* 0x0000003dfce77c36 */ /* 0x000fe20008000000 */
[----:B------:R-:W-:Y:S02]  /*4e340*/  ISETP.LT.AND P0, PT, R8, UR54, !P0 ;  /* 0x0000003608007c0c */ /* 0x000fe4000c701270 */
[----:B------:R-:W-:Y:S01]  /*4e350*/  LOP3.LUT R6, R6, 0xfffffffd, RZ, 0xc0, !PT ;  /* 0xfffffffd06067812 */ /* 0x000fe200078ec0ff */
[----:B------:R-:W-:Y:S01]  /*4e360*/  VIADD R230, R231, UR17 ;  /* 0x00000011e7e67c36 */ /* 0x000fe20008000000 */
[----:B-1----:R1:W-:Y:S07]  /*4e370*/  STL.64 [R1+0x140], R156 ;  /* 0x0001409c01007387 */ /* 0x0023ee0000100a00 */
[----:B------:R-:W-:Y:S01]  /*4e380*/  @P1 LOP3.LUT R6, R6, 0x2, RZ, 0xfc, !PT ;  /* 0x0000000206061812 */ /* 0x000fe200078efcff */
[----:B------:R-:W-:Y:S03]  /*4e390*/  STL.64 [R1+0x148], R158 ;  /* 0x0001489e01007387 */ /* 0x000fe60000100a00 */
[----:B------:R-:W-:Y:S01]  /*4e3a0*/  LOP3.LUT R6, R6, 0xfffffffe, RZ, 0xc0, !PT ;  /* 0xfffffffe06067812 */ /* 0x000fe200078ec0ff */
[----:B-1----:R-:W-:-:S03]  /*4e3b0*/  VIADD R156, R230, UR9 ;  /* 0x00000009e69c7c36 */ /* 0x002fc60008000000 */
[----:B------:R-:W-:Y:S02]  /*4e3c0*/  @P0 LOP3.LUT R6, R6, 0x1, RZ, 0xfc, !PT ;  /* 0x0000000106060812 */ /* 0x000fe400078efcff */
[----:B------:R1:W-:Y:S01]  /*4e3d0*/  STL [R1+0x1740], R156 ;  /* 0x0017409c01007387 */ /* 0x0003e20000100800 */
[----:B------:R-:W-:-:S05]  /*4e3e0*/  VIADD R251, R7, 0x4a ;  /* 0x0000004a07fb7836 */ /* 0x000fca0000000000 */
[----:B------:R-:W-:Y:S01]  /*4e3f0*/  ISETP.GE.AND P2, PT, R251, UR51, PT ;  /* 0x00000033fb007c0c */ /* 0x000fe2000bf46270 */
[----:B------:R-:W-:Y:S01]  /*4e400*/  VIADD R251, R7, 0x49 ;  /* 0x0000004907fb7836 */ /* 0x000fe20000000000 */
[----:B------:R-:W-:-:S04]  /*4e410*/  LOP3.LUT R6, R6, 0xffffffdf, RZ, 0xc0, !PT ;  /* 0xffffffdf06067812 */ /* 0x000fc800078ec0ff */
[----:B------:R-:W-:Y:S02]  /*4e420*/  ISETP.GE.AND P4, PT, R251, UR31, PT ;  /* 0x0000001ffb007c0c */ /* 0x000fe4000bf86270 */
[C---:B------:R-:W-:Y:S02]  /*4e430*/  ISETP.LT.AND P1, PT, R9.reuse, UR33, !P2 ;  /* 0x0000002109007c0c */ /* 0x040fe4000d721270 */
[----:B------:R-:W-:Y:S02]  /*4e440*/  ISETP.LT.AND P2, PT, R8, UR37, !P2 ;  /* 0x0000002508007c0c */ /* 0x000fe4000d741270 */
[----:B------:R-:W-:Y:S02]  /*4e450*/  ISETP.LT.AND P3, PT, R9, UR53, !P4 ;  /* 0x0000003509007c0c */ /* 0x000fe4000e761270 */
[----:B----4-:R-:W-:-:S04]  /*4e460*/  ISETP.GE.AND P0, PT, R250, R23, PT ;  /* 0x00000017fa00720c */ /* 0x010fc80003f06270 */
[----:B------:R-:W-:-:S13]  /*4e470*/  ISETP.LT.AND P5, PT, R8, UR6, !P0 ;  /* 0x0000000608007c0c */ /* 0x000fda000c7a1270 */
[----:B------:R-:W-:Y:S01]  /*4e480*/  @P5 LOP3.LUT R6, R6, 0x20, RZ, 0xfc, !PT ;  /* 0x0000002006065812 */ /* 0x000fe200078efcff */
[----:B------:R-:W-:Y:S01]  /*4e490*/  STL [R1+0x1cac], R12 ;  /* 0x001cac0c01007387 */ /* 0x000fe20000100800 */
[----:B------:R-:W-:Y:S02]  /*4e4a0*/  LOP3.LUT R20, R20, 0xffdfffff, RZ, 0xc0, !PT ;  /* 0xffdfffff14147812 */ /* 0x000fe400078ec0ff */
[----:B------:R-:W-:Y:S01]  /*4e4b0*/  LOP3.LUT R22, R22, 0xfffff7ff, RZ, 0xc0, !PT ;  /* 0xfffff7ff16167812 */ /* 0x000fe200078ec0ff */
[----:B------:R-:W-:Y:S01]  /*4e4c0*/  STL [R1+0x1ca8], R13 ;  /* 0x001ca80d01007387 */ /* 0x000fe20000100800 */
[----:B------:R-:W-:-:S03]  /*4e4d0*/  @P0 LOP3.LUT R20, R20, 0x200000, RZ, 0xfc, !PT ;  /* 0x0020000014140812 */ /* 0x000fc600078efcff */
[----:B--2---:R2:W-:Y:S01]  /*4e4e0*/  STSM.16.M88.4 [R0], R152 ;  /* 0x0000009800007844 */ /* 0x0045e20000000200 */
[----:B------:R-:W-:Y:S01]  /*4e4f0*/  IMAD.MOV.U32 R162, RZ, RZ, R24 ;  /* 0x000000ffffa27224 */ /* 0x000fe200078e0018 */
[----:B------:R-:W-:Y:S01]  /*4e500*/  ULDC UR6, c[0x0][0x22c] ;  /* 0x00008b0000067ab9 */ /* 0x000fe20000000800 */
[----:B------:R-:W-:Y:S01]  /*4e510*/  IMAD.MOV.U32 R163, RZ, RZ, R26 ;  /* 0x000000ffffa37224 */ /* 0x000fe200078e001a */
[----:B------:R-:W-:Y:S01]  /*4e520*/  STL [R1+0x1ca4], R14 ;  /* 0x001ca40e01007387 */ /* 0x000fe20000100800 */
[----:B------:R-:W-:Y:S01]  /*4e530*/  ULDC.64 UR8, c[0x0][0x228] ;  /* 0x00008a0000087ab9 */ /* 0x000fe20000000a00 */
[----:B------:R-:W-:Y:S01]  /*4e540*/  BAR.SYNC.DEFER_BLOCKING 0x0 ;  /* 0x0000000000007b1d */ /* 0x000fe20000010000 */
[----:B------:R-:W-:-:S05]  /*4e550*/  LOP3.LUT P0, RZ, R6, 0x800, RZ, 0xc0, !PT ;  /* 0x0000080006ff7812 */ /* 0x000fca000780c0ff */
[----:B------:R-:W-:Y:S04]  /*4e560*/  STL [R1+0x1ca0], R15 ;  /* 0x001ca00f01007387 */ /* 0x000fe80000100800 */
[----:B------:R-:W-:Y:S04]  /*4e570*/  STL [R1+0x1c90], R16 ;  /* 0x001c901001007387 */ /* 0x000fe80000100800 */
[----:B------:R-:W-:Y:S01]  /*4e580*/  @P0 LOP3.LUT R22, R22, 0x800, RZ, 0xfc, !PT ;  /* 0x0000080016160812 */ /* 0x000fe200078efcff */
[----:B------:R-:W-:Y:S01]  /*4e590*/  STL [R1+0x1c8c], R17 ;  /* 0x001c8c1101007387 */ /* 0x000fe20000100800 */
[----:B------:R-:W-:-:S02]  /*4e5a0*/  LOP3.LUT P0, RZ, R6, 0x8, RZ, 0xc0, !PT ;  /* 0x0000000806ff7812 */ /* 0x000fc4000780c0ff */
[----:B------:R-:W-:Y:S01]  /*4e5b0*/  LOP3.LUT R22, R22, 0xffffefff, RZ, 0xc0, !PT ;  /* 0xffffefff16167812 */ /* 0x000fe200078ec0ff */
[----:B------:R-:W-:Y:S04]  /*4e5c0*/  STL [R1+0x1c78], R18 ;  /* 0x001c781201007387 */ /* 0x000fe80000100800 */
[----:B------:R-:W-:Y:S04]  /*4e5d0*/  STL [R1+0x1c74], R19 ;  /* 0x001c741301007387 */ /* 0x000fe80000100800 */
[----:B------:R-:W-:Y:S02]  /*4e5e0*/  STL [R1+0x1c48], R252 ;  /* 0x001c48fc01007387 */ /* 0x000fe40000100800 */
[----:B------:R-:W-:-:S02]  /*4e5f0*/  @P0 LOP3.LUT R22, R22, 0x1000, RZ, 0xfc, !PT ;  /* 0x0000100016160812 */ /* 0x000fc400078efcff */
[----:B------:R-:W-:Y:S01]  /*4e600*/  STL [R1+0x1c44], R231 ;  /* 0x001c44e701007387 */ /* 0x000fe20000100800 */
[----:B------:R-:W-:Y:S02]  /*4e610*/  LOP3.LUT P0, RZ, R6, 0x4, RZ, 0xc0, !PT ;  /* 0x0000000406ff7812 */ /* 0x000fe4000780c0ff */
[----:B------:R-:W-:Y:S01]  /*4e620*/  LOP3.LUT R22, R22, 0xffffdfff, RZ, 0xc0, !PT ;  /* 0xffffdfff16167812 */ /* 0x000fe200078ec0ff */
[----:B------:R-:W-:Y:S04]  /*4e630*/  STL [R1+0x1c40], R230 ;  /* 0x001c40e601007387 */ /* 0x000fe80000100800 */
[----:B------:R-:W-:Y:S04]  /*4e640*/  STL [R1+0x1c60], R20 ;  /* 0x001c601401007387 */ /* 0x000fe80000100800 */
[----:B-1----:R-:W3:Y:S02]  /*4e650*/  LDL.LU R156, [R1+0x550] ;  /* 0x00055000019c7983 */ /* 0x002ee40000300800 */
[----:B------:R-:W-:-:S02]  /*4e660*/  @P0 LOP3.LUT R22, R22, 0x2000, RZ, 0xfc, !PT ;  /* 0x0000200016160812 */ /* 0x000fc400078efcff */
[----:B------:R-:W3:Y:S01]  /*4e670*/  LDL.LU R157, [R1+0x558] ;  /* 0x00055800019d7983 */ /* 0x000ee20000300800 */
[----:B------:R-:W-:Y:S02]  /*4e680*/  LOP3.LUT P0, RZ, R6, 0x2, RZ, 0xc0, !PT ;  /* 0x0000000206ff7812 */ /* 0x000fe4000780c0ff */
[----:B------:R-:W-:Y:S01]  /*4e690*/  LOP3.LUT R22, R22, 0xffffbfff, RZ, 0xc0, !PT ;  /* 0xffffbfff16167812 */ /* 0x000fe200078ec0ff */
[----:B------:R-:W3:Y:S04]  /*4e6a0*/  LDL.LU R158, [R1+0x150] ;  /* 0x00015000019e7983 */ /* 0x000ee80000300800 */
[----:B------:R-:W3:Y:S04]  /*4e6b0*/  LDL.LU R159, [R1+0x158] ;  /* 0x00015800019f7983 */ /* 0x000ee80000300800 */
[----:B------:R-:W1:Y:S02]  /*4e6c0*/  LDS.128 R12, [R21] ;  /* 0x00000000150c7984 */ /* 0x000e640000000c00 */
[----:B------:R-:W-:-:S02]  /*4e6d0*/  @P0 LOP3.LUT R22, R22, 0x4000, RZ, 0xfc, !PT ;  /* 0x0000400016160812 */ /* 0x000fc400078efcff */
[----:B--2---:R-:W2:Y:S01]  /*4e6e0*/  LDL.LU R152, [R1+0xd54] ;  /* 0x000d540001987983 */ /* 0x004ea20000300800 */
[----:B------:R-:W-:Y:S01]  /*4e6f0*/  BAR.SYNC.DEFER_BLOCKING 0x0 ;  /* 0x0000000000007b1d */ /* 0x000fe20000010000 */
[----:B------:R-:W-:-:S05]  /*4e700*/  LOP3.LUT P0, RZ, R6, 0x1, RZ, 0xc0, !PT ;  /* 0x0000000106ff7812 */ /* 0x000fca000780c0ff */
[----:B-1----:R-:W-:Y:S04]  /*4e710*/  STL.64 [R1+0xd40], R12 ;  /* 0x000d400c01007387 */ /* 0x002fe80000100a00 */
[----:B------:R-:W-:Y:S04]  /*4e720*/  STL.64 [R1+0xd48], R14 ;  /* 0x000d480e01007387 */ /* 0x000fe80000100a00 */
[----:B------:R-:W2:Y:S04]  /*4e730*/  LDL.LU R153, [R1+0xd5c] ;  /* 0x000d5c0001997983 */ /* 0x000ea80000300800 */
[----:B------:R-:W2:Y:S04]  /*4e740*/  LDL.LU R154, [R1+0x954] ;  /* 0x00095400019a7983 */ /* 0x000ea80000300800 */
[----:B------:R-:W2:Y:S04]  /*4e750*/  LDL.LU R155, [R1+0x95c] ;  /* 0x00095c00019b7983 */ /* 0x000ea80000300800 */
[----:B---3--:R1:W-:Y:S01]  /*4e760*/  STSM.16.M88.4 [R0], R156 ;  /* 0x0000009c00007844 */ /* 0x0083e20000000200 */
[----:B------:R-:W-:Y:S06]  /*4e770*/  BAR.SYNC.DEFER_BLOCKING 0x0 ;  /* 0x0000000000007b1d */ /* 0x000fec0000010000 */
[----:B-1----:R-:W3:Y:S04]  /*4e780*/  LDL.LU R156, [R1+0x554] ;  /* 0x00055400019c7983 */ /* 0x002ee80000300800 */
[----:B------:R-:W1:Y:S01]  /*4e790*/  LDS.128 R12, [R21] ;  /* 0x00000000150c7984 */ /* 0x000e620000000c00 */
[----:B------:R-:W-:Y:S06]  /*4e7a0*/  BAR.SYNC.DEFER_BLOCKING 0x0 ;  /* 0x0000000000007b1d */ /* 0x000fec0000010000 */
[----:B--2---:R2:W-:Y:S04]  /*4e7b0*/  STSM.16.M88.4 [R0], R152 ;  /* 0x0000009800007844 */ /* 0x0045e80000000200 */
[----:B-1----:R-:W-:Y:S04]  /*4e7c0*/  STL.64 [R1+0x950], R12 ;  /* 0x0009500c01007387 */ /* 0x002fe80000100a00 */
[----:B------:R-:W-:Y:S01]  /*4e7d0*/  STL.64 [R1+0x958], R14 ;  /* 0x0009580e01007387 */ /* 0x000fe20000100a00 */
[----:B------:R-:W-:Y:S06]  /*4e7e0*/  BAR.SYNC.DEFER_BLOCKING 0x0 ;  /* 0x0000000000007b1d */ /* 0x000fec0000010000 */
[----:B------:R-:W3:Y:S04]  /*4e7f0*/  LDL.LU R157, [R1+0x55c] ;  /* 0x00055c00019d7983 */ /* 0x000ee80000300800 */
[----:B------:R-:W3:Y:S04]  /*4e800*/  LDL.LU R158, [R1+0x154] ;  /* 0x00015400019e7983 */ /* 0x000ee80000300800 */
[----:B------:R-:W3:Y:S04]  /*4e810*/  LDL.LU R159, [R1+0x15c] ;  /* 0x00015c00019f7983 */ /* 0x000ee80000300800 */
[----:B--2---:R-:W2:Y:S04]  /*4e820*/  LDL.LU R152, [R1+0xd60] ;  /* 0x000d600001987983 */ /* 0x004ea80000300800 */
[----:B------:R-:W1:Y:S01]  /*4e830*/  LDS.128 R12, [R21] ;  /* 0x00000000150c7984 */ /* 0x000e620000000c00 */
[----:B------:R-:W-:Y:S06]  /*4e840*/  BAR.SYNC.DEFER_BLOCKING 0x0 ;  /* 0x0000000000007b1d */ /* 0x000fec0000010000 */
        /* <DEDUP_REMOVED lines=59> */
[----:B------:R-:W-:Y:S01]  /*4ec00*/  BAR.SYNC.DEFER_BLOCKING 0x0 ;  /* 0x0000000000007b1d */ /* 0x000fe20000010000 */
[----:B-1----:R-:W-:-:S05]  /*4ec10*/  IMAD.MOV.U32 R16, RZ, RZ, R12 ;  /* 0x000000ffff107224 */ /* 0x002fca00078e000c */
[----:B------:R-:W-:Y:S04]  /*4ec20*/  STL [R1+0xd64], R13 ;  /* 0x000d640d01007387 */ /* 0x000fe80000100800 */
[----:B------:R-:W-:Y:S04]  /*4ec30*/  STL.64 [R1+0xd68], R14 ;  /* 0x000d680e01007387 */ /* 0x000fe80000100a00 */
[----:B------:R-:W-:Y:S04]  /*4ec40*/  STL [R1+0x1c94], R16 ;  /* 0x001c941001007387 */ /* 0x000fe80000100800 */
        /* <DEDUP_REMOVED lines=50> */
[----:B-1----:R-:W-:Y:S04]  /*4ef70*/  STL.64 [R1+0x980], R12 ;  /* 0x0009800c01007387 */ /* 0x002fe80000100a00 */
[----:B--2---:R1:W-:Y:S04]  /*4ef80*/  STSM.16.M88.4 [R0], R152 ;  /* 0x0000009800007844 */ /* 0x0043e80000000200 */
[----:B------:R-:W-:Y:S04]  /*4ef90*/  STL.64 [R1+0x988], R14 ;  /* 0x0009880e01007387 */ /* 0x000fe80000100a00 */
[----:B------:R-:W3:Y:S01]  /*4efa0*/  LDL.LU R157, [R1+0x58c] ;  /* 0x00058c00019d7983 */ /* 0x000ee20000300800 */
[----:B------:R-:W-:Y:S06]  /*4efb0*/  BAR.SYNC.DEFER_BLOCKING 0x0 ;  /* 0x0000000000007b1d */ /* 0x000fec0000010000 */
[----:B------:R-:W3:Y:S04]  /*4efc0*/  LDL.LU R158, [R1+0x184] ;  /* 0x00018400019e7983 */ /* 0x000ee80000300800 */
[----:B------:R-:W3:Y:S04]  /*4efd0*/  LDL.LU R159, [R1+0x18c] ;  /* 0x00018c00019f7983 */ /* 0x000ee80000300800 */
[----:B-1----:R-:W2:Y:S04]  /*4efe0*/  LDL.LU R152, [R1+0xd90] ;  /* 0x000d900001987983 */ /* 0x002ea80000300800 */
        /* <DEDUP_REMOVED lines=71> */
[----:B------:R-:W-:Y:S01]  /*4f460*/  BAR.SYNC.DEFER_BLOCKING 0x0 ;  /* 0x0000000000007b1d */ /* 0x000fe20000010000 */
[----:B-1----:R-:W-:-:S05]  /*4f470*/  IMAD.MOV.U32 R18, RZ, RZ, R14 ;  /* 0x000000ffff127224 */ /* 0x002fca00078e000e */
[----:B--2---:R1:W-:Y:S04]  /*4f480*/  STSM.16.M88.4 [R0], R152 ;  /* 0x0000009800007844 */ /* 0x0043e80000000200 */
[----:B------:R-:W-:Y:S04]  /*4f490*/  STL.64 [R1+0x9a0], R12 ;  /* 0x0009a00c01007387 */ /* 0x000fe80000100a00 */
[----:B------:R-:W-:Y:S01]  /*4f4a0*/  STL [R1+0x9ac], R15 ;  /* 0x0009ac0f01007387 */ /* 0x000fe20000100800 */
[----:B------:R-:W-:Y:S06]  /*4f4b0*/  BAR.SYNC.DEFER_BLOCKING 0x0 ;  /* 0x0000000000007b1d */ /* 0x000fec0000010000 */
[----:B------:R-:W-:Y:S04]  /*4f4c0*/  STL [R1+0x1c7c], R18 ;  /* 0x001c7c1201007387 */ /* 0x000fe80000100800 */
[----:B------:R-:W3:Y:S04]  /*4f4d0*/  LDL.LU R157, [R1+0x5ac] ;  /* 0x0005ac00019d7983 */ /* 0x000ee80000300800 */
[----:B------:R-:W3:Y:S04]  /*4f4e0*/  LDL.LU R158, [R1+0x1a4] ;  /* 0x0001a400019e7983 */ /* 0x000ee80000300800 */
[----:B------:R-:W3:Y:S04]  /*4f4f0*/  LDL.LU R159, [R1+0x1ac] ;  /* 0x0001ac00019f7983 */ /* 0x000ee80000300800 */
[----:B------:R-:W2:Y:S04]  /*4f500*/  LDS.128 R12, [R21] ;  /* 0x00000000150c7984 */ /* 0x000ea80000000c00 */
[----:B-1----:R-:W4:Y:S01]  /*4f510*/  LDL.LU R152, [R1+0xdb0] ;  /* 0x000db00001987983 */ /* 0x002f220000300800 */
[----:B------:R-:W-:Y:S06]  /*4f520*/  BAR.SYNC.DEFER_BLOCKING 0x0 ;  /* 0x0000000000007b1d */ /* 0x000fec0000010000 */
[----:B--2---:R-:W-:Y:S04]  /*4f530*/  STL.64 [R1+0x5a0], R12 ;  /* 0x0005a00c01007387 */ /* 0x004fe80000100a00 */
[----:B------:R-:W-:Y:S04]  /*4f540*/  STL.64 [R1+0x5a8], R14 ;  /* 0x0005a80e01007387 */ /* 0x000fe80000100a00 */
[----:B------:R-:W4:Y:S04]  /*4f550*/  LDL.LU R153, [R1+0xdb8] ;  /* 0x000db80001997983 */ /* 0x000f280000300800 */
[----:B------:R-:W4:Y:S04]  /*4f560*/  LDL.LU R154, [R1+0x9b0] ;  /* 0x0009b000019a7983 */ /* 0x000f280000300800 */
[----:B------:R-:W4:Y:S04]  /*4f570*/  LDL.LU R155, [R1+0x9b8] ;  /* 0x0009b800019b7983 */ /* 0x000f280000300800 */
[----:B---3--:R1:W-:Y:S01]  /*4f580*/  STSM.16.M88.4 [R0], R156 ;  /* 0x0000009c00007844 */ /* 0x0083e20000000200 */
[----:B------:R-:W-:Y:S06]  /*4f590*/  BAR.SYNC.DEFER_BLOCKING 0x0 ;  /* 0x0000000000007b1d */ /* 0x000fec0000010000 */
[----:B-1----:R-:W2:Y:S04]  /*4f5a0*/  LDL.LU R156, [R1+0x5b0] ;  /* 0x0005b000019c7983 */ /* 0x002ea80000300800 */
[----:B------:R-:W1:Y:S01]  /*4f5b0*/  LDS.128 R12, [R21] ;  /* 0x00000000150c7984 */ /* 0x000e620000000c00 */
[----:B------:R-:W-:Y:S06]  /*4f5c0*/  BAR.SYNC.DEFER_BLOCKING 0x0 ;  /* 0x0000000000007b1d */ /* 0x000fec0000010000 */
[----:B----4-:R3:W-:Y:S01]  /*4f5d0*/  STSM.16.M88.4 [R0], R152 ;  /* 0x0000009800007844 */ /* 0x0107e20000000200 */
[----:B-1----:R-:W-:-:S03]  /*4f5e0*/  MOV R18, R12 ;  /* 0x0000000c00127202 */ /* 0x002fc60000000f00 */
[----:B------:R-:W-:Y:S04]  /*4f5f0*/  STL [R1+0x1a4], R13 ;  /* 0x0001a40d01007387 */ /* 0x000fe80000100800 */
[----:B------:R-:W-:Y:S01]  /*4f600*/  STL.64 [R1+0x1a8], R14 ;  /* 0x0001a80e01007387 */ /* 0x000fe20000100a00 */
[----:B------:R-:W-:Y:S06]  /*4f610*/  BAR.SYNC.DEFER_BLOCKING 0x0 ;  /* 0x0000000000007b1d */ /* 0x000fec0000010000 */
[----:B------:R-:W-:Y:S04]  /*4f620*/  STL [R1+0x1c80], R18 ;  /* 0x001c801201007387 */ /* 0x000fe80000100800 */
[----:B------:R-:W2:Y:S04]  /*4f630*/  LDL.LU R157, [R1+0x5b8] ;  /* 0x0005b800019d7983 */ /* 0x000ea80000300800 */
[----:B------:R-:W2:Y:S04]  /*4f640*/  LDL.LU R158, [R1+0x1b0] ;  /* 0x0001b000019e7983 */ /* 0x000ea80000300800 */
[----:B------:R-:W2:Y:S04]  /*4f650*/  LDL.LU R159, [R1+0x1b8] ;  /* 0x0001b800019f7983 */ /* 0x000ea80000300800 */
[----:B------:R-:W1:Y:S04]  /*4f660*/  LDS.128 R12, [R21] ;  /* 0x00000000150c7984 */ /* 0x000e680000000c00 */
[----:B---3--:R-:W3:Y:S01]  /*4f670*/  LDL.LU R152, [R1+0xdb4] ;  /* 0x000db40001987983 */ /* 0x008ee20000300800 */
[----:B------:R-:W-:Y:S06]  /*4f680*/  BAR.SYNC.DEFER_BLOCKING 0x0 ;  /* 0x0000000000007b1d */ /* 0x000fec0000010000 */
[----:B-1----:R-:W-:Y:S04]  /*4f690*/  STL.64 [R1+0xda0], R12 ;  /* 0x000da00c01007387 */ /* 0x002fe80000100a00 */
[----:B------:R-:W-:Y:S04]  /*4f6a0*/  STL.64 [R1+0xda8], R14 ;  /* 0x000da80e01007387 */ /* 0x000fe80000100a00 */
[----:B------:R-:W3:Y:S04]  /*4f6b0*/  LDL.LU R153, [R1+0xdbc] ;  /* 0x000dbc0001997983 */ /* 0x000ee80000300800 */
[----:B------:R-:W3:Y:S04]  /*4f6c0*/  LDL.LU R154, [R1+0x9b4] ;  /* 0x0009b400019a7983 */ /* 0x000ee80000300800 */
[----:B------:R-:W3:Y:S04]  /*4f6d0*/  LDL.LU R155, [R1+0x9bc] ;  /* 0x0009bc00019b7983 */ /* 0x000ee80000300800 */
[----:B--2---:R1:W-:Y:S01]  /*4f6e0*/  STSM.16.M88.4 [R0], R156 ;  /* 0x0000009c00007844 */ /* 0x0043e20000000200 */
[----:B------:R-:W-:Y:S06]  /*4f6f0*/  BAR.SYNC.DEFER_BLOCKING 0x0 ;  /* 0x0000000000007b1d */ /* 0x000fec0000010000 */
[----:B-1----:R-:W2:Y:S04]  /*4f700*/  LDL.LU R156, [R1+0x5b4] ;  /* 0x0005b400019c7983 */ /* 0x002ea80000300800 */
[----:B------:R-:W1:Y:S01]  /*4f710*/  LDS.128 R12, [R21] ;  /* 0x00000000150c7984 */ /* 0x000e620000000c00 */
[----:B------:R-:W-:Y:S06]  /*4f720*/  BAR.SYNC.DEFER_BLOCKING 0x0 ;  /* 0x0000000000007b1d */ /* 0x000fec0000010000 */
[----:B---3--:R3:W-:Y:S04]  /*4f730*/  STSM.16.M88.4 [R0], R152 ;  /* 0x0000009800007844 */ /* 0x0087e80000000200 */
[----:B-1----:R-:W-:Y:S04]  /*4f740*/  STL.64 [R1+0x9b0], R12 ;  /* 0x0009b00c01007387 */ /* 0x002fe80000100a00 */
[----:B------:R-:W-:Y:S01]  /*4f750*/  STL.64 [R1+0x9b8], R14 ;  /* 0x0009b80e01007387 */ /* 0x000fe20000100a00 */
[----:B------:R-:W-:Y:S06]  /*4f760*/  BAR.SYNC.DEFER_BLOCKING 0x0 ;  /* 0x0000000000007b1d */ /* 0x000fec0000010000 */
[----:B------:R-:W2:Y:S04]  /*4f770*/  LDL.LU R157, [R1+0x5bc] ;  /* 0x0005bc00019d7983 */ /* 0x000ea80000300800 */
[----:B------:R-:W2:Y:S04]  /*4f780*/  LDL.LU R158, [R1+0x1b4] ;  /* 0x0001b400019e7983 */ /* 0x000ea80000300800 */
[----:B------:R-:W2:Y:S04]  /*4f790*/  LDL.LU R159, [R1+0x1bc] ;  /* 0x0001bc00019f7983 */ /* 0x000ea80000300800 */
[----:B---3--:R-:W3:Y:S04]  /*4f7a0*/  LDL.LU R152, [R1+0xdc0] ;  /* 0x000dc00001987983 */ /* 0x008ee80000300800 */
[----:B------:R-:W1:Y:S01]  /*4f7b0*/  LDS.128 R12, [R21] ;  /* 0x00000000150c7984 */ /* 0x000e620000000c00 */
        /* <DEDUP_REMOVED lines=51> */
[----:B---3--:R3:W-:Y:S01]  /*4faf0*/  STSM.16.M88.4 [R0], R152 ;  /* 0x0000009800007844 */ /* 0x0087e20000000200 */
[----:B-1----:R-:W-:-:S03]  /*4fb00*/  IMAD.MOV.U32 R19, RZ, RZ, R15 ;  /* 0x000000ffff137224 */ /* 0x002fc600078e000f */
[----:B------:R-:W-:Y:S04]  /*4fb10*/  STL.64 [R1+0x1c0], R12 ;  /* 0x0001c00c01007387 */ /* 0x000fe80000100a00 */
[----:B------:R-:W-:Y:S01]  /*4fb20*/  STL [R1+0x1c8], R14 ;  /* 0x0001c80e01007387 */ /* 0x000fe20000100800 */
        /* <DEDUP_REMOVED lines=115> */
[----:B------:R-:W4:Y:S04]  /*50260*/  LDL.LU R160, [R1+0x200] ;  /* 0x0002000001a07983 */ /* 0x000f280000300800 */
[----:B--2---:R-:W-:Y:S01]  /*50270*/  STSM.16.M88.4 [R0], R156 ;  /* 0x0000009c00007844 */ /* 0x004fe20000000200 */
[----:B------:R-:W-:Y:S06]  /*50280*/  BAR.SYNC.DEFER_BLOCKING 0x0 ;  /* 0x0000000000007b1d */ /* 0x000fec0000010000 */
[----:B------:R-:W1:Y:S02]  /*50290*/  LDS.128 R12, [R21] ;  /* 0x00000000150c7984 */ /* 0x000e640000000c00 */
[----:B------:R-:W-:Y:S06]  /*502a0*/  BAR.SYNC.DEFER_BLOCKING 0x0 ;  /* 0x0000000000007b1d */ /* 0x000fec0000010000 */
[----:B---3--:R-:W-:Y:S04]  /*502b0*/  STSM.16.M88.4 [R0], R152 ;  /* 0x0000009800007844 */ /* 0x008fe80000000200 */
[----:B-1----:R-:W-:Y:S04]  /*502c0*/  STL.64 [R1+0x5f0], R12 ;  /* 0x0005f00c01007387 */ /* 0x002fe80000100a00 */
[----:B------:R-:W-:Y:S01]  /*502d0*/  STL.64 [R1+0x5f8], R14 ;  /* 0x0005f80e01007387 */ /* 0x000fe20000100a00 */
[----:B------:R-:W-:Y:S06]  /*502e0*/  BAR.SYNC.DEFER_BLOCKING 0x0 ;  /* 0x0000000000007b1d */ /* 0x000fec0000010000 */
[----:B------:R-:W4:Y:S04]  /*502f0*/  LDL.LU R161, [R1+0x208] ;  /* 0x0002080001a17983 */ /* 0x000f280000300800 */
[----:B------:R-:W2:Y:S04]  /*50300*/  LDL.LU R156, [R1+0xa04] ;  /* 0x000a0400019c7983 */ /* 0x000ea80000300800 */
[----:B------:R-:W1:Y:S01]  /*50310*/  LDS.128 R12, [R21] ;  /* 0x00000000150c7984 */ /* 0x000e620000000c00 */
[----:B------:R-:W-:Y:S06]  /*50320*/  BAR.SYNC.DEFER_BLOCKING 0x0 ;  /* 0x0000000000007b1d */ /* 0x000fec0000010000 */
[----:B-1----:R-:W-:Y:S04]  /*50330*/  STL.64 [R1+0xdf0], R12 ;  /* 0x000df00c01007387 */ /* 0x002fe80000100a00 */
[----:B------:R-:W-:Y:S04]  /*50340*/  STL.64 [R1+0xdf8], R14 ;  /* 0x000df80e01007387 */ /* 0x000fe80000100a00 */
[----:B------:R-:W2:Y:S04]  /*50350*/  LDL.LU R157, [R1+0xa0c] ;  /* 0x000a0c00019d7983 */ /* 0x000ea80000300800 */
[----:B------:R-:W2:Y:S04]  /*50360*/  LDL.LU R158, [R1+0x604] ;  /* 0x00060400019e7983 */ /* 0x000ea80000300800 */
[----:B------:R-:W2:Y:S04]  /*50370*/  LDL.LU R159, [R1+0x60c] ;  /* 0x00060c00019f7983 */ /* 0x000ea80000300800 */
[----:B------:R-:W3:Y:S01]  /*50380*/  LDL.LU R152, [R1+0x204] ;  /* 0x0002040001987983 */ /* 0x000ee20000300800 */
[----:B------:R-:W-:-:S02]  /*50390*/  IMAD.MOV.U32 R154, RZ, RZ, R25 ;  /* 0x000000ffff9a7224 */ /* 0x000fc400078e0019 */
[----:B------:R-:W-:Y:S01]  /*503a0*/  IMAD.MOV.U32 R155, RZ, RZ, R27 ;  /* 0x000000ffff9b7224 */ /* 0x000fe200078e001b */
[----:B----4-:R-:W-:Y:S01]  /*503b0*/  STSM.16.M88.4 [R0], R160 ;  /* 0x000000a000007844 */ /* 0x010fe20000000200 */
[----:B------:R-:W-:Y:S06]  /*503c0*/  BAR.SYNC.DEFER_BLOCKING 0x0 ;  /* 0x0000000000007b1d */ /* 0x000fec0000010000 */
[----:B------:R-:W1:Y:S02]  /*503d0*/  LDS.128 R12, [R21] ;  /* 0x00000000150c7984 */ /* 0x000e640000000c00 */
[----:B------:R-:W-:Y:S06]  /*503e0*/  BAR.SYNC.DEFER_BLOCKING 0x0 ;  /* 0x0000000000007b1d */ /* 0x000fec0000010000 */
[----:B--2---:R-:W-:Y:S04]  /*503f0*/  STSM.16.M88.4 [R0], R156 ;  /* 0x0000009c00007844 */ /* 0x004fe80000000200 */
[----:B-1----:R-:W-:Y:S04]  /*50400*/  STL.64 [R1+0xa00], R12 ;  /* 0x000a000c01007387 */ /* 0x002fe80000100a00 */
[----:B------:R-:W-:Y:S01]  /*50410*/  STL.64 [R1+0xa08], R14 ;  /* 0x000a080e01007387 */ /* 0x000fe20000100a00 */
[----:B------:R-:W-:Y:S06]  /*50420*/  BAR.SYNC.DEFER_BLOCKING 0x0 ;  /* 0x0000000000007b1d */ /* 0x000fec0000010000 */
[----:B------:R-:W3:Y:S04]  /*50430*/  LDL.LU R153, [R1+0x20c] ;  /* 0x00020c0001997983 */ /* 0x000ee80000300800 */
        /* <DEDUP_REMOVED lines=18> */
[----:B--2---:R-:W2:Y:S04]  /*50560*/  LDL.LU R24, [R1+0xa14] ;  /* 0x000a140001187983 */ /* 0x004ea80000300800 */
[----:B------:R-:W1:Y:S04]  /*50570*/  LDS.128 R12, [R21] ;  /* 0x00000000150c7984 */ /* 0x000e680000000c00 */
[----:B-1----:R-:W-:Y:S04]  /*50580*/  STL.64 [R1+0xe50], R12 ;  /* 0x000e500c01007387 */ /* 0x002fe80000100a00 */
[----:B------:R-:W-:Y:S04]  /*50590*/  STL.64 [R1+0xe58], R14 ;  /* 0x000e580e01007387 */ /* 0x000fe80000100a00 */
[----:B------:R-:W2:Y:S04]  /*505a0*/  LDL.LU R25, [R1+0xa1c] ;  /* 0x000a1c0001197983 */ /* 0x000ea80000300800 */
[----:B------:R-:W2:Y:S04]  /*505b0*/  LDL.LU R26, [R1+0x614] ;  /* 0x00061400011a7983 */ /* 0x000ea80000300800 */
[----:B------:R-:W2:Y:S01]  /*505c0*/  LDL.LU R27, [R1+0x61c] ;  /* 0x00061c00011b7983 */ /* 0x000ea20000300800 */
[----:B------:R-:W-:Y:S01]  /*505d0*/  BAR.SYNC.DEFER_BLOCKING 0x0 ;  /* 0x0000000000007b1d */ /* 0x000fe20000010000 */
[----:B------:R-:W-:-:S02]  /*505e0*/  IMAD.MOV.U32 R154, RZ, RZ, R28 ;  /* 0x000000ffff9a7224 */ /* 0x000fc400078e001c */
[----:B------:R-:W-:-:S05]  /*505f0*/  IMAD.MOV.U32 R155, RZ, RZ, R30 ;  /* 0x000000ffff9b7224 */ /* 0x000fca00078e001e */
        /* <DEDUP_REMOVED lines=19> */
[----:B------:R-:W-:-:S03]  /*50730*/  IMAD.MOV.U32 R155, RZ, RZ, R31 ;  /* 0x000000ffff9b7224 */ /* 0x000fc600078e001f */
[----:B------:R-:W4:Y:S04]  /*50740*/  LDL.LU R28, [R1+0x220] ;  /* 0x00022000011c7983 */ /* 0x000f280000300800 */
[----:B---3--:R-:W-:Y:S01]  /*50750*/  STSM.16.M88.4 [R0], R152 ;  /* 0x0000009800007844 */ /* 0x008fe20000000200 */
[----:B------:R-:W-:Y:S06]  /*50760*/  BAR.SYNC.DEFER_BLOCKING 0x0 ;  /* 0x0000000000007b1d */ /* 0x000fec0000010000 */
[----:B------:R-:W1:Y:S02]  /*50770*/  LDS.128 R12, [R21] ;  /* 0x00000000150c7984 */ /* 0x000e640000000c00 */
[----:B------:R-:W-:Y:S06]  /*50780*/  BAR.SYNC.DEFER_BLOCKING 0x0 ;  /* 0x0000000000007b1d */ /* 0x000fec0000010000 */
[----:B--2---:R2:W-:Y:S04]  /*50790*/  STSM.16.M88.4 [R0], R24 ;  /* 0x0000001800007844 */ /* 0x0045e80000000200 */
[----:B-1----:R-:W-:Y:S04]  /*507a0*/  STL.64 [R1+0x200], R12 ;  /* 0x0002000c01007387 */ /* 0x002fe80000100a00 */
[----:B------:R-:W-:Y:S01]  /*507b0*/  STL.64 [R1+0x208], R14 ;  /* 0x0002080e01007387 */ /* 0x000fe20000100a00 */
[----:B------:R-:W-:Y:S06]  /*507c0*/  BAR.SYNC.DEFER_BLOCKING 0x0 ;  /* 0x0000000000007b1d */ /* 0x000fec0000010000 */
[----:B------:R-:W4:Y:S04]  /*507d0*/  LDL.LU R29, [R1+0x228] ;  /* 0x00022800011d7983 */ /* 0x000f280000300800 */
        /* <DEDUP_REMOVED lines=10> */
[----:B----4-:R1:W-:Y:S01]  /*50880*/  STSM.16.M88.4 [R0], R28 ;  /* 0x0000001c00007844 */ /* 0x0103e20000000200 */
        /* <DEDUP_REMOVED lines=604> */
[----:B--2---:R2:W-:Y:S01]  /*52e50*/  STSM.16.M88.4 [R0], R24 ;  /* 0x0000001800007844 */ /* 0x0045e20000000200 */
[----:B-1----:R-:W-:-:S03]  /*52e60*/  IMAD.MOV.U32 R252, RZ, RZ, R15 ;  /* 0x000000fffffc7224 */ /* 0x002fc600078e000f */
[----:B------:R-:W-:Y:S04]  /*52e70*/  STL.64 [R1+0xc0], R12 ;  /* 0x0000c00c01007387 */ /* 0x000fe80000100a00 */
[----:B------:R-:W-:Y:S01]  /*52e80*/  STL [R1+0xc8], R14 ;  /* 0x0000c80e01007387 */ /* 0x000fe20000100800 */
[----:B------:R-:W-:Y:S06]  /*52e90*/  BAR.SYNC.DEFER_BLOCKING 0x0 ;  /* 0x0000000000007b1d */ /* 0x000fec0000010000 */
[----:B------:R-:W-:Y:S04]  /*52ea0*/  STL [R1+0x1c50], R252 ;  /* 0x001c50fc01007387 */ /* 0x000fe80000100800 */
[----:B------:R-:W3:Y:S04]  /*52eb0*/  LDL.LU R29, [R1+0x31c] ;  /* 0x00031c00011d7983 */ /* 0x000ee80000300800 */
[----:B--2---:R-:W2:Y:S04]  /*52ec0*/  LDL.LU R24, [R1+0xb20] ;  /* 0x000b200001187983 */ /* 0x004ea80000300800 */
[----:B------:R-:W1:Y:S02]  /*52ed0*/  LDS.128 R12, [R21] ;  /* 0x00000000150c7984 */ /* 0x000e640000000c00 */
[----:B-1----:R-:W-:-:S02]  /*52ee0*/  IMAD.MOV.U32 R252, RZ, RZ, R14 ;  /* 0x000000fffffc7224 */ /* 0x002fc400078e000e */
[----:B------:R-:W-:Y:S01]  /*52ef0*/  IMAD.MOV.U32 R231, RZ, RZ, R15 ;  /* 0x000000ffffe77224 */ /* 0x000fe200078e000f */
[----:B------:R-:W-:Y:S04]  /*52f00*/  STL.64 [R1+0x80], R12 ;  /* 0x0000800c01007387 */ /* 0x000fe80000100a00 */
[----:B------:R-:W-:Y:S04]  /*52f10*/  STL [R1+0x1c54], R252 ;  /* 0x001c54fc01007387 */ /* 0x000fe80000100800 */
[----:B------:R-:W-:Y:S04]  /*52f20*/  STL [R1+0x1c4c], R231 ;  /* 0x001c4ce701007387 */ /* 0x000fe80000100800 */
        /* <DEDUP_REMOVED lines=11> */
[----:B--2---:R2:W-:Y:S02]  /*52fe0*/  STSM.16.M88.4 [R0], R24 ;  /* 0x0000001800007844 */ /* 0x0045e40000000200 */
[----:B------:R-:W-:Y:S01]  /*52ff0*/  BAR.SYNC.DEFER_BLOCKING 0x0 ;  /* 0x0000000000007b1d */ /* 0x000fe20000010000 */
[----:B-1----:R-:W-:-:S02]  /*53000*/  IMAD.MOV.U32 R230, RZ, RZ, R15 ;  /* 0x000000ffffe67224 */ /* 0x002fc400078e000f */
[----:B------:R-:W-:Y:S02]  /*53010*/  IMAD.MOV.U32 R252, RZ, RZ, R13 ;  /* 0x000000fffffc7224 */ /* 0x000fe400078e000d */
[----:B------:R-:W-:Y:S01]  /*53020*/  IMAD.MOV.U32 R231, RZ, RZ, R14 ;  /* 0x000000ffffe77224 */ /* 0x000fe200078e000e */
[----:B------:R-:W-:Y:S04]  /*53030*/  STL [R1+0x20], R12 ;  /* 0x0000200c01007387 */ /* 0x000fe80000100800 */
[----:B------:R-:W4:Y:S04]  /*53040*/  LDL.LU R13, [R1+0x18e8] ;  /* 0x0018e800010d7983 */ /* 0x000f280000300800 */
[----:B------:R-:W4:Y:S04]  /*53050*/  LDL.LU R16, [R1+0xc00] ;  /* 0x000c000001107983 */ /* 0x000f280000300800 */
[----:B------:R-:W4:Y:S04]  /*53060*/  LDL.LU R14, [R1+0x173c] ;  /* 0x00173c00010e7983 */ /* 0x000f280000300800 */
[----:B------:R-:W-:Y:S04]  /*53070*/  STL [R1+0x1c68], R230 ;  /* 0x001c68e601007387 */ /* 0x000fe80000100800 */
[----:B------:R-:W-:Y:S04]  /*53080*/  STL [R1+0x1c5c], R231 ;  /* 0x001c5ce701007387 */ /* 0x000fe80000100800 */
[----:B------:R-:W-:Y:S04]  /*53090*/  STL [R1+0x1c58], R252 ;  /* 0x001c58fc01007387 */ /* 0x000fe80000100800 */
[----:B------:R-:W3:Y:S04]  /*530a0*/  LDL.LU R29, [R1+0x328] ;  /* 0x00032800011d7983 */ /* 0x000ee80000300800 */
[----:B------:R-:W1:Y:S04]  /*530b0*/  LDS.128 R248, [R21] ;  /* 0x0000000015f87984 */ /* 0x000e680000000c00 */
[----:B--2---:R-:W2:Y:S04]  /*530c0*/  LDL.LU R24, [R1+0xb24] ;  /* 0x000b240001187983 */ /* 0x004ea80000300800 */
[----:B-1----:R-:W-:Y:S04]  /*530d0*/  STL [R1+0x1c9c], R248 ;  /* 0x001c9cf801007387 */ /* 0x002fe80000100800 */
[----:B------:R-:W-:Y:S04]  /*530e0*/  STL [R1+0x1c88], R249 ;  /* 0x001c88f901007387 */ /* 0x000fe80000100800 */
        /* <DEDUP_REMOVED lines=11> */
[----:B------:R-:W3:Y:S04]  /*531a0*/  LDL.LU R29, [R1+0x32c] ;  /* 0x00032c00011d7983 */ /* 0x000ee80000300800 */
[----:B------:R-:W1:Y:S01]  /*531b0*/  LDS.128 R244, [R21] ;  /* 0x0000000015f47984 */ /* 0x000e620000000c00 */
[----:B------:R-:W-:Y:S06]  /*531c0*/  BAR.SYNC.DEFER_BLOCKING 0x0 ;  /* 0x0000000000007b1d */ /* 0x000fec0000010000 */
[----:B--2---:R2:W-:Y:S02]  /*531d0*/  STSM.16.M88.4 [R0], R24 ;  /* 0x0000001800007844 */ /* 0x0045e40000000200 */
[----:B------:R-:W-:Y:S06]  /*531e0*/  BAR.SYNC.DEFER_BLOCKING 0x0 ;  /* 0x0000000000007b1d */ /* 0x000fec0000010000 */
[----:B--2---:R-:W2:Y:S04]  /*531f0*/  LDL.LU R24, [R1+0xb30] ;  /* 0x000b300001187983 */ /* 0x004ea80000300800 */
[----:B------:R-:W2:Y:S04]  /*53200*/  LDL.LU R25, [R1+0xb38] ;  /* 0x000b380001197983 */ /* 0x000ea80000300800 */
[----:B------:R-:W2:Y:S04]  /*53210*/  LDL.LU R26, [R1+0x730] ;  /* 0x00073000011a7983 */ /* 0x000ea80000300800 */
[----:B------:R-:W2:Y:S04]  /*53220*/  LDL.LU R27, [R1+0x738] ;  /* 0x00073800011b7983 */ /* 0x000ea80000300800 */
[----:B------:R-:W1:Y:S01]  /*53230*/  LDS.128 R240, [R21] ;  /* 0x0000000015f07984 */ /* 0x000e620000000c00 */
[----:B------:R-:W-:-:S02]  /*53240*/  IMAD.MOV.U32 R30, RZ, RZ, R97 ;  /* 0x000000ffff1e7224 */ /* 0x000fc400078e0061 */
[----:B------:R-:W-:Y:S01]  /*53250*/  IMAD.MOV.U32 R31, RZ, RZ, R99 ;  /* 0x000000ffff1f7224 */ /* 0x000fe200078e0063 */
[----:B------:R-:W-:Y:S06]  /*53260*/  BAR.SYNC.DEFER_BLOCKING 0x0 ;  /* 0x0000000000007b1d */ /* 0x000fec0000010000 */
[----:B---3--:R3:W-:Y:S02]  /*53270*/  STSM.16.M88.4 [R0], R28 ;  /* 0x0000001c00007844 */ /* 0x0087e40000000200 */
[----:B------:R-:W-:Y:S06]  /*53280*/  BAR.SYNC.DEFER_BLOCKING 0x0 ;  /* 0x0000000000007b1d */ /* 0x000fec0000010000 */
[----:B---3--:R-:W3:Y:S04]  /*53290*/  LDL.LU R28, [R1+0x330] ;  /* 0x00033000011c7983 */ /* 0x008ee80000300800 */
        /* <DEDUP_REMOVED lines=57> */
[----:B------:R-:W4:Y:S04]  /*53630*/  LDL.LU R32, [R1+0x350] ;  /* 0x0003500001207983 */ /* 0x000f280000300800 */
[----:B------:R-:W4:Y:S04]  /*53640*/  LDL.LU R33, [R1+0x358] ;  /* 0x0003580001217983 */ /* 0x000f280000300800 */
[----:B------:R-:W1:Y:S01]  /*53650*/  LDS.128 R204, [R21] ;  /* 0x0000000015cc7984 */ /* 0x000e620000000c00 */
[----:B------:R-:W-:Y:S01]  /*53660*/  IMAD.MOV.U32 R30, RZ, RZ, R105 ;  /* 0x000000ffff1e7224 */ /* 0x000fe200078e0069 */
[----:B------:R-:W-:Y:S01]  /*53670*/  MOV R31, R107 ;  /* 0x0000006b001f7202 */ /* 0x000fe20000000f00 */
[----:B------:R-:W-:Y:S06]  /*53680*/  BAR.SYNC.DEFER_BLOCKING 0x0 ;  /* 0x0000000000007b1d */ /* 0x000fec0000010000 */
[----:B---3--:R3:W-:Y:S02]  /*53690*/  STSM.16.M88.4 [R0], R28 ;  /* 0x0000001c00007844 */ /* 0x0087e40000000200 */
[----:B------:R-:W-:Y:S06]  /*536a0*/  BAR.SYNC.DEFER_BLOCKING 0x0 ;  /* 0x0000000000007b1d */ /* 0x000fec0000010000 */
[----:B---3--:R-:W3:Y:S04]  /*536b0*/  LDL.LU R28, [R1+0xb54] ;  /* 0x000b5400011c7983 */ /* 0x008ee80000300800 */
[----:B------:R-:W3:Y:S04]  /*536c0*/  LDL.LU R29, [R1+0xb5c] ;  /* 0x000b5c00011d7983 */ /* 0x000ee80000300800 */
[----:B------:R-:W3:Y:S04]  /*536d0*/  LDL.LU R30, [R1+0x754] ;  /* 0x00075400011e7983 */ /* 0x000ee80000300800 */
[----:B------:R-:W3:Y:S04]  /*536e0*/  LDL.LU R31, [R1+0x75c] ;  /* 0x00075c00011f7983 */ /* 0x000ee80000300800 */
[----:B------:R-:W1:Y:S01]  /*536f0*/  LDS.128 R200, [R21] ;  /* 0x0000000015c87984 */ /* 0x000e620000000c00 */
[----:B------:R-:W-:Y:S06]  /*53700*/  BAR.SYNC.DEFER_BLOCKING 0x0 ;  /* 0x0000000000007b1d */ /* 0x000fec0000010000 */
[----:B--2---:R2:W-:Y:S02]  /*53710*/  STSM.16.M88.4 [R0], R24 ;  /* 0x0000001800007844 */ /* 0x0045e40000000200 */
[----:B------:R-:W-:Y:S06]  /*53720*/  BAR.SYNC.DEFER_BLOCKING 0x0 ;  /* 0x0000000000007b1d */ /* 0x000fec0000010000 */
[----:B--2---:R-:W2:Y:S04]  /*53730*/  LDL.LU R24, [R1+0x354] ;  /* 0x0003540001187983 */ /* 0x004ea80000300800 */
[----:B------:R-:W2:Y:S04]  /*53740*/  LDL.LU R25, [R1+0x35c] ;  /* 0x00035c0001197983 */ /* 0x000ea80000300800 */
[----:B------:R-:W1:Y:S01]  /*53750*/  LDS.128 R196, [R21] ;  /* 0x0000000015c47984 */ /* 0x000e620000000c00 */
[----:B------:R-:W-:-:S02]  /*53760*/  IMAD.MOV.U32 R34, RZ, RZ, R108 ;  /* 0x000000ffff227224 */ /* 0x000fc400078e006c */
[----:B------:R-:W-:Y:S01]  /*53770*/  IMAD.MOV.U32 R35, RZ, RZ, R110 ;  /* 0x000000ffff237224 */ /* 0x000fe200078e006e */
[----:B------:R-:W-:Y:S06]  /*53780*/  BAR.SYNC.DEFER_BLOCKING 0x0 ;  /* 0x0000000000007b1d */ /* 0x000fec0000010000 */
[----:B----4-:R-:W-:Y:S02]  /*53790*/  STSM.16.M88.4 [R0], R32 ;  /* 0x0000002000007844 */ /* 0x010fe40000000200 */
[----:B------:R-:W-:Y:S06]  /*537a0*/  BAR.SYNC.DEFER_BLOCKING 0x0 ;  /* 0x0000000000007b1d */ /* 0x000fec0000010000 */
[----:B------:R-:W4:Y:S02]  /*537b0*/  LDS.128 R192, [R21] ;  /* 0x0000000015c07984 */ /* 0x000f240000000c00 */
[----:B------:R-:W-:Y:S01]  /*537c0*/  BAR.SYNC.DEFER_BLOCKING 0x0 ;  /* 0x0000000000007b1d */ /* 0x000fe20000010000 */
[----:B------:R-:W-:-:S02]  /*537d0*/  IMAD.MOV.U32 R26, RZ, RZ, R109 ;  /* 0x000000ffff1a7224 */ /* 0x000fc400078e006d */
[----:B------:R-:W-:-:S03]  /*537e0*/  IMAD.MOV.U32 R27, RZ, RZ, R111 ;  /* 0x000000ffff1b7224 */ /* 0x000fc600078e006f */
[----:B---3--:R3:W-:Y:S02]  /*537f0*/  STSM.16.M88.4 [R0], R28 ;  /* 0x0000001c00007844 */ /* 0x0087e40000000200 */
[----:B------:R-:W-:Y:S06]  /*53800*/  BAR.SYNC.DEFER_BLOCKING 0x0 ;  /* 0x0000000000007b1d */ /* 0x000fec0000010000 */
[----:B---3--:R-:W3:Y:S04]  /*53810*/  LDL.LU R28, [R1+0xb60] ;  /* 0x000b6000011c7983 */ /* 0x008ee80000300800 */
[----:B------:R-:W3:Y:S04]  /*53820*/  LDL.LU R29, [R1+0xb68] ;  /* 0x000b6800011d7983 */ /* 0x000ee80000300800 */
[----:B------:R-:W3:Y:S04]  /*53830*/  LDL.LU R30, [R1+0x760] ;  /* 0x00076000011e7983 */ /* 0x000ee80000300800 */
[----:B------:R-:W3:Y:S04]  /*53840*/  LDL.LU R31, [R1+0x768] ;  /* 0x00076800011f7983 */ /* 0x000ee80000300800 */
[----:B------:R-:W4:Y:S01]  /*53850*/  LDS.128 R188, [R21] ;  /* 0x0000000015bc7984 */ /* 0x000f220000000c00 */
[----:B------:R-:W-:Y:S06]  /*53860*/  BAR.SYNC.DEFER_BLOCKING 0x0 ;  /* 0x0000000000007b1d */ /* 0x000fec0000010000 */
[----:B--2---:R2:W-:Y:S02]  /*53870*/  STSM.16.M88.4 [R0], R24 ;  /* 0x0000001800007844 */ /* 0x0045e40000000200 */
[----:B------:R-:W-:Y:S06]  /*53880*/  BAR.SYNC.DEFER_BLOCKING 0x0 ;  /* 0x0000000000007b1d */ /* 0x000fec0000010000 */
[----:B--2---:R-:W2:Y:S04]  /*53890*/  LDL.LU R24, [R1+0x360] ;  /* 0x0003600001187983 */ /* 0x004ea80000300800 */
[----:B------:R-:W2:Y:S04]  /*538a0*/  LDL.LU R25, [R1+0x368] ;  /* 0x0003680001197983 */ /* 0x000ea80000300800 */
[----:B------:R-:W4:Y:S01]  /*538b0*/  LDS.128 R184, [R21] ;  /* 0x0000000015b87984 */ /* 0x000f220000000c00 */
        /* <DEDUP_REMOVED lines=31> */
[----:B------:R-:W4:Y:S04]  /*53ab0*/  LDL.LU R32, [R1+0xb74] ;  /* 0x000b740001207983 */ /* 0x000f280000300800 */
[----:B------:R-:W4:Y:S04]  /*53ac0*/  LDL.LU R33, [R1+0xb7c] ;  /* 0x000b7c0001217983 */ /* 0x000f280000300800 */
[----:B------:R-:W4:Y:S04]  /*53ad0*/  LDL.LU R34, [R1+0x774] ;  /* 0x0007740001227983 */ /* 0x000f280000300800 */
[----:B------:R-:W4:Y:S04]  /*53ae0*/  LDL.LU R35, [R1+0x77c] ;  /* 0x00077c0001237983 */ /* 0x000f280000300800 */
[----:B------:R-:W1:Y:S01]  /*53af0*/  LDS.128 R168, [R21] ;  /* 0x0000000015a87984 */ /* 0x000e620000000c00 */
[----:B------:R-:W-:Y:S01]  /*53b00*/  BAR.SYNC.DEFER_BLOCKING 0x0 ;  /* 0x0000000000007b1d */ /* 0x000fe20000010000 */
[----:B------:R-:W-:-:S02]  /*53b10*/  IMAD.MOV.U32 R26, RZ, RZ, R116 ;  /* 0x000000ffff1a7224 */ /* 0x000fc400078e0074 */
[----:B------:R-:W-:-:S03]  /*53b20*/  IMAD.MOV.U32 R27, RZ, RZ, R118 ;  /* 0x000000ffff1b7224 */ /* 0x000fc600078e0076 */
[----:B------:R-:W4:Y:S04]  /*53b30*/  LDL.LU R36, [R1+0x374] ;  /* 0x0003740001247983 */ /* 0x000f280000300800 */
[----:B------:R-:W4:Y:S04]  /*53b40*/  LDL.LU R37, [R1+0x37c] ;  /* 0x00037c0001257983 */ /* 0x000f280000300800 */
[----:B---3--:R-:W-:Y:S01]  /*53b50*/  STSM.16.M88.4 [R0], R28 ;  /* 0x0000001c00007844 */ /* 0x008fe20000000200 */
[----:B------:R-:W-:Y:S06]  /*53b60*/  BAR.SYNC.DEFER_BLOCKING 0x0 ;  /* 0x0000000000007b1d */ /* 0x000fec0000010000 */
[----:B------:R-:W3:Y:S02]  /*53b70*/  LDS.128 R28, [R21] ;  /* 0x00000000151c7984 */ /* 0x000ee40000000c00 */
[----:B------:R-:W-:Y:S06]  /*53b80*/  BAR.SYNC.DEFER_BLOCKING 0x0 ;  /* 0x0000000000007b1d */ /* 0x000fec0000010000 */
[----:B--2---:R-:W-:Y:S02]  /*53b90*/  STSM.16.M88.4 [R0], R24 ;  /* 0x0000001800007844 */ /* 0x004fe40000000200 */
[----:B------:R-:W-:Y:S06]  /*53ba0*/  BAR.SYNC.DEFER_BLOCKING 0x0 ;  /* 0x0000000000007b1d */ /* 0x000fec0000010000 */
[----:B------:R-:W2:Y:S02]  /*53bb0*/  LDS.128 R24, [R21] ;  /* 0x0000000015187984 */ /* 0x000ea40000000c00 */
[----:B------:R-:W-:Y:S06]  /*53bc0*/  BAR.SYNC.DEFER_BLOCKING 0x0 ;  /* 0x0000000000007b1d */ /* 0x000fec0000010000 */
[----:B----4-:R4:W-:Y:S02]  /*53bd0*/  STSM.16.M88.4 [R0], R32 ;  /* 0x0000002000007844 */ /* 0x0109e40000000200 */
[----:B------:R-:W-:Y:S06]  /*53be0*/  BAR.SYNC.DEFER_BLOCKING 0x0 ;  /* 0x0000000000007b1d */ /* 0x000fec0000010000 */
[----:B----4-:R-:W4:Y:S04]  /*53bf0*/  LDL.LU R32, [R1+0xb80] ;  /* 0x000b800001207983 */ /* 0x010f280000300800 */
[----:B------:R-:W4:Y:S04]  /*53c00*/  LDL.LU R33, [R1+0xb88] ;  /* 0x000b880001217983 */ /* 0x000f280000300800 */
[----:B------:R-:W4:Y:S04]  /*53c10*/  LDL.LU R34, [R1+0x780] ;  /* 0x0007800001227983 */ /* 0x000f280000300800 */
[----:B------:R-:W4:Y:S04]  /*53c20*/  LDL.LU R35, [R1+0x788] ;  /* 0x0007880001237983 */ /* 0x000f280000300800 */
[----:B------:R-:W3:Y:S04]  /*53c30*/  LDL.LU R44, [R1+0x380] ;  /* 0x00038000012c7983 */ /* 0x000ee80000300800 */
[----:B------:R-:W3:Y:S04]  /*53c40*/  LDL.LU R45, [R1+0x388] ;  /* 0x00038800012d7983 */ /* 0x000ee80000300800 */
[----:B------:R-:W2:Y:S04]  /*53c50*/  LDL.LU R48, [R1+0xb84] ;  /* 0x000b840001307983 */ /* 0x000ea80000300800 */
[----:B------:R-:W2:Y:S04]  /*53c60*/  LDL.LU R49, [R1+0xb8c] ;  /* 0x000b8c0001317983 */ /* 0x000ea80000300800 */
[----:B------:R-:W2:Y:S04]  /*53c70*/  LDL.LU R50, [R1+0x784] ;  /* 0x0007840001327983 */ /* 0x000ea80000300800 */
[----:B------:R-:W2:Y:S04]  /*53c80*/  LDL.LU R51, [R1+0x78c] ;  /* 0x00078c0001337983 */ /* 0x000ea80000300800 */
[----:B------:R-:W1:Y:S01]  /*53c90*/  LDS.128 R40, [R21] ;  /* 0x0000000015287984 */ /* 0x000e620000000c00 */
[----:B------:R-:W-:-:S02]  /*53ca0*/  IMAD.MOV.U32 R38, RZ, RZ, R117 ;  /* 0x000000ffff267224 */ /* 0x000fc400078e0075 */
[----:B------:R-:W-:Y:S01]  /*53cb0*/  IMAD.MOV.U32 R39, RZ, RZ, R119 ;  /* 0x000000ffff277224 */ /* 0x000fe200078e0077 */
[----:B------:R-:W-:Y:S01]  /*53cc0*/  BAR.SYNC.DEFER_BLOCKING 0x0 ;  /* 0x0000000000007b1d */ /* 0x000fe20000010000 */
[----:B------:R-:W-:Y:S02]  /*53cd0*/  IMAD.MOV.U32 R46, RZ, RZ, R120 ;  /* 0x000000ffff2e7224 */ /* 0x000fe400078e0078 */
[----:B------:R-:W-:-:S03]  /*53ce0*/  IMAD.MOV.U32 R47, RZ, RZ, R122 ;  /* 0x000000ffff2f7224 */ /* 0x000fc600078e007a */
[----:B------:R-:W2:Y:S04]  /*53cf0*/  LDL.LU R52, [R1+0x384] ;  /* 0x0003840001347983 */ /* 0x000ea80000300800 */
[----:B------:R-:W2:Y:S04]  /*53d00*/  LDL.LU R53, [R1+0x38c] ;  /* 0x00038c0001357983 */ /* 0x000ea80000300800 */
[----:B------:R-:W-:Y:S01]  /*53d10*/  STSM.16.M88.4 [R0], R36 ;  /* 0x0000002400007844 */ /* 0x000fe20000000200 */
[----:B------:R-:W-:Y:S06]  /*53d20*/  BAR.SYNC.DEFER_BLOCKING 0x0 ;  /* 0x0000000000007b1d */ /* 0x000fec0000010000 */
[----:B------:R-:W1:Y:S02]  /*53d30*/  LDS.128 R36, [R21] ;  /* 0x0000000015247984 */ /* 0x000e640000000c00 */
[----:B------:R-:W-:Y:S06]  /*53d40*/  BAR.SYNC.DEFER_BLOCKING 0x0 ;  /* 0x0000000000007b1d */ /* 0x000fec0000010000 */
[----:B----4-:R-:W-:Y:S02]  /*53d50*/  STSM.16.M88.4 [R0], R32 ;  /* 0x0000002000007844 */ /* 0x010fe40000000200 */
[----:B------:R-:W-:Y:S06]  /*53d60*/  BAR.SYNC.DEFER_BLOCKING 0x0 ;  /* 0x0000000000007b1d */ /* 0x000fec0000010000 */
[----:B------:R-:W4:Y:S02]  /*53d70*/  LDS.128 R32, [R21] ;  /* 0x0000000015207984 */ /* 0x000f240000000c00 */
[----:B------:R-:W-:Y:S06]  /*53d80*/  BAR.SYNC.DEFER_BLOCKING 0x0 ;  /* 0x0000000000007b1d */ /* 0x000fec0000010000 */
[----:B---3--:R-:W-:Y:S02]  /*53d90*/  STSM.16.M88.4 [R0], R44 ;  /* 0x0000002c00007844 */ /* 0x008fe40000000200 */
[----:B------:R-:W-:Y:S06]  /*53da0*/  BAR.SYNC.DEFER_BLOCKING 0x0 ;  /* 0x0000000000007b1d */ /* 0x000fec0000010000 */
[----:B------:R-:W3:Y:S02]  /*53db0*/  LDS.128 R44, [R21] ;  /* 0x00000000152c7984 */ /* 0x000ee40000000c00 */
        /* <DEDUP_REMOVED lines=9> */
[----:B------:R-:W3:Y:S04]  /*53e50*/  LDL.LU R64, [R1+0xb94] ;  /* 0x000b940001407983 */ /* 0x000ee80000300800 */
[----:B------:R-:W3:Y:S04]  /*53e60*/  LDL.LU R65, [R1+0xb9c] ;  /* 0x000b9c0001417983 */ /* 0x000ee80000300800 */
[----:B------:R-:W3:Y:S04]  /*53e70*/  LDL.LU R66, [R1+0x794] ;  /* 0x0007940001427983 */ /* 0x000ee80000300800 */
[----:B------:R-:W3:Y:S04]  /*53e80*/  LDL.LU R67, [R1+0x79c] ;  /* 0x00079c0001437983 */ /* 0x000ee80000300800 */
[----:B------:R-:W1:Y:S01]  /*53e90*/  LDS.128 R56, [R21] ;  /* 0x0000000015387984 */ /* 0x000e620000000c00 */
[----:B------:R-:W-:-:S02]  /*53ea0*/  IMAD.MOV.U32 R54, RZ, RZ, R121 ;  /* 0x000000ffff367224 */ /* 0x000fc400078e0079 */
[----:B------:R-:W-:Y:S01]  /*53eb0*/  IMAD.MOV.U32 R55, RZ, RZ, R123 ;  /* 0x000000ffff377224 */ /* 0x000fe200078e007b */
[----:B------:R-:W-:Y:S01]  /*53ec0*/  BAR.SYNC.DEFER_BLOCKING 0x0 ;  /* 0x0000000000007b1d */ /* 0x000fe20000010000 */
[----:B------:R-:W-:Y:S02]  /*53ed0*/  IMAD.MOV.U32 R62, RZ, RZ, R124 ;  /* 0x000000ffff3e7224 */ /* 0x000fe400078e007c */
[----:B------:R-:W-:-:S03]  /*53ee0*/  IMAD.MOV.U32 R63, RZ, RZ, R126 ;  /* 0x000000ffff3f7224 */ /* 0x000fc600078e007e */
[----:B------:R-:W3:Y:S04]  /*53ef0*/  LDL.LU R68, [R1+0x394] ;  /* 0x0003940001447983 */ /* 0x000ee80000300800 */
[----:B------:R-:W3:Y:S04]  /*53f00*/  LDL.LU R69, [R1+0x39c] ;  /* 0x00039c0001457983 */ /* 0x000ee80000300800 */
[----:B------:R-:W-:Y:S01]  /*53f10*/  STSM.16.M88.4 [R0], R52 ;  /* 0x0000003400007844 */ /* 0x000fe20000000200 */
[----:B------:R-:W-:Y:S06]  /*53f20*/  BAR.SYNC.DEFER_BLOCKING 0x0 ;  /* 0x0000000000007b1d */ /* 0x000fec0000010000 */
[----:B------:R-:W1:Y:S02]  /*53f30*/  LDS.128 R52, [R21] ;  /* 0x0000000015347984 */ /* 0x000e640000000c00 */
[----:B------:R-:W-:Y:S06]  /*53f40*/  BAR.SYNC.DEFER_BLOCKING 0x0 ;  /* 0x0000000000007b1d */ /* 0x000fec0000010000 */
[----:B--2---:R-:W-:Y:S02]  /*53f50*/  STSM.16.M88.4 [R0], R48 ;  /* 0x0000003000007844 */ /* 0x004fe40000000200 */
[----:B------:R-:W-:Y:S06]  /*53f60*/  BAR.SYNC.DEFER_BLOCKING 0x0 ;  /* 0x0000000000007b1d */ /* 0x000fec0000010000 */
[----:B------:R-:W2:Y:S02]  /*53f70*/  LDS.128 R48, [R21] ;  /* 0x0000000015307984 */ /* 0x000ea40000000c00 */
[----:B------:R-:W-:Y:S06]  /*53f80*/  BAR.SYNC.DEFER_BLOCKING 0x0 ;  /* 0x0000000000007b1d */ /* 0x000fec0000010000 */
[----:B----4-:R-:W-:Y:S02]  /*53f90*/  STSM.16.M88.4 [R0], R60 ;  /* 0x0000003c00007844 */ /* 0x010fe40000000200 */
[----:B------:R-:W-:Y:S06]  /*53fa0*/  BAR.SYNC.DEFER_BLOCKING 0x0 ;  /* 0x0000000000007b1d */ /* 0x000fec0000010000 */
[----:B------:R-:W4:Y:S02]  /*53fb0*/  LDS.128 R60, [R21] ;  /* 0x00000000153c7984 */ /* 0x000f240000000c00 */
[----:B------:R-:W-:Y:S06]  /*53fc0*/  BAR.SYNC.DEFER_BLOCKING 0x0 ;  /* 0x0000000000007b1d */ /* 0x000fec0000010000 */
[----:B---3--:R3:W-:Y:S02]  /*53fd0*/  STSM.16.M88.4 [R0], R64 ;  /* 0x0000004000007844 */ /* 0x0087e40000000200 */
[----:B------:R-:W-:Y:S06]  /*53fe0*/  BAR.SYNC.DEFER_BLOCKING 0x0 ;  /* 0x0000000000007b1d */ /* 0x000fec0000010000 */
[----:B---3--:R-:W3:Y:S04]  /*53ff0*/  LDL.LU R64, [R1+0xba0] ;  /* 0x000ba00001407983 */ /* 0x008ee80000300800 */
[----:B------:R-:W3:Y:S04]  /*54000*/  LDL.LU R65, [R1+0xba8] ;  /* 0x000ba80001417983 */ /* 0x000ee80000300800 */
[----:B------:R-:W3:Y:S04]  /*54010*/  LDL.LU R66, [R1+0x7a0] ;  /* 0x0007a00001427983 */ /* 0x000ee80000300800 */
[----:B------:R-:W3:Y:S04]  /*54020*/  LDL.LU R67, [R1+0x7a8] ;  /* 0x0007a80001437983 */ /* 0x000ee80000300800 */
[----:B------:R-:W2:Y:S04]  /*54030*/  LDL.LU R76, [R1+0x3a0] ;  /* 0x0003a000014c7983 */ /* 0x000ea80000300800 */
[----:B------:R-:W2:Y:S04]  /*54040*/  LDL.LU R77, [R1+0x3a8] ;  /* 0x0003a800014d7983 */ /* 0x000ea80000300800 */
[----:B------:R-:W4:Y:S04]  /*54050*/  LDL.LU R80, [R1+0xba4] ;  /* 0x000ba40001507983 */ /* 0x000f280000300800 */
[----:B------:R-:W4:Y:S04]  /*54060*/  LDL.LU R81, [R1+0xbac] ;  /* 0x000bac0001517983 */ /* 0x000f280000300800 */
[----:B------:R-:W4:Y:S04]  /*54070*/  LDL.LU R82, [R1+0x7a4] ;  /* 0x0007a40001527983 */ /* 0x000f280000300800 */
[----:B------:R-:W4:Y:S04]  /*54080*/  LDL.LU R83, [R1+0x7ac] ;  /* 0x0007ac0001537983 */ /* 0x000f280000300800 */
[----:B------:R-:W1:Y:S01]  /*54090*/  LDS.128 R72, [R21] ;  /* 0x0000000015487984 */ /* 0x000e620000000c00 */
[----:B------:R-:W-:-:S02]  /*540a0*/  IMAD.MOV.U32 R70, RZ, RZ, R125 ;  /* 0x000000ffff467224 */ /* 0x000fc400078e007d */
[----:B------:R-:W-:Y:S01]  /*540b0*/  IMAD.MOV.U32 R71, RZ, RZ, R127 ;  /* 0x000000ffff477224 */ /* 0x000fe200078e007f */
[----:B------:R-:W-:Y:S01]  /*540c0*/  BAR.SYNC.DEFER_BLOCKING 0x0 ;  /* 0x0000000000007b1d */ /* 0x000fe20000010000 */
[----:B------:R-:W-:Y:S02]  /*540d0*/  IMAD.MOV.U32 R78, RZ, RZ, R128 ;  /* 0x000000ffff4e7224 */ /* 0x000fe400078e0080 */
[----:B------:R-:W-:-:S03]  /*540e0*/  IMAD.MOV.U32 R79, RZ, RZ, R130 ;  /* 0x000000ffff4f7224 */ /* 0x000fc600078e0082 */
[----:B------:R-:W4:Y:S04]  /*540f0*/  LDL.LU R84, [R1+0x3a4] ;  /* 0x0003a40001547983 */ /* 0x000f280000300800 */
[----:B------:R-:W4:Y:S04]  /*54100*/  LDL.LU R85, [R1+0x3ac] ;  /* 0x0003ac0001557983 */ /* 0x000f280000300800 */
[----:B------:R-:W-:Y:S01]  /*54110*/  STSM.16.M88.4 [R0], R68 ;  /* 0x0000004400007844 */ /* 0x000fe20000000200 */
[----:B------:R-:W-:Y:S06]  /*54120*/  BAR.SYNC.DEFER_BLOCKING 0x0 ;  /* 0x0000000000007b1d */ /* 0x000fec0000010000 */
[----:B------:R-:W1:Y:S02]  /*54130*/  LDS.128 R68, [R21] ;  /* 0x0000000015447984 */ /* 0x000e640000000c00 */
[----:B------:R-:W-:Y:S06]  /*54140*/  BAR.SYNC.DEFER_BLOCKING 0x0 ;  /* 0x0000000000007b1d */ /* 0x000fec0000010000 */
[----:B---3--:R-:W-:Y:S02]  /*54150*/  STSM.16.M88.4 [R0], R64 ;  /* 0x0000004000007844 */ /* 0x008fe40000000200 */
        /* <DEDUP_REMOVED lines=94> */
[----:B------:R-:W-:Y:S01]  /*54740*/  BAR.SYNC.DEFER_BLOCKING 0x0 ;  /* 0x0000000000007b1d */ /* 0x000fe20000010000 */
[----:B------:R-:W-:-:S05]  /*54750*/  IMAD.MOV.U32 R134, RZ, RZ, R141 ;  /* 0x000000ffff867224 */ /* 0x000fca00078e008d */
        /* <DEDUP_REMOVED lines=8> */
[----:B----4-:R4:W-:Y:S01]  /*547e0*/  STSM.16.M88.4 [R0], R128 ;  /* 0x0000008000007844 */ /* 0x0109e20000000200 */
[----:B------:R-:W-:-:S02]  /*547f0*/  IMAD.MOV.U32 R142, RZ, RZ, R144 ;  /* 0x000000ffff8e7224 */ /* 0x000fc400078e0090 */
[----:B------:R-:W-:Y:S01]  /*54800*/  IMAD.MOV.U32 R135, RZ, RZ, R143 ;  /* 0x000000ffff877224 */ /* 0x000fe200078e008f */
        /* <DEDUP_REMOVED lines=11> */
[----:B------:R-:W2:Y:S04]  /*548c0*/  LDL.LU R156, [R1+0x3e4] ;  /* 0x0003e400019c7983 */ /* 0x000ea80000300800 */
[----:B------:R-:W2:Y:S01]  /*548d0*/  LDL.LU R157, [R1+0x3ec] ;  /* 0x0003ec00019d7983 */ /* 0x000ea20000300800 */
[----:B------:R-:W-:-:S02]  /*548e0*/  IMAD.MOV.U32 R158, RZ, RZ, R145 ;  /* 0x000000ffff9e7224 */ /* 0x000fc400078e0091 */
[----:B------:R-:W-:Y:S01]  /*548f0*/  IMAD.MOV.U32 R143, RZ, RZ, R146 ;  /* 0x000000ffff8f7224 */ /* 0x000fe200078e0092 */
[----:B------:R-:W2:Y:S01]  /*54900*/  LDL.LU R144, [R1+0xbf0] ;  /* 0x000bf00001907983 */ /* 0x000ea20000300800 */
[----:B------:R-:W-:-:S03]  /*54910*/  IMAD.MOV.U32 R159, RZ, RZ, R147 ;  /* 0x000000ffff9f7224 */ /* 0x000fc600078e0093 */
[----:B------:R-:W2:Y:S04]  /*54920*/  LDL.LU R145, [R1+0xbf8] ;  /* 0x000bf80001917983 */ /* 0x000ea80000300800 */
[----:B------:R-:W2:Y:S04]  /*54930*/  LDL.LU R146, [R1+0x7f0] ;  /* 0x0007f00001927983 */ /* 0x000ea80000300800 */
[----:B------:R-:W2:Y:S04]  /*54940*/  LDL.LU R147, [R1+0x7f8] ;  /* 0x0007f80001937983 */ /* 0x000ea80000300800 */
[----:B------:R-:W1:Y:S01]  /*54950*/  LDS.128 R136, [R21] ;  /* 0x0000000015887984 */ /* 0x000e620000000c00 */
[----:B------:R-:W-:Y:S06]  /*54960*/  BAR.SYNC.DEFER_BLOCKING 0x0 ;  /* 0x0000000000007b1d */ /* 0x000fec0000010000 */
[----:B------:R-:W2:Y:S04]  /*54970*/  LDL.LU R160, [R1+0x3f0] ;  /* 0x0003f00001a07983 */ /* 0x000ea80000300800 */
[----:B------:R-:W2:Y:S04]  /*54980*/  LDL.LU R161, [R1+0x3f8] ;  /* 0x0003f80001a17983 */ /* 0x000ea80000300800 */
[----:B------:R-:W2:Y:S04]  /*54990*/  LDL.LU R164, [R1+0xbf4] ;  /* 0x000bf40001a47983 */ /* 0x000ea80000300800 */
[----:B------:R-:W2:Y:S04]  /*549a0*/  LDL.LU R165, [R1+0xbfc] ;  /* 0x000bfc0001a57983 */ /* 0x000ea80000300800 */
[----:B------:R-:W-:Y:S01]  /*549b0*/  STSM.16.M88.4 [R0], R132 ;  /* 0x0000008400007844 */ /* 0x000fe20000000200 */
[----:B------:R-:W-:Y:S06]  /*549c0*/  BAR.SYNC.DEFER_BLOCKING 0x0 ;  /* 0x0000000000007b1d */ /* 0x000fec0000010000 */
[----:B------:R-:W2:Y:S04]  /*549d0*/  LDL.LU R166, [R1+0x7f4] ;  /* 0x0007f40001a67983 */ /* 0x000ea80000300800 */
[----:B------:R-:W2:Y:S01]  /*549e0*/  LDL.LU R167, [R1+0x7fc] ;  /* 0x0007fc0001a77983 */ /* 0x000ea20000300800 */
[----:B------:R-:W-:-:S02]  /*549f0*/  IMAD.MOV.U32 R162, RZ, RZ, R148 ;  /* 0x000000ffffa27224 */ /* 0x000fc400078e0094 */
[----:B------:R-:W-:Y:S01]  /*54a00*/  IMAD.MOV.U32 R163, RZ, RZ, R150 ;  /* 0x000000ffffa37224 */ /* 0x000fe200078e0096 */
[----:B------:R-:W2:Y:S01]  /*54a10*/  LDL.LU R23, [R1+0x800] ;  /* 0x0008000001177983 */ /* 0x000ea20000300800 */
[----:B------:R-:W-:-:S03]  /*54a20*/  ISETP.GE.AND P5, PT, R8, R13, PT ;  /* 0x0000000d0800720c */ /* 0x000fc60003fa6270 */
[----:B------:R-:W2:Y:S04]  /*54a30*/  LDL.LU R12, [R1+0x1438] ;  /* 0x00143800010c7983 */ /* 0x000ea80000300800 */
[----:B------:R-:W1:Y:S01]  /*54a40*/  LDS.128 R132, [R21] ;  /* 0x0000000015847984 */ /* 0x000e620000000c00 */
[----:B------:R-:W-:Y:S06]  /*54a50*/  BAR.SYNC.DEFER_BLOCKING 0x0 ;  /* 0x0000000000007b1d */ /* 0x000fec0000010000 */
[----:B------:R-:W2:Y:S04]  /*54a60*/  LDL.LU R13, [R1+0x400] ;  /* 0x00040000010d7983 */ /* 0x000ea80000300800 */
[----:B----4-:R-:W-:Y:S01]  /*54a70*/  STSM.16.M88.4 [R0], R128 ;  /* 0x0000008000007844 */ /* 0x010fe20000000200 */
[----:B------:R-:W-:Y:S06]  /*54a80*/  BAR.SYNC.DEFER_BLOCKING 0x0 ;  /* 0x0000000000007b1d */ /* 0x000fec0000010000 */
[----:B------:R-:W4:Y:S02]  /*54a90*/  LDS.128 R128, [R21] ;  /* 0x0000000015807984 */ /* 0x000f240000000c00 */
        /* <DEDUP_REMOVED lines=9> */
[----:B------:R-:W-:Y:S02]  /*54b30*/  STSM.16.M88.4 [R0], R156 ;  /* 0x0000009c00007844 */ /* 0x000fe40000000200 */
        /* <DEDUP_REMOVED lines=11> */
[----:B------:R1:W-:Y:S04]  /*54bf0*/  STSM.16.M88.4 [R0], R164 ;  /* 0x000000a400007844 */ /* 0x0003e80000000200 */
[----:B-1----:R-:W4:Y:S04]  /*54c00*/  LDL.LU R164, [R1+0x3f4] ;  /* 0x0003f40001a47983 */ /* 0x002f280000300800 */
[----:B------:R-:W4:Y:S04]  /*54c10*/  LDL.LU R165, [R1+0x3fc] ;  /* 0x0003fc0001a57983 */ /* 0x000f280000300800 */
[----:B------:R-:W3:Y:S04]  /*54c20*/  LDL.LU R19, [R1] ;  /* 0x0000000001137983 */ /* 0x000ee80000300800 */
[----:B------:R-:W2:Y:S04]  /*54c30*/  LDL.LU R18, [R1+0xc04] ;  /* 0x000c040001127983 */ /* 0x000ea80000300800 */
[----:B------:R-:W2:Y:S01]  /*54c40*/  LDL.LU R15, [R1+0x128c] ;  /* 0x00128c00010f7983 */ /* 0x000ea20000300800 */
[----:B------:R-:W-:-:S02]  /*54c50*/  IMAD.MOV.U32 R166, RZ, RZ, R149 ;  /* 0x000000ffffa67224 */ /* 0x000fc400078e0095 */
[----:B------:R-:W-:Y:S01]  /*54c60*/  IMAD.MOV.U32 R167, RZ, RZ, R151 ;  /* 0x000000ffffa77224 */ /* 0x000fe200078e0097 */
[----:B------:R-:W-:Y:S01]  /*54c70*/  BAR.SYNC.DEFER_BLOCKING 0x0 ;  /* 0x0000000000007b1d */ /* 0x000fe20000010000 */
[----:B------:R-:W-:Y:S01]  /*54c80*/  ISETP.LT.AND P5, PT, R7, UR6, !P5 ;  /* 0x0000000607007c0c */ /* 0x000fe2000efa1270 */
[----:B------:R-:W-:-:S04]  /*54c90*/  IMAD.WIDE R228, R14, 0x4, R2 ;  /* 0x000000040ee47825 */ /* 0x000fc800078e0202 */
[----:B------:R-:W-:Y:S01]  /*54ca0*/  ULDC.64 UR6, c[0x0][0x228] ;  /* 0x00008a0000067ab9 */ /* 0x000fe20000000a00 */
[----:B------:R-:W2:Y:S04]  /*54cb0*/  LDL.LU R17, [R1+0x804] ;  /* 0x0008040001117983 */ /* 0x000ea80000300800 */
[----:B------:R-:W1:Y:S01]  /*54cc0*/  LDS.128 R148, [R21] ;  /* 0x0000000015947984 */ /* 0x000e620000000c00 */
[----:B------:R-:W-:Y:S06]  /*54cd0*/  BAR.SYNC.DEFER_BLOCKING 0x0 ;  /* 0x0000000000007b1d */ /* 0x000fec0000010000 */
[----:B----4-:R4:W-:Y:S02]  /*54ce0*/  STSM.16.M88.4 [R0], R164 ;  /* 0x000000a400007844 */ /* 0x0109e40000000200 */
[----:B------:R-:W-:Y:S06]  /*54cf0*/  BAR.SYNC.DEFER_BLOCKING 0x0 ;  /* 0x0000000000007b1d */ /* 0x000fec0000010000 */
[----:B------:R1:W-:Y:S01]  /*54d00*/  @P5 STG.E desc[UR4][R228.64], R16 ;  /* 0x00000010e4005986 */ /* 0x0003e2000c101904 */
[----:B------:R-:W-:Y:S01]  /*54d10*/  ISETP.GE.AND P5, PT, R7, UR7, PT ;  /* 0x0000000707007c0c */ /* 0x000fe2000bfa6270 */
[----:B----4-:R-:W-:Y:S01]  /*54d20*/  IMAD.WIDE R164, R14, 0x4, R4 ;  /* 0x000000040ea47825 */ /* 0x010fe200078e0204 */
[----:B------:R-:W-:-:S02]  /*54d30*/  ULDC UR7, c[0x0][0x228] ;  /* 0x00008a0000077ab9 */ /* 0x000fc40000000800 */
[----:B------:R-:W-:Y:S01]  /*54d40*/  ISETP.LT.AND P5, PT, R9, UR6, !P5 ;  /* 0x0000000609007c0c */ /* 0x000fe2000efa1270 */
[----:B-1----:R-:W4:Y:S04]  /*54d50*/  LDL.LU R16, [R1+0x404] ;  /* 0x0004040001107983 */ /* 0x002f280000300800 */
[----:B------:R-:W4:Y:S08]  /*54d60*/  LDL.LU R14, [R1+0xf50] ;  /* 0x000f5000010e7983 */ /* 0x000f300000300800 */
[----:B------:R1:W-:Y:S04]  /*54d70*/  @P5 STG.E desc[UR4][R164.64], R23 ;  /* 0x00000017a4005986 */ /* 0x0003e8000c101904 */
[----:B------:R-:W4:Y:S01]  /*54d80*/  LDL.LU R231, [R1+0x4] ;  /* 0x0000040001e77983 */ /* 0x000f220000300800 */
[----:B-1----:R-:W-:-:S05]  /*54d90*/  VIADD R23, R7, 0x1 ;  /* 0x0000000107177836 */ /* 0x002fca0000000000 */
[----:B------:R-:W-:-:S04]  /*54da0*/  ISETP.GE.AND P5, PT, R23, UR9, PT ;  /* 0x0000000917007c0c */ /* 0x000fc8000bfa6270 */
[----:B------:R-:W-:Y:S01]  /*54db0*/  ISETP.LT.AND P6, PT, R8, UR7, !P5 ;  /* 0x0000000708007c0c */ /* 0x000fe2000efc1270 */
[----:B------:R-:W-:Y:S01]  /*54dc0*/  IMAD.WIDE R164, R12, 0x4, R2 ;  /* 0x000000040ca47825 */ /* 0x000fe200078e0202 */
[----:B------:R-:W-:Y:S01]  /*54dd0*/  ISETP.LT.AND P5, PT, R9, UR8, !P5 ;  /* 0x0000000809007c0c */ /* 0x000fe2000efa1270 */
[----:B------:R-:W-:Y:S01]  /*54de0*/  ULDC UR7, c[0x0][0x22c] ;  /* 0x00008b0000077ab9 */ /* 0x000fe20000000800 */
[----:B------:R-:W-:Y:S01]  /*54df0*/  ULDC UR8, c[0x0][0x228] ;  /* 0x00008a0000087ab9 */ /* 0x000fe20000000800 */
[----:B------:R-:W-:-:S08]  /*54e00*/  VIADD R23, R7, 0x2 ;  /* 0x0000000207177836 */ /* 0x000fd00000000000 */
[----:B------:R1:W-:Y:S02]  /*54e10*/  @P6 STG.E desc[UR4][R164.64], R13 ;  /* 0x0000000da4006986 */ /* 0x0003e4000c101904 */
[----:B-1----:R-:W-:Y:S02]  /*54e20*/  IMAD.WIDE R164, R12, 0x4, R4 ;  /* 0x000000040ca47825 */ /* 0x002fe400078e0204 */
[----:B------:R-:W4:Y:S04]  /*54e30*/  LDL.LU R13, [R1+0xc08] ;  /* 0x000c0800010d7983 */ /* 0x000f280000300800 */
[----:B------:R-:W4:Y:S04]  /*54e40*/  LDL.LU R12, [R1+0xf54] ;  /* 0x000f5400010c7983 */ /* 0x000f280000300800 */
[----:B---3--:R2:W-:Y:S01]  /*54e50*/  @P5 STG.E desc[UR4][R164.64], R19 ;  /* 0x00000013a4005986 */ /* 0x0085e2000c101904 */
[----:B------:R-:W-:Y:S01]  /*54e60*/  ISETP.GE.AND P5, PT, R23, UR7, PT ;  /* 0x0000000717007c0c */ /* 0x000fe2000bfa6270 */
[----:B------:R-:W-:-:S02]  /*54e70*/  ULDC UR7, c[0x0][0x228] ;  /* 0x00008a0000077ab9 */ /* 0x000fc40000000800 */
[----:B------:R-:W3:Y:S01]  /*54e80*/  LDL.LU R230, [R1+0x808] ;  /* 0x0008080001e67983 */ /* 0x000ee20000300800 */
[----:B------:R-:W-:Y:S01]  /*54e90*/  ISETP.LT.AND P6, PT, R8, UR8, !P5 ;  /* 0x0000000808007c0c */ /* 0x000fe2000efc1270 */
[----:B--2---:R-:W-:Y:S02]  /*54ea0*/  IMAD.WIDE R164, R15, 0x4, R2 ;  /* 0x000000040fa47825 */ /* 0x004fe400078e0202 */
[----:B------:R-:W2:Y:S01]  /*54eb0*/  LDL.LU R20, [R1+0x408] ;  /* 0x0004080001147983 */ /* 0x000ea20000300800 */
[----:B------:R-:W-:-:S09]  /*54ec0*/  ULDC UR8, c[0x0][0x228] ;  /* 0x00008a0000087ab9 */ /* 0x000fd20000000800 */
[----:B------:R1:W-:Y:S02]  /*54ed0*/  @P6 STG.E desc[UR4][R164.64], R18 ;  /* 0x00000012a4006986 */ /* 0x0003e4000c101904 */
[----:B-1----:R-:W-:Y:S02]  /*54ee0*/  IMAD.WIDE R164, R15, 0x4, R4 ;  /* 0x000000040fa47825 */ /* 0x002fe400078e0204 */
[----:B------:R-:W2:Y:S01]  /*54ef0*/  LDL.LU R15, [R1+0xf58] ;  /* 0x000f5800010f7983 */ /* 0x000ea20000300800 */
[----:B------:R-:W-:Y:S01]  /*54f00*/  ISETP.LT.AND P5, PT, R9, UR7, !P5 ;  /* 0x0000000709007c0c */ /* 0x000fe2000efa1270 */
[----:B------:R-:W-:Y:S01]  /*54f10*/  VIADD R23, R7, 0x3 ;  /* 0x0000000307177836 */ /* 0x000fe20000000000 */
[----:B------:R-:W-:Y:S01]  /*54f20*/  ULDC UR7, c[0x0][0x22c] ;  /* 0x00008b0000077ab9 */ /* 0x000fe20000000800 */
[----:B------:R-:W2:Y:S04]  /*54f30*/  LDL.LU R19, [R1+0x8] ;  /* 0x0000080001137983 */ /* 0x000ea80000300800 */
[----:B------:R-:W2:Y:S06]  /*54f40*/  LDL.LU R18, [R1+0xf5c] ;  /* 0x000f5c0001127983 */ /* 0x000eac0000300800 */
[----:B------:R4:W-:Y:S01]  /*54f50*/  @P5 STG.E desc[UR4][R164.64], R17 ;  /* 0x00000011a4005986 */ /* 0x0009e2000c101904 */
[----:B------:R-:W-:Y:S01]  /*54f60*/  ISETP.GE.AND P5, PT, R23, UR7, PT ;  /* 0x0000000717007c0c */ /* 0x000fe2000bfa6270 */
[----:B------:R-:W-:-:S03]  /*54f70*/  ULDC UR7, c[0x0][0x228] ;  /* 0x00008a0000077ab9 */ /* 0x000fc60000000800 */
[----:B------:R-:W-:Y:S01]  /*54f80*/  ISETP.LT.AND P6, PT, R8, UR8, !P5 ;  /* 0x0000000808007c0c */ /* 0x000fe2000efc1270 */
[----:B------:R-:W-:Y:S01]  /*54f90*/  VIADD R23, R7, 0x4 ;  /* 0x0000000407177836 */ /* 0x000fe20000000000 */
[----:B------:R-:W-:Y:S01]  /*54fa0*/  ISETP.LT.AND P5, PT, R9, UR7, !P5 ;  /* 0x0000000709007c0c */ /* 0x000fe2000efa1270 */
[----:B------:R-:W-:Y:S01]  /*54fb0*/  ULDC.64 UR8, c[0x0][0x228] ;  /* 0x00008a0000087ab9 */ /* 0x000fe20000000a00 */
[----:B------:R-:W-:Y:S01]  /*54fc0*/  ULDC UR7, c[0x0][0x228] ;  /* 0x00008a0000077ab9 */ /* 0x000fe20000000800 */
[----:B----4-:R-:W-:-:S08]  /*54fd0*/  IMAD.WIDE R164, R14, 0x4, R2 ;  /* 0x000000040ea47825 */ /* 0x010fd000078e0202 */
[----:B------:R1:W-:Y:S02]  /*54fe0*/  @P6 STG.E desc[UR4][R164.64], R16 ;  /* 0x00000010a4006986 */ /* 0x0003e4000c101904 */
[----:B-1----:R-:W-:Y:S02]  /*54ff0*/  IMAD.WIDE R164, R14, 0x4, R4 ;  /* 0x000000040ea47825 */ /* 0x002fe400078e0204 */
[----:B------:R-:W4:Y:S04]  /*55000*/  LDL.LU R16, [R1+0xc0c] ;  /* 0x000c0c0001107983 */ /* 0x000f280000300800 */
[----:B------:R1:W-:Y:S01]  /*55010*/  @P5 STG.E desc[UR4][R164.64], R231 ;  /* 0x000000e7a4005986 */ /* 0x0003e2000c101904 */
[----:B------:R-:W-:-:S03]  /*55020*/  ISETP.GE.AND P5, PT, R23, UR9, PT ;  /* 0x0000000917007c0c */ /* 0x000fc6000bfa6270 */
[----:B------:R-:W4:Y:S01]  /*55030*/  LDL.LU R17, [R1+0x80c] ;  /* 0x00080c0001117983 */ /* 0x000f220000300800 */
[----:B------:R-:W-:Y:S01]  /*55040*/  ISETP.LT.AND P6, PT, R8, UR7, !P5 ;  /* 0x0000000708007c0c */ /* 0x000fe2000efc1270 */
[----:B------:R-:W-:Y:S01]  /*55050*/  VIADD R23, R7, 0x5 ;  /* 0x0000000507177836 */ /* 0x000fe20000000000 */
[----:B------:R-:W-:Y:S01]  /*55060*/  ISETP.LT.AND P5, PT, R9, UR8, !P5 ;  /* 0x0000000809007c0c */ /* 0x000fe2000efa1270 */
[----:B------:R-:W4:Y:S01]  /*55070*/  LDL.LU R14, [R1+0xf60] ;  /* 0x000f6000010e7983 */ /* 0x000f220000300800 */
[----:B------:R-:W-:Y:S01]  /*55080*/  ULDC.64 UR8, c[0x0][0x228] ;  /* 0x00008a0000087ab9 */ /* 0x000fe20000000a00 */
[----:B------:R-:W-:Y:S01]  /*55090*/  ULDC UR7, c[0x0][0x228] ;  /* 0x00008a0000077ab9 */ /* 0x000fe20000000800 */
[----:B-1----:R-:W-:-:S07]  /*550a0*/  IMAD.WIDE R164, R12, 0x4, R2 ;  /* 0x000000040ca47825 */ /* 0x002fce00078e0202 */
[----:B------:R1:W-:Y:S02]  /*550b0*/  @P6 STG.E desc[UR4][R164.64], R13 ;  /* 0x0000000da4006986 */ /* 0x0003e4000c101904 */
[----:B-1----:R-:W-:Y:S02]  /*550c0*/  IMAD.WIDE R164, R12, 0x4, R4 ;  /* 0x000000040ca47825 */ /* 0x002fe400078e0204 */
[----:B------:R-:W4:Y:S04]  /*550d0*/  LDL.LU R13, [R1+0x40c] ;  /* 0x00040c00010d7983 */ /* 0x000f280000300800 */
[----:B---3--:R2:W-:Y:S01]  /*550e0*/  @P5 STG.E desc[UR4][R164.64], R230 ;  /* 0x000000e6a4005986 */ /* 0x0085e2000c101904 */
[----:B------:R-:W-:-:S03]  /*550f0*/  ISETP.GE.AND P5, PT, R23, UR9, PT ;  /* 0x0000000917007c0c */ /* 0x000fc6000bfa6270 */
        /* <DEDUP_REMOVED lines=10> */
[----:B------:R-:W-:-:S11]  /*551a0*/  ULDC UR8, c[0x0][0x228] ;  /* 0x00008a0000087ab9 */ /* 0x000fd60000000800 */
[----:B------:R1:W-:Y:S01]  /*551b0*/  @P5 STG.E desc[UR4][R164.64], R19 ;  /* 0x00000013a4005986 */ /* 0x0003e2000c101904 */
[----:B------:R-:W-:Y:S01]  /*551c0*/  ISETP.GE.AND P5, PT, R23, UR7, PT ;  /* 0x0000000717007c0c */ /* 0x000fe2000bfa6270 */
[----:B------:R-:W-:-:S03]  /*551d0*/  ULDC UR7, c[0x0][0x228] ;  /* 0x00008a0000077ab9 */ /* 0x000fc60000000800 */
[----:B------:R-:W-:Y:S01]  /*551e0*/  ISETP.LT.AND P6, PT, R8, UR8, !P5 ;  /* 0x0000000808007c0c */ /* 0x000fe2000efc1270 */
[----:B-1----:R-:W2:Y:S01]  /*551f0*/  LDL.LU R19, [R1+0x810] ;  /* 0x0008100001137983 */ /* 0x002ea20000300800 */
[----:B------:R-:W-:Y:S01]  /*55200*/  ISETP.LT.AND P5, PT, R9, UR7, !P5 ;  /* 0x0000000709007c0c */ /* 0x000fe2000efa1270 */
[----:B------:R-:W-:Y:S01]  /*55210*/  IMAD.WIDE R164, R18, 0x4, R2 ;  /* 0x0000000412a47825 */ /* 0x000fe200078e0202 */
[----:B------:R-:W-:Y:S01]  /*55220*/  ULDC UR7, c[0x0][0x22c] ;  /* 0x00008b0000077ab9 */ /* 0x000fe20000000800 */
[----:B------:R-:W-:Y:S02]  /*55230*/  ULDC UR8, c[0x0][0x228] ;  /* 0x00008a0000087ab9 */ /* 0x000fe40000000800 */
[----:B------:R-:W-:-:S06]  /*55240*/  VIADD R23, R7, 0x7 ;  /* 0x0000000707177836 */ /* 0x000fcc0000000000 */
[----:B----4-:R1:W-:Y:S02]  /*55250*/  @P6 STG.E desc[UR4][R164.64], R16 ;  /* 0x00000010a4006986 */ /* 0x0103e4000c101904 */
[----:B-1----:R-:W-:Y:S02]  /*55260*/  IMAD.WIDE R164, R18, 0x4, R4 ;  /* 0x0000000412a47825 */ /* 0x002fe400078e0204 */
[----:B------:R-:W4:Y:S04]  /*55270*/  LDL.LU R16, [R1+0xf68] ;  /* 0x000f680001107983 */ /* 0x000f280000300800 */
[----:B------:R1:W-:Y:S01]  /*55280*/  @P5 STG.E desc[UR4][R164.64], R17 ;  /* 0x00000011a4005986 */ /* 0x0003e2000c101904 */
[----:B------:R-:W-:Y:S01]  /*55290*/  ISETP.GE.AND P5, PT, R23, UR7, PT ;  /* 0x0000000717007c0c */ /* 0x000fe2000bfa6270 */
[----:B------:R-:W-:-:S03]  /*552a0*/  ULDC UR7, c[0x0][0x228] ;  /* 0x00008a0000077ab9 */ /* 0x000fc60000000800 */
[----:B------:R-:W-:Y:S01]  /*552b0*/  ISETP.LT.AND P6, PT, R8, UR8, !P5 ;  /* 0x0000000808007c0c */ /* 0x000fe2000efc1270 */
[----:B-1----:R-:W4:Y:S01]  /*552c0*/  LDL.LU R17, [R1+0x410] ;  /* 0x0004100001117983 */ /* 0x002f220000300800 */
[----:B------:R-:W-:Y:S01]  /*552d0*/  IMAD.WIDE R164, R14, 0x4, R2 ;  /* 0x000000040ea47825 */ /* 0x000fe200078e0202 */
[----:B------:R-:W-:Y:S02]  /*552e0*/  ULDC.64 UR8, c[0x0][0x228] ;  /* 0x00008a0000087ab9 */ /* 0x000fe40000000a00 */
[----:B------:R-:W4:Y:S01]  /*552f0*/  LDL.LU R20, [R1+0x10] ;  /* 0x0000100001147983 */ /* 0x000f220000300800 */
[----:B------:R-:W-:Y:S01]  /*55300*/  ISETP.LT.AND P5, PT, R9, UR7, !P5 ;  /* 0x0000000709007c0c */ /* 0x000fe2000efa1270 */
[----:B------:R-:W-:Y:S01]  /*55310*/  VIADD R23, R7, 0x8 ;  /* 0x0000000807177836 */ /* 0x000fe20000000000 */
[----:B------:R-:W-:-:S05]  /*55320*/  ULDC UR7, c[0x0][0x228] ;  /* 0x00008a0000077ab9 */ /* 0x000fca0000000800 */
[----:B------:R1:W-:Y:S04]  /*55330*/  @P6 STG.E desc[UR4][R164.64], R13 ;  /* 0x0000000da4006986 */ /* 0x0003e8000c101904 */
[----:B-1----:R-:W4:Y:S01]  /*55340*/  LDL.LU R13, [R1+0xf6c] ;  /* 0x000f6c00010d7983 */ /* 0x002f220000300800 */
[----:B------:R-:W-:-:S03]  /*55350*/  IMAD.WIDE R164, R14, 0x4, R4 ;  /* 0x000000040ea47825 */ /* 0x000fc600078e0204 */
        /* <DEDUP_REMOVED lines=13> */
[----:B------:R-:W-:-:S11]  /*55430*/  ULDC.64 UR8, c[0x0][0x228] ;  /* 0x00008a0000087ab9 */ /* 0x000fd60000000a00 */
[----:B------:R1:W-:Y:S01]  /*55440*/  @P5 STG.E desc[UR4][R164.64], R19 ;  /* 0x00000013a4005986 */ /* 0x0003e2000c101904 */
[----:B------:R-:W-:-:S04]  /*55450*/  ISETP.GE.AND P5, PT, R23, UR9, PT ;  /* 0x0000000917007c0c */ /* 0x000fc8000bfa6270 */
[----:B------:R-:W-:Y:S01]  /*55460*/  ISETP.LT.AND P6, PT, R8, UR7, !P5 ;  /* 0x0000000708007c0c */ /* 0x000fe2000efc1270 */
[----:B-1----:R-:W2:Y:S01]  /*55470*/  LDL.LU R19, [R1+0x14] ;  /* 0x0000140001137983 */ /* 0x002ea20000300800 */
[----:B------:R-:W-:Y:S01]  /*55480*/  ISETP.LT.AND P5, PT, R9, UR8, !P5 ;  /* 0x0000000809007c0c */ /* 0x000fe2000efa1270 */
[----:B------:R-:W-:Y:S01]  /*55490*/  VIADD R23, R7, 0xa ;  /* 0x0000000a07177836 */ /* 0x000fe20000000000 */
[----:B------:R-:W-:Y:S01]  /*554a0*/  ULDC UR7, c[0x0][0x22c] ;  /* 0x00008b0000077ab9 */ /* 0x000fe20000000800 */
[----:B------:R-:W-:Y:S01]  /*554b0*/  ULDC UR8, c[0x0][0x228] ;  /* 0x00008a0000087ab9 */ /* 0x000fe20000000800 */
[----:B----4-:R-:W-:-:S07]  /*554c0*/  IMAD.WIDE R164, R16, 0x4, R2 ;  /* 0x0000000410a47825 */ /* 0x010fce00078e0202 */
[----:B------:R1:W-:Y:S02]  /*554d0*/  @P6 STG.E desc[UR4][R164.64], R17 ;  /* 0x00000011a4006986 */ /* 0x0003e4000c101904 */
[----:B-1----:R-:W-:Y:S02]  /*554e0*/  IMAD.WIDE R164, R16, 0x4, R4 ;  /* 0x0000000410a47825 */ /* 0x002fe400078e0204 */
[----:B------:R-:W4:Y:S04]  /*554f0*/  LDL.LU R17, [R1+0xc18] ;  /* 0x000c180001117983 */ /* 0x000f280000300800 */
[----:B------:R-:W4:Y:S04]  /*55500*/  LDL.LU R16, [R1+0xf74] ;  /* 0x000f740001107983 */ /* 0x000f280000300800 */
[----:B------:R1:W-:Y:S01]  /*55510*/  @P5 STG.E desc[UR4][R164.64], R20 ;  /* 0x00000014a4005986 */ /* 0x0003e2000c101904 */
[----:B------:R-:W-:Y:S01]  /*55520*/  ISETP.GE.AND P5, PT, R23, UR7, PT ;  /* 0x0000000717007c0c */ /* 0x000fe2000bfa6270 */
[----:B------:R-:W-:-:S02]  /*55530*/  ULDC UR7, c[0x0][0x228] ;  /* 0x00008a0000077ab9 */ /* 0x000fc40000000800 */
[----:B------:R-:W4:Y:S01]  /*55540*/  LDL.LU R230, [R1+0x818] ;  /* 0x0008180001e67983 */ /* 0x000f220000300800 */
[----:B------:R-:W-:Y:S01]  /*55550*/  ISETP.LT.AND P6, PT, R8, UR8, !P5 ;  /* 0x0000000808007c0c */ /* 0x000fe2000efc1270 */
[----:B------:R-:W-:Y:S01]  /*55560*/  VIADD R23, R7, 0xb ;  /* 0x0000000b07177836 */ /* 0x000fe20000000000 */
[----:B------:R-:W-:Y:S01]  /*55570*/  ISETP.LT.AND P5, PT, R9, UR7, !P5 ;  /* 0x0000000709007c0c */ /* 0x000fe2000efa1270 */
[----:B------:R-:W-:Y:S01]  /*55580*/  ULDC UR7, c[0x0][0x22c] ;  /* 0x00008b0000077ab9 */ /* 0x000fe20000000800 */
[----:B------:R-:W-:Y:S01]  /*55590*/  ULDC UR8, c[0x0][0x228] ;  /* 0x00008a0000087ab9 */ /* 0x000fe20000000800 */
[----:B-1----:R-:W-:-:S08]  /*555a0*/  IMAD.WIDE R164, R13, 0x4, R2 ;  /* 0x000000040da47825 */ /* 0x002fd000078e0202 */
        /* <DEDUP_REMOVED lines=14> */
[----:B------:R-:W2:Y:S04]  /*55690*/  LDL.LU R12, [R1+0xf7c] ;  /* 0x000f7c00010c7983 */ /* 0x000ea80000300800 */
        /* <DEDUP_REMOVED lines=8> */
[----:B------:R-:W-:Y:S01]  /*55720*/  VIADD R23, R7, 0xd ;  /* 0x0000000d07177836 */ /* 0x000fe20000000000 */
[----:B------:R-:W-:Y:S01]  /*55730*/  ISETP.LT.AND P5, PT, R9, UR7, !P5 ;  /* 0x0000000709007c0c */ /* 0x000fe2000efa1270 */
[----:B------:R-:W-:Y:S01]  /*55740*/  ULDC UR7, c[0x0][0x22c] ;  /* 0x00008b0000077ab9 */ /* 0x000fe20000000800 */
[----:B------:R-:W-:Y:S01]  /*55750*/  ULDC UR8, c[0x0][0x228] ;  /* 0x00008a0000087ab9 */ /* 0x000fe20000000800 */
[----:B-1----:R-:W2:Y:S01]  /*55760*/  LDL.LU R19, [R1+0x41c] ;  /* 0x00041c0001137983 */ /* 0x002ea20000300800 */
[----:B----4-:R-:W-:-:S07]  /*55770*/  IMAD.WIDE R164, R16, 0x4, R2 ;  /* 0x0000000410a47825 */ /* 0x010fce00078e0202 */
[----:B------:R1:W-:Y:S02]  /*55780*/  @P6 STG.E desc[UR4][R164.64], R17 ;  /* 0x00000011a4006986 */ /* 0x0003e4000c101904 */
[----:B-1----:R-:W-:Y:S02]  /*55790*/  IMAD.WIDE R164, R16, 0x4, R4 ;  /* 0x0000000410a47825 */ /* 0x002fe400078e0204 */
        /* <DEDUP_REMOVED lines=17> */
[----:B------:R-:W-:-:S03]  /*558b0*/  ULDC UR7, c[0x0][0x228] ;  /* 0x00008a0000077ab9 */ /* 0x000fc60000000800 */
[----:B------:R-:W-:Y:S01]  /*558c0*/  ISETP.LT.AND P6, PT, R8, UR8, !P5 ;  /* 0x0000000808007c0c */ /* 0x000fe2000efc1270 */
[----:B--2---:R-:W-:Y:S01]  /*558d0*/  IMAD.WIDE R164, R12, 0x4, R2 ;  /* 0x000000040ca47825 */ /* 0x004fe200078e0202 */
[----:B------:R-:W-:Y:S01]  /*558e0*/  ISETP.LT.AND P5, PT, R9, UR7, !P5 ;  /* 0x0000000709007c0c */ /* 0x000fe2000efa1270 */
[----:B------:R-:W-:Y:S01]  /*558f0*/  ULDC UR7, c[0x0][0x22c] ;  /* 0x00008b0000077ab9 */ /* 0x000fe20000000800 */
[----:B------:R-:W-:-:S09]  /*55900*/  ULDC UR8, c[0x0][0x228] ;  /* 0x00008a0000087ab9 */ /* 0x000fd20000000800 */
[----:B------:R1:W-:Y:S04]  /*55910*/  @P6 STG.E desc[UR4][R164.64], R18 ;  /* 0x00000012a4006986 */ /* 0x0003e8000c101904 */
[----:B-1----:R-:W2:Y:S01]  /*55920*/  LDL.LU R18, [R1+0xc20] ;  /* 0x000c200001127983 */ /* 0x002ea20000300800 */
[----:B------:R-:W-:-:S03]  /*55930*/  IMAD.WIDE R164, R12, 0x4, R4 ;  /* 0x000000040ca47825 */ /* 0x000fc600078e0204 */
[----:B------:R-:W3:Y:S04]  /*55940*/  LDL.LU R12, [R1+0xf88] ;  /* 0x000f8800010c7983 */ /* 0x000ee80000300800 */
[----:B------:R1:W-:Y:S04]  /*55950*/  @P5 STG.E desc[UR4][R164.64], R15 ;  /* 0x0000000fa4005986 */ /* 0x0003e8000c101904 */
[----:B-1----:R-:W3:Y:S01]  /*55960*/  LDL.LU R15, [R1+0x820] ;  /* 0x00082000010f7983 */ /* 0x002ee20000300800 */
[----:B------:R-:W-:-:S03]  /*55970*/  VIADD R23, R7, 0xf ;  /* 0x0000000f07177836 */ /* 0x000fc60000000000 */
[----:B------:R-:W3:Y:S02]  /*55980*/  LDL.LU R20, [R1+0x420] ;  /* 0x0004200001147983 */ /* 0x000ee40000300800 */
[----:B------:R-:W-:Y:S01]  /*55990*/  ISETP.GE.AND P5, PT, R23, UR7, PT ;  /* 0x0000000717007c0c */ /* 0x000fe2000bfa6270 */
[----:B------:R-:W-:-:S03]  /*559a0*/  ULDC UR7, c[0x0][0x228] ;  /* 0x00008a0000077ab9 */ /* 0x000fc60000000800 */
[----:B------:R-:W-:Y:S01]  /*559b0*/  ISETP.LT.AND P6, PT, R8, UR8, !P5 ;  /* 0x0000000808007c0c */ /* 0x000fe2000efc1270 */
[----:B------:R-:W-:Y:S01]  /*559c0*/  VIADD R23, R7, 0x10 ;  /* 0x0000001007177836 */ /* 0x000fe20000000000 */
[----:B------:R-:W-:Y:S01]  /*559d0*/  ISETP.LT.AND P5, PT, R9, UR7, !P5 ;  /* 0x0000000709007c0c */ /* 0x000fe2000efa1270 */
[----:B------:R-:W-:Y:S01]  /*559e0*/  ULDC UR7, c[0x0][0x22c] ;  /* 0x00008b0000077ab9 */ /* 0x000fe20000000800 */
[----:B------:R-:W-:Y:S01]  /*559f0*/  ULDC UR8, c[0x0][0x228] ;  /* 0x00008a0000087ab9 */ /* 0x000fe20000000800 */
[----:B----4-:R-:W-:-:S08]  /*55a00*/  IMAD.WIDE R164, R16, 0x4, R2 ;  /* 0x0000000410a47825 */ /* 0x010fd000078e0202 */
[----:B------:R1:W-:Y:S02]  /*55a10*/  @P6 STG.E desc[UR4][R164.64], R19 ;  /* 0x00000013a4006986 */ /* 0x0003e4000c101904 */
[----:B-1----:R-:W-:Y:S02]  /*55a20*/  IMAD.WIDE R164, R16, 0x4, R4 ;  /* 0x0000000410a47825 */ /* 0x002fe400078e0204 */
[----:B------:R-:W4:Y:S04]  /*55a30*/  LDL.LU R16, [R1+0xf8c] ;  /* 0x000f8c0001107983 */ /* 0x000f280000300800 */
[----:B------:R1:W-:Y:S01]  /*55a40*/  @P5 STG.E desc[UR4][R164.64], R17 ;  /* 0x00000011a4005986 */ /* 0x0003e2000c101904 */
[----:B------:R-:W-:Y:S01]  /*55a50*/  ISETP.GE.AND P5, PT, R23, UR7, PT ;  /* 0x0000000717007c0c */ /* 0x000fe2000bfa6270 */
[----:B------:R-:W-:-:S03]  /*55a60*/  ULDC UR7, c[0x0][0x228] ;  /* 0x00008a0000077ab9 */ /* 0x000fc60000000800 */
[----:B------:R-:W-:Y:S01]  /*55a70*/  ISETP.LT.AND P6, PT, R8, UR8, !P5 ;  /* 0x0000000808007c0c */ /* 0x000fe2000efc1270 */
[----:B-1----:R-:W4:Y:S01]  /*55a80*/  LDL.LU R17, [R1+0xe04] ;  /* 0x000e040001117983 */ /* 0x002f220000300800 */
[----:B------:R-:W-:-:S03]  /*55a90*/  IMAD.WIDE R164, R13, 0x4, R2 ;  /* 0x000000040da47825 */ /* 0x000fc600078e0202 */
[----:B------:R-:W4:Y:S01]  /*55aa0*/  LDL.LU R19, [R1+0xc24] ;  /* 0x000c240001137983 */ /* 0x000f220000300800 */
[----:B------:R-:W-:-:S07]  /*55ab0*/  ULDC UR8, c[0x0][0x228] ;  /* 0x00008a0000087ab9 */ /* 0x000fce0000000800 */
[----:B------:R1:W-:Y:S01]  /*55ac0*/  @P6 STG.E desc[UR4][R164.64], R14 ;  /* 0x0000000ea4006986 */ /* 0x0003e2000c101904 */
[----:B------:R-:W-:Y:S01]  /*55ad0*/  ISETP.LT.AND P5, PT, R9, UR7, !P5 ;  /* 0x0000000709007c0c */ /* 0x000fe2000efa1270 */
[----:B------:R-:W-:Y:S01]  /*55ae0*/  VIADD R23, R7, 0x11 ;  /* 0x0000001107177836 */ /* 0x000fe20000000000 */
[----:B------:R-:W-:Y:S01]  /*55af0*/  ULDC UR7, c[0x0][0x22c] ;  /* 0x00008b0000077ab9 */ /* 0x000fe20000000800 */
[----:B-1----:R-:W-:Y:S01]  /*55b00*/  IMAD.WIDE R164, R13, 0x4, R4 ;  /* 0x000000040da47825 */ /* 0x002fe200078e0204 */
[----:B------:R-:W4:Y:S04]  /*55b10*/  LDL.LU R14, [R1+0x824] ;  /* 0x00082400010e7983 */ /* 0x000f280000300800 */
[----:B------:R-:W4:Y:S05]  /*55b20*/  LDL.LU R13, [R1+0xf90] ;  /* 0x000f9000010d7983 */ /* 0x000f2a0000300800 */
[----:B--2---:R1:W-:Y:S01]  /*55b30*/  @P5 STG.E desc[UR4][R164.64], R18 ;  /* 0x00000012a4005986 */ /* 0x0043e2000c101904 */
[----:B------:R-:W-:Y:S01]  /*55b40*/  ISETP.GE.AND P5, PT, R23, UR7, PT ;  /* 0x0000000717007c0c */ /* 0x000fe2000bfa6270 */
[----:B------:R-:W-:-:S03]  /*55b50*/  ULDC UR7, c[0x0][0x228] ;  /* 0x00008a0000077ab9 */ /* 0x000fc60000000800 */
[----:B------:R-:W-:Y:S01]  /*55b60*/  ISETP.LT.AND P6, PT, R8, UR8, !P5 ;  /* 0x0000000808007c0c */ /* 0x000fe2000efc1270 */
[----:B-1----:R-:W2:Y:S01]  /*55b70*/  LDL.LU R18, [R1+0x424] ;  /* 0x0004240001127983 */ /* 0x002ea20000300800 */
[----:B---3--:R-:W-:Y:S01]  /*55b80*/  IMAD.WIDE R164, R12, 0x4, R2 ;  /* 0x000000040ca47825 */ /* 0x008fe200078e0202 */
[----:B------:R-:W-:-:S10]  /*55b90*/  ULDC UR8, c[0x0][0x228] ;  /* 0x00008a0000087ab9 */ /* 0x000fd40000000800 */
[----:B------:R1:W-:Y:S02]  /*55ba0*/  @P6 STG.E desc[UR4][R164.64], R15 ;  /* 0x0000000fa4006986 */ /* 0x0003e4000c101904 */
[----:B-1----:R-:W-:Y:S02]  /*55bb0*/  IMAD.WIDE R164, R12, 0x4, R4 ;  /* 0x000000040ca47825 */ /* 0x002fe400078e0204 */
[----:B------:R-:W3:Y:S04]  /*55bc0*/  LDL.LU R15, [R1+0xe08] ;  /* 0x000e0800010f7983 */ /* 0x000ee80000300800 */
[----:B------:R-:W3:Y:S01]  /*55bd0*/  LDL.LU R12, [R1+0xf94] ;  /* 0x000f9400010c7983 */ /* 0x000ee20000300800 */
[----:B------:R-:W-:Y:S01]  /*55be0*/  ISETP.LT.AND P5, PT, R9, UR7, !P5 ;  /* 0x0000000709007c0c */ /* 0x000fe2000efa1270 */
[----:B------:R-:W-:Y:S01]  /*55bf0*/  VIADD R23, R7, 0x12 ;  /* 0x0000001207177836 */ /* 0x000fe20000000000 */
[----:B------:R-:W-:Y:S01]  /*55c00*/  ULDC UR7, c[0x0][0x22c] ;  /* 0x00008b0000077ab9 */ /* 0x000fe20000000800 */
[----:B------:R-:W3:Y:S10]  /*55c10*/  LDL.LU R230, [R1+0xc28] ;  /* 0x000c280001e67983 */ /* 0x000ef40000300800 */
        /* <DEDUP_REMOVED lines=18> */
[----:B-1----:R-:W-:Y:S02]  /*55d40*/  IMAD.WIDE R164, R13, 0x4, R2 ;  /* 0x000000040da47825 */ /* 0x002fe400078e0202 */
[----:B------:R-:W4:Y:S01]  /*55d50*/  LDL.LU R19, [R1+0xe0c] ;  /* 0x000e0c0001137983 */ /* 0x000f220000300800 */
[----:B------:R-:W-:-:S09]  /*55d60*/  ULDC UR8, c[0x0][0x228] ;  /* 0x00008a0000087ab9 */ /* 0x000fd20000000800 */
[----:B------:R1:W-:Y:S01]  /*55d70*/  @P6 STG.E desc[UR4][R164.64], R14 ;  /* 0x0000000ea4006986 */ /* 0x0003e2000c101904 */
[----:B------:R-:W-:Y:S01]  /*55d80*/  ISETP.LT.AND P5, PT, R9, UR7, !P5 ;  /* 0x0000000709007c0c */ /* 0x000fe2000efa1270 */
[----:B------:R-:W-:Y:S01]  /*55d90*/  VIADD R23, R7, 0x14 ;  /* 0x0000001407177836 */ /* 0x000fe20000000000 */
[----:B------:R-:W-:Y:S01]  /*55da0*/  ULDC UR7, c[0x0][0x22c] ;  /* 0x00008b0000077ab9 */ /* 0x000fe20000000800 */
[----:B-1----:R-:W-:Y:S02]  /*55db0*/  IMAD.WIDE R164, R13, 0x4, R4 ;  /* 0x000000040da47825 */ /* 0x002fe400078e0204 */
[----:B------:R-:W4:Y:S08]  /*55dc0*/  LDL.LU R13, [R1+0xf9c] ;  /* 0x000f9c00010d7983 */ /* 0x000f300000300800 */
[----:B--2---:R3:W-:Y:S01]  /*55dd0*/  @P5 STG.E desc[UR4][R164.64], R18 ;  /* 0x00000012a4005986 */ /* 0x0047e2000c101904 */
[----:B------:R-:W-:Y:S01]  /*55de0*/  ISETP.GE.AND P5, PT, R23, UR7, PT ;  /* 0x0000000717007c0c */ /* 0x000fe2000bfa6270 */
[----:B------:R-:W-:-:S02]  /*55df0*/  ULDC UR7, c[0x0][0x228] ;  /* 0x00008a0000077ab9 */ /* 0x000fc40000000800 */
[----:B------:R-:W2:Y:S01]  /*55e00*/  LDL.LU R14, [R1+0xc2c] ;  /* 0x000c2c00010e7983 */ /* 0x000ea20000300800 */
[----:B------:R-:W-:Y:S01]  /*55e10*/  ISETP.LT.AND P6, PT, R8, UR8, !P5 ;  /* 0x0000000808007c0c */ /* 0x000fe2000efc1270 */
[----:B---3--:R-:W-:Y:S02]  /*55e20*/  IMAD.WIDE R164, R12, 0x4, R2 ;  /* 0x000000040ca47825 */ /* 0x008fe400078e0202 */
[----:B------:R-:W3:Y:S01]  /*55e30*/  LDL.LU R18, [R1+0x82c] ;  /* 0x00082c0001127983 */ /* 0x000ee20000300800 */
[----:B------:R-:W-:-:S09]  /*55e40*/  ULDC UR8, c[0x0][0x228] ;  /* 0x00008a0000087ab9 */ /* 0x000fd20000000800 */
[----:B------:R1:W-:Y:S02]  /*55e50*/  @P6 STG.E desc[UR4][R164.64], R15 ;  /* 0x0000000fa4006986 */ /* 0x0003e4000c101904 */
[----:B-1----:R-:W-:Y:S02]  /*55e60*/  IMAD.WIDE R164, R12, 0x4, R4 ;  /* 0x000000040ca47825 */ /* 0x002fe400078e0204 */
[----:B------:R-:W3:Y:S04]  /*55e70*/  LDL.LU R12, [R1+0xfa0] ;  /* 0x000fa000010c7983 */ /* 0x000ee80000300800 */
[----:B------:R-:W3:Y:S01]  /*55e80*/  LDL.LU R15, [R1+0x42c] ;  /* 0x00042c00010f7983 */ /* 0x000ee20000300800 */
        /* <DEDUP_REMOVED lines=18> */
[----:B------:R-:W-:-:S03]  /*55fb0*/  ULDC UR7, c[0x0][0x228] ;  /* 0x00008a0000077ab9 */ /* 0x000fc60000000800 */
[----:B------:R-:W-:Y:S01]  /*55fc0*/  ISETP.LT.AND P6, PT, R8, UR8, !P5 ;  /* 0x0000000808007c0c */ /* 0x000fe2000efc1270 */
[----:B-1----:R-:W-:Y:S01]  /*55fd0*/  IMAD.WIDE R164, R13, 0x4, R2 ;  /* 0x000000040da47825 */ /* 0x002fe200078e0202 */
[----:B------:R-:W-:Y:S01]  /*55fe0*/  ISETP.LT.AND P5, PT, R9, UR7, !P5 ;  /* 0x0000000709007c0c */ /* 0x000fe2000efa1270 */
[----:B------:R-:W-:Y:S01]  /*55ff0*/  ULDC UR7, c[0x0][0x22c] ;  /* 0x00008b0000077ab9 */ /* 0x000fe20000000800 */
[----:B------:R-:W-:-:S09]  /*56000*/  ULDC UR8, c[0x0][0x228] ;  /* 0x00008a0000087ab9 */ /* 0x000fd20000000800 */
[----:B------:R1:W-:Y:S04]  /*56010*/  @P6 STG.E desc[UR4][R164.64], R19 ;  /* 0x00000013a4006986 */ /* 0x0003e8000c101904 */
[----:B-1----:R-:W4:Y:S01]  /*56020*/  LDL.LU R19, [R1+0x830] ;  /* 0x0008300001137983 */ /* 0x002f220000300800 */
[----:B------:R-:W-:-:S03]  /*56030*/  IMAD.WIDE R164, R13, 0x4, R4 ;  /* 0x000000040da47825 */ /* 0x000fc600078e0204 */
[----:B------:R-:W4:Y:S01]  /*56040*/  LDL.LU R13, [R1+0xfa8] ;  /* 0x000fa800010d7983 */ /* 0x000f220000300800 */
[----:B------:R-:W-:-:S03]  /*56050*/  VIADD R23, R7, 0x17 ;  /* 0x0000001707177836 */ /* 0x000fc60000000000 */
[----:B--2---:R1:W-:Y:S02]  /*56060*/  @P5 STG.E desc[UR4][R164.64], R14 ;  /* 0x0000000ea4005986 */ /* 0x0043e4000c101904 */
[----:B------:R-:W-:Y:S01]  /*56070*/  ISETP.GE.AND P5, PT, R23, UR7, PT ;  /* 0x0000000717007c0c */ /* 0x000fe2000bfa6270 */
[----:B------:R-:W-:-:S03]  /*56080*/  ULDC UR7, c[0x0][0x228] ;  /* 0x00008a0000077ab9 */ /* 0x000fc60000000800 */
[----:B------:R-:W-:Y:S01]  /*56090*/  ISETP.LT.AND P6, PT, R8, UR8, !P5 ;  /* 0x0000000808007c0c */ /* 0x000fe2000efc1270 */
[----:B-1----:R-:W2:Y:S01]  /*560a0*/  LDL.LU R14, [R1+0x430] ;  /* 0x00043000010e7983 */ /* 0x002ea20000300800 */
[----:B---3--:R-:W-:-:S03]  /*560b0*/  IMAD.WIDE R164, R12, 0x4, R2 ;  /* 0x000000040ca47825 */ /* 0x008fc600078e0202 */
[----:B------:R-:W3:Y:S01]  /*560c0*/  LDL.LU R20, [R1+0x30] ;  /* 0x0000300001147983 */ /* 0x000ee20000300800 */
[----:B------:R-:W-:Y:S01]  /*560d0*/  ISETP.LT.AND P5, PT, R9, UR7, !P5 ;  /* 0x0000000709007c0c */ /* 0x000fe2000efa1270 */
[----:B------:R-:W-:Y:S01]  /*560e0*/  ULDC UR7, c[0x0][0x22c] ;  /* 0x00008b0000077ab9 */ /* 0x000fe20000000800 */
[----:B------:R-:W-:-:S05]  /*560f0*/  VIADD R23, R7, 0x18 ;  /* 0x0000001807177836 */ /* 0x000fca0000000000 */
[----:B------:R1:W-:Y:S01]  /*56100*/  @P6 STG.E desc[UR4][R164.64], R18 ;  /* 0x00000012a4006986 */ /* 0x0003e2000c101904 */
[----:B------:R-:W-:Y:S01]  /*56110*/  ULDC UR8, c[0x0][0x228] ;  /* 0x00008a0000087ab9 */ /* 0x000fe20000000800 */
[----:B-1----:R-:W-:Y:S02]  /*56120*/  IMAD.WIDE R164, R12, 0x4, R4 ;  /* 0x000000040ca47825 */ /* 0x002fe400078e0204 */
[----:B------:R-:W3:Y:S04]  /*56130*/  LDL.LU R12, [R1+0xfac] ;  /* 0x000fac00010c7983 */ /* 0x000ee80000300800 */
[----:B------:R1:W-:Y:S04]  /*56140*/  @P5 STG.E desc[UR4][R164.64], R15 ;  /* 0x0000000fa4005986 */ /* 0x0003e8000c101904 */
[----:B-1----:R-:W3:Y:S01]  /*56150*/  LDL.LU R15, [R1+0xc34] ;  /* 0x000c3400010f7983 */ /* 0x002ee20000300800 */
[----:B------:R-:W-:Y:S01]  /*56160*/  ISETP.GE.AND P5, PT, R23, UR7, PT ;  /* 0x0000000717007c0c */ /* 0x000fe2000bfa6270 */
[----:B------:R-:W-:-:S02]  /*56170*/  ULDC UR7, c[0x0][0x228] ;  /* 0x00008a0000077ab9 */ /* 0x000fc40000000800 */
[----:B------:R-:W3:Y:S01]  /*56180*/  LDL.LU R18, [R1+0x834] ;  /* 0x0008340001127983 */ /* 0x000ee20000300800 */
        /* <DEDUP_REMOVED lines=14> */
[----:B-1----:R-:W4:Y:S01]  /*56270*/  LDL.LU R19, [R1+0x34] ;  /* 0x0000340001137983 */ /* 0x002f220000300800 */
[----:B------:R-:W-:Y:S01]  /*56280*/  ISETP.LT.AND P5, PT, R9, UR7, !P5 ;  /* 0x0000000709007c0c */ /* 0x000fe2000efa1270 */
[----:B------:R-:W-:Y:S01]  /*56290*/  IMAD.WIDE R164, R13, 0x4, R2 ;  /* 0x000000040da47825 */ /* 0x000fe200078e0202 */
[----:B------:R-:W-:Y:S01]  /*562a0*/  ULDC UR7, c[0x0][0x22c] ;  /* 0x00008b0000077ab9 */ /* 0x000fe20000000800 */
[----:B------:R-:W-:Y:S02]  /*562b0*/  ULDC UR8, c[0x0][0x228] ;  /* 0x00008a0000087ab9 */ /* 0x000fe40000000800 */
[----:B------:R-:W-:-:S06]  /*562c0*/  VIADD R23, R7, 0x1a ;  /* 0x0000001a07177836 */ /* 0x000fcc0000000000 */
[----:B--2---:R1:W-:Y:S02]  /*562d0*/  @P6 STG.E desc[UR4][R164.64], R14 ;  /* 0x0000000ea4006986 */ /* 0x0043e4000c101904 */
[----:B-1----:R-:W-:Y:S02]  /*562e0*/  IMAD.WIDE R164, R13, 0x4, R4 ;  /* 0x000000040da47825 */ /* 0x002fe400078e0204 */
[----:B------:R-:W2:Y:S04]  /*562f0*/  LDL.LU R14, [R1+0xc38] ;  /* 0x000c3800010e7983 */ /* 0x000ea80000300800 */
[----:B------:R-:W2:Y:S04]  /*56300*/  LDL.LU R13, [R1+0xfb4] ;  /* 0x000fb400010d7983 */ /* 0x000ea80000300800 */
[----:B---3--:R1:W-:Y:S01]  /*56310*/  @P5 STG.E desc[UR4][R164.64], R20 ;  /* 0x00000014a4005986 */ /* 0x0083e2000c101904 */
[----:B------:R-:W-:Y:S01]  /*56320*/  ISETP.GE.AND P5, PT, R23, UR7, PT ;  /* 0x0000000717007c0c */ /* 0x000fe2000bfa6270 */
[----:B------:R-:W-:-:S02]  /*56330*/  ULDC UR7, c[0x0][0x228] ;  /* 0x00008a0000077ab9 */ /* 0x000fc40000000800 */
[----:B------:R-:W3:Y:S01]  /*56340*/  LDL.LU R230, [R1+0x838] ;  /* 0x0008380001e67983 */ /* 0x000ee20000300800 */
[----:B------:R-:W-:Y:S01]  /*56350*/  ISETP.LT.AND P6, PT, R8, UR8, !P5 ;  /* 0x0000000808007c0c */ /* 0x000fe2000efc1270 */
[----:B-1----:R-:W-:Y:S01]  /*56360*/  IMAD.WIDE R164, R12, 0x4, R2 ;  /* 0x000000040ca47825 */ /* 0x002fe200078e0202 */
[----:B------:R-:W-:-:S11]  /*56370*/  ULDC UR8, c[0x0][0x228] ;  /* 0x00008a0000087ab9 */ /* 0x000fd60000000800 */
        /* <DEDUP_REMOVED lines=12> */
[----:B-1----:R-:W3:Y:S01]  /*56440*/  LDL.LU R18, [R1+0xc3c] ;  /* 0x000c3c0001127983 */ /* 0x002ee20000300800 */
        /* <DEDUP_REMOVED lines=17> */
[----:B-1----:R-:W4:Y:S01]  /*56560*/  LDL.LU R19, [R1+0x43c] ;  /* 0x00043c0001137983 */ /* 0x002f220000300800 */
[----:B--2---:R-:W-:-:S07]  /*56570*/  IMAD.WIDE R164, R13, 0x4, R2 ;  /* 0x000000040da47825 */ /* 0x004fce00078e0202 */
[----:B------:R1:W-:Y:S02]  /*56580*/  @P6 STG.E desc[UR4][R164.64], R14 ;  /* 0x0000000ea4006986 */ /* 0x0003e4000c101904 */
[----:B-1----:R-:W-:Y:S02]  /*56590*/  IMAD.WIDE R164, R13, 0x4, R4 ;  /* 0x000000040da47825 */ /* 0x002fe400078e0204 */
        /* <DEDUP_REMOVED lines=24> */
[----:B------:R1:W-:Y:S04]  /*56720*/  @P6 STG.E desc[UR4][R164.64], R18 ;  /* 0x00000012a4006986 */ /* 0x0003e8000c101904 */
[----:B-1----:R-:W4:Y:S01]  /*56730*/  LDL.LU R18, [R1+0x840] ;  /* 0x0008400001127983 */ /* 0x002f220000300800 */
[----:B------:R-:W-:-:S03]  /*56740*/  IMAD.WIDE R164, R16, 0x4, R4 ;  /* 0x0000000410a47825 */ /* 0x000fc600078e0204 */
[----:B------:R-:W4:Y:S04]  /*56750*/  LDL.LU R16, [R1+0xfc8] ;  /* 0x000fc80001107983 */ /* 0x000f280000300800 */
[----:B------:R1:W-:Y:S01]  /*56760*/  @P5 STG.E desc[UR4][R164.64], R17 ;  /* 0x00000011a4005986 */ /* 0x0003e2000c101904 */
[----:B------:R-:W-:Y:S01]  /*56770*/  ISETP.GE.AND P5, PT, R23, UR7, PT ;  /* 0x0000000717007c0c */ /* 0x000fe2000bfa6270 */
[----:B------:R-:W-:-:S03]  /*56780*/  ULDC UR7, c[0x0][0x228] ;  /* 0x00008a0000077ab9 */ /* 0x000fc60000000800 */
[----:B------:R-:W-:Y:S01]  /*56790*/  ISETP.LT.AND P6, PT, R8, UR8, !P5 ;  /* 0x0000000808007c0c */ /* 0x000fe2000efc1270 */
[----:B-1----:R-:W4:Y:S01]  /*567a0*/  LDL.LU R17, [R1+0x440] ;  /* 0x0004400001117983 */ /* 0x002f220000300800 */
[----:B------:R-:W-:Y:S01]  /*567b0*/  VIADD R23, R7, 0x20 ;  /* 0x0000002007177836 */ /* 0x000fe20000000000 */
[----:B------:R-:W-:Y:S02]  /*567c0*/  ULDC UR8, c[0x0][0x228] ;  /* 0x00008a0000087ab9 */ /* 0x000fe40000000800 */
[----:B------:R-:W4:Y:S01]  /*567d0*/  LDL.LU R20, [R1+0x40] ;  /* 0x0000400001147983 */ /* 0x000f220000300800 */
[----:B------:R-:W-:Y:S01]  /*567e0*/  ISETP.LT.AND P5, PT, R9, UR7, !P5 ;  /* 0x0000000709007c0c */ /* 0x000fe2000efa1270 */
[----:B------:R-:W-:Y:S01]  /*567f0*/  ULDC UR7, c[0x0][0x22c] ;  /* 0x00008b0000077ab9 */ /* 0x000fe20000000800 */
[----:B--2---:R-:W-:-:S05]  /*56800*/  IMAD.WIDE R164, R13, 0x4, R2 ;  /* 0x000000040da47825 */ /* 0x004fca00078e0202 */
[----:B------:R1:W-:Y:S02]  /*56810*/  @P6 STG.E desc[UR4][R164.64], R19 ;  /* 0x00000013a4006986 */ /* 0x0003e4000c101904 */
[----:B-1----:R-:W-:Y:S02]  /*56820*/  IMAD.WIDE R164, R13, 0x4, R4 ;  /* 0x000000040da47825 */ /* 0x002fe400078e0204 */
[----:B------:R-:W2:Y:S04]  /*56830*/  LDL.LU R13, [R1+0xfcc] ;  /* 0x000fcc00010d7983 */ /* 0x000ea80000300800 */
[----:B---3--:R1:W-:Y:S01]  /*56840*/  @P5 STG.E desc[UR4][R164.64], R14 ;  /* 0x0000000ea4005986 */ /* 0x0083e2000c101904 */
[----:B------:R-:W-:Y:S01]  /*56850*/  ISETP.GE.AND P5, PT, R23, UR7, PT ;  /* 0x0000000717007c0c */ /* 0x000fe2000bfa6270 */
[----:B------:R-:W-:-:S03]  /*56860*/  ULDC UR7, c[0x0][0x228] ;  /* 0x00008a0000077ab9 */ /* 0x000fc60000000800 */
[----:B------:R-:W-:Y:S01]  /*56870*/  ISETP.LT.AND P6, PT, R8, UR8, !P5 ;  /* 0x0000000808007c0c */ /* 0x000fe2000efc1270 */
[----:B-1----:R-:W3:Y:S01]  /*56880*/  LDL.LU R14, [R1+0xe14] ;  /* 0x000e1400010e7983 */ /* 0x002ee20000300800 */
[----:B------:R-:W-:-:S03]  /*56890*/  IMAD.WIDE R164, R12, 0x4, R2 ;  /* 0x000000040ca47825 */ /* 0x000fc600078e0202 */
[----:B------:R-:W3:Y:S01]  /*568a0*/  LDL.LU R19, [R1+0x844] ;  /* 0x0008440001137983 */ /* 0x000ee20000300800 */
[----:B------:R-:W-:-:S07]  /*568b0*/  ULDC UR8, c[0x0][0x228] ;  /* 0x00008a0000087ab9 */ /* 0x000fce0000000800 */
[----:B------:R1:W-:Y:S02]  /*568c0*/  @P6 STG.E desc[UR4][R164.64], R15 ;  /* 0x0000000fa4006986 */ /* 0x0003e4000c101904 */
[----:B-1----:R-:W-:Y:S02]  /*568d0*/  IMAD.WIDE R164, R12, 0x4, R4 ;  /* 0x000000040ca47825 */ /* 0x002fe400078e0204 */
[----:B------:R-:W3:Y:S04]  /*568e0*/  LDL.LU R15, [R1+0x444] ;  /* 0x00044400010f7983 */ /* 0x000ee80000300800 */
[----:B------:R-:W3:Y:S01]  /*568f0*/  LDL.LU R12, [R1+0xfd0] ;  /* 0x000fd000010c7983 */ /* 0x000ee20000300800 */
[----:B------:R-:W-:Y:S01]  /*56900*/  ISETP.LT.AND P5, PT, R9, UR7, !P5 ;  /* 0x0000000709007c0c */ /* 0x000fe2000efa1270 */
[----:B------:R-:W-:Y:S01]  /*56910*/  VIADD R23, R7, 0x21 ;  /* 0x0000002107177836 */ /* 0x000fe20000000000 */
[----:B------:R-:W-:-:S11]  /*56920*/  ULDC UR7, c[0x0][0x22c] ;  /* 0x00008b0000077ab9 */ /* 0x000fd60000000800 */
[----:B----4-:R1:W-:Y:S01]  /*56930*/  @P5 STG.E desc[UR4][R164.64], R18 ;  /* 0x00000012a4005986 */ /* 0x0103e2000c101904 */
        /* <DEDUP_REMOVED lines=18> */
[----:B--2---:R-:W-:Y:S01]  /*56a60*/  IMAD.WIDE R164, R13, 0x4, R2 ;  /* 0x000000040da47825 */ /* 0x004fe200078e0202 */
[----:B------:R-:W-:Y:S01]  /*56a70*/  ISETP.LT.AND P5, PT, R9, UR7, !P5 ;  /* 0x0000000709007c0c */ /* 0x000fe2000efa1270 */
[----:B------:R-:W-:Y:S01]  /*56a80*/  ULDC UR7, c[0x0][0x22c] ;  /* 0x00008b0000077ab9 */ /* 0x000fe20000000800 */
[----:B------:R-:W-:Y:S01]  /*56a90*/  ULDC UR8, c[0x0][0x228] ;  /* 0x00008a0000087ab9 */ /* 0x000fe20000000800 */
[----:B------:R-:W-:-:S08]  /*56aa0*/  VIADD R23, R7, 0x23 ;  /* 0x0000002307177836 */ /* 0x000fd00000000000 */
[----:B---3--:R1:W-:Y:S02]  /*56ab0*/  @P6 STG.E desc[UR4][R164.64], R14 ;  /* 0x0000000ea4006986 */ /* 0x0083e4000c101904 */
[----:B-1----:R-:W-:Y:S02]  /*56ac0*/  IMAD.WIDE R164, R13, 0x4, R4 ;  /* 0x000000040da47825 */ /* 0x002fe400078e0204 */
[----:B------:R-:W2:Y:S04]  /*56ad0*/  LDL.LU R14, [R1+0x448] ;  /* 0x00044800010e7983 */ /* 0x000ea80000300800 */
[----:B------:R-:W3:Y:S04]  /*56ae0*/  LDL.LU R13, [R1+0xfd8] ;  /* 0x000fd800010d7983 */ /* 0x000ee80000300800 */
[----:B------:R1:W-:Y:S01]  /*56af0*/  @P5 STG.E desc[UR4][R164.64], R19 ;  /* 0x00000013a4005986 */ /* 0x0003e2000c101904 */
[----:B------:R-:W-:Y:S01]  /*56b00*/  ISETP.GE.AND P5, PT, R23, UR7, PT ;  /* 0x0000000717007c0c */ /* 0x000fe2000bfa6270 */
[----:B------:R-:W-:-:S02]  /*56b10*/  ULDC UR7, c[0x0][0x228] ;  /* 0x00008a0000077ab9 */ /* 0x000fc40000000800 */
[----:B------:R-:W2:Y:S01]  /*56b20*/  LDL.LU R20, [R1+0x48] ;  /* 0x0000480001147983 */ /* 0x000ea20000300800 */
[----:B------:R-:W-:Y:S01]  /*56b30*/  ISETP.LT.AND P6, PT, R8, UR8, !P5 ;  /* 0x0000000808007c0c */ /* 0x000fe2000efc1270 */
[----:B-1----:R-:W-:Y:S02]  /*56b40*/  IMAD.WIDE R164, R12, 0x4, R2 ;  /* 0x000000040ca47825 */ /* 0x002fe400078e0202 */
        /* <DEDUP_REMOVED lines=9> */
[----:B----4-:R1:W-:Y:S01]  /*56be0*/  @P5 STG.E desc[UR4][R164.64], R18 ;  /* 0x00000012a4005986 */ /* 0x0103e2000c101904 */
        /* <DEDUP_REMOVED lines=8> */
[----:B------:R-:W-:-:S07]  /*56c70*/  IMAD.WIDE R164, R16, 0x4, R2 ;  /* 0x0000000410a47825 */ /* 0x000fce00078e0202 */
        /* <DEDUP_REMOVED lines=12> */
[----:B---3--:R-:W-:-:S08]  /*56d40*/  IMAD.WIDE R164, R13, 0x4, R2 ;  /* 0x000000040da47825 */ /* 0x008fd000078e0202 */
[----:B--2---:R1:W-:Y:S02]  /*56d50*/  @P6 STG.E desc[UR4][R164.64], R14 ;  /* 0x0000000ea4006986 */ /* 0x0043e4000c101904 */
[----:B-1----:R-:W-:Y:S02]  /*56d60*/  IMAD.WIDE R164, R13, 0x4, R4 ;  /* 0x000000040da47825 */ /* 0x002fe400078e0204 */
[----:B------:R-:W2:Y:S04]  /*56d70*/  LDL.LU R14, [R1+0xc40] ;  /* 0x000c4000010e7983 */ /* 0x000ea80000300800 */
[----:B------:R-:W3:Y:S04]  /*56d80*/  LDL.LU R13, [R1+0xfe4] ;  /* 0x000fe400010d7983 */ /* 0x000ee80000300800 */
        /* <DEDUP_REMOVED lines=9> */
[----:B-1----:R-:W2:Y:S01]  /*56e20*/  LDL.LU R19, [R1+0x850] ;  /* 0x0008500001137983 */ /* 0x002ea20000300800 */
[----:B------:R-:W-:-:S03]  /*56e30*/  IMAD.WIDE R164, R12, 0x4, R4 ;  /* 0x000000040ca47825 */ /* 0x000fc600078e0204 */
[----:B------:R-:W2:Y:S04]  /*56e40*/  LDL.LU R12, [R1+0xfe8] ;  /* 0x000fe800010c7983 */ /* 0x000ea80000300800 */
[----:B------:R1:W-:Y:S04]  /*56e50*/  @P5 STG.E desc[UR4][R164.64], R15 ;  /* 0x0000000fa4005986 */ /* 0x0003e8000c101904 */
[----:B-1----:R-:W2:Y:S01]  /*56e60*/  LDL.LU R15, [R1+0x450] ;  /* 0x00045000010f7983 */ /* 0x002ea20000300800 */
[----:B------:R-:W-:-:S03]  /*56e70*/  VIADD R23, R7, 0x27 ;  /* 0x0000002707177836 */ /* 0x000fc60000000000 */
[----:B------:R-:W2:Y:S02]  /*56e80*/  LDL.LU R20, [R1+0x50] ;  /* 0x0000500001147983 */ /* 0x000ea40000300800 */
        /* <DEDUP_REMOVED lines=16> */
[----:B------:R-:W-:Y:S02]  /*56f90*/  VIADD R23, R7, 0x29 ;  /* 0x0000002907177836 */ /* 0x000fe40000000000 */
[----:B-1----:R-:W4:Y:S01]  /*56fa0*/  LDL.LU R17, [R1+0x854] ;  /* 0x0008540001117983 */ /* 0x002f220000300800 */
[----:B------:R-:W-:Y:S01]  /*56fb0*/  ISETP.LT.AND P5, PT, R9, UR7, !P5 ;  /* 0x0000000709007c0c */ /* 0x000fe2000efa1270 */
[----:B------:R-:W-:Y:S01]  /*56fc0*/  ULDC UR7, c[0x0][0x22c] ;  /* 0x00008b0000077ab9 */ /* 0x000fe20000000800 */
[----:B------:R-:W-:Y:S01]  /*56fd0*/  ULDC UR8, c[0x0][0x228] ;  /* 0x00008a0000087ab9 */ /* 0x000fe20000000800 */
[----:B---3--:R-:W-:-:S06]  /*56fe0*/  IMAD.WIDE R164, R13, 0x4, R2 ;  /* 0x000000040da47825 */ /* 0x008fcc00078e0202 */
        /* <DEDUP_REMOVED lines=8> */
[----:B-1----:R-:W2:Y:S01]  /*57070*/  LDL.LU R19, [R1+0x54] ;  /* 0x0000540001137983 */ /* 0x002ea20000300800 */
[----:B------:R-:W-:Y:S01]  /*57080*/  IMAD.WIDE R164, R12, 0x4, R2 ;  /* 0x000000040ca47825 */ /* 0x000fe200078e0202 */
[----:B------:R-:W-:-:S10]  /*57090*/  ULDC UR8, c[0x0][0x228] ;  /* 0x00008a0000087ab9 */ /* 0x000fd40000000800 */
[----:B------:R1:W-:Y:S02]  /*570a0*/  @P6 STG.E desc[UR4][R164.64], R15 ;  /* 0x0000000fa4006986 */ /* 0x0003e4000c101904 */
[----:B-1----:R-:W-:Y:S02]  /*570b0*/  IMAD.WIDE R164, R12, 0x4, R4 ;  /* 0x000000040ca47825 */ /* 0x002fe400078e0204 */
[----:B------:R-:W2:Y:S04]  /*570c0*/  LDL.LU R15, [R1+0xc48] ;  /* 0x000c4800010f7983 */ /* 0x000ea80000300800 */
[----:B------:R-:W2:Y:S01]  /*570d0*/  LDL.LU R12, [R1+0xff4] ;  /* 0x000ff400010c7983 */ /* 0x000ea20000300800 */
[----:B------:R-:W-:Y:S01]  /*570e0*/  ISETP.LT.AND P5, PT, R9, UR7, !P5 ;  /* 0x0000000709007c0c */ /* 0x000fe2000efa1270 */
[----:B------:R-:W-:Y:S01]  /*570f0*/  VIADD R23, R7, 0x2a ;  /* 0x0000002a07177836 */ /* 0x000fe20000000000 */
[----:B------:R-:W-:Y:S01]  /*57100*/  ULDC UR7, c[0x0][0x22c] ;  /* 0x00008b0000077ab9 */ /* 0x000fe20000000800 */
[----:B------:R-:W2:Y:S10]  /*57110*/  LDL.LU R230, [R1+0x858] ;  /* 0x0008580001e67983 */ /* 0x000eb40000300800 */
        /* <DEDUP_REMOVED lines=18> */
[----:B---3--:R-:W-:Y:S02]  /*57240*/  IMAD.WIDE R164, R13, 0x4, R2 ;  /* 0x000000040da47825 */ /* 0x008fe400078e0202 */
[----:B------:R-:W3:Y:S01]  /*57250*/  LDL.LU R17, [R1+0xc4c] ;  /* 0x000c4c0001117983 */ /* 0x000ee20000300800 */
[----:B------:R-:W-:-:S09]  /*57260*/  ULDC UR8, c[0x0][0x228] ;  /* 0x00008a0000087ab9 */ /* 0x000fd20000000800 */
[----:B--2---:R1:W-:Y:S01]  /*57270*/  @P6 STG.E desc[UR4][R164.64], R14 ;  /* 0x0000000ea4006986 */ /* 0x0043e2000c101904 */
[----:B------:R-:W-:Y:S01]  /*57280*/  ISETP.LT.AND P5, PT, R9, UR7, !P5 ;  /* 0x0000000709007c0c */ /* 0x000fe2000efa1270 */
[----:B------:R-:W-:Y:S01]  /*57290*/  VIADD R23, R7, 0x2c ;  /* 0x0000002c07177836 */ /* 0x000fe20000000000 */
[----:B------:R-:W-:Y:S01]  /*572a0*/  ULDC UR7, c[0x0][0x22c] ;  /* 0x00008b0000077ab9 */ /* 0x000fe20000000800 */
[----:B-1----:R-:W-:Y:S02]  /*572b0*/  IMAD.WIDE R164, R13, 0x4, R4 ;  /* 0x000000040da47825 */ /* 0x002fe400078e0204 */
[----:B------:R-:W2:Y:S04]  /*572c0*/  LDL.LU R13, [R1+0xffc] ;  /* 0x000ffc00010d7983 */ /* 0x000ea80000300800 */
[----:B------:R-:W3:Y:S04]  /*572d0*/  LDL.LU R14, [R1+0x85c] ;  /* 0x00085c00010e7983 */ /* 0x000ee80000300800 */
[----:B------:R1:W-:Y:S01]  /*572e0*/  @P5 STG.E desc[UR4][R164.64], R19 ;  /* 0x00000013a4005986 */ /* 0x0003e2000c101904 */
[----:B------:R-:W-:Y:S01]  /*572f0*/  ISETP.GE.AND P5, PT, R23, UR7, PT ;  /* 0x0000000717007c0c */ /* 0x000fe2000bfa6270 */
[----:B------:R-:W-:-:S03]  /*57300*/  ULDC UR7, c[0x0][0x228] ;  /* 0x00008a0000077ab9 */ /* 0x000fc60000000800 */
[----:B------:R-:W-:Y:S01]  /*57310*/  ISETP.LT.AND P6, PT, R8, UR8, !P5 ;  /* 0x0000000808007c0c */ /* 0x000fe2000efc1270 */
[----:B-1----:R-:W3:Y:S01]  /*57320*/  LDL.LU R19, [R1+0x45c] ;  /* 0x00045c0001137983 */ /* 0x002ee20000300800 */
[----:B------:R-:W-:Y:S01]  /*57330*/  IMAD.WIDE R164, R12, 0x4, R2 ;  /* 0x000000040ca47825 */ /* 0x000fe200078e0202 */
[----:B------:R-:W-:-:S10]  /*57340*/  ULDC UR8, c[0x0][0x228] ;  /* 0x00008a0000087ab9 */ /* 0x000fd40000000800 */
        /* <DEDUP_REMOVED lines=24> */
[----:B--2---:R-:W-:Y:S01]  /*574d0*/  IMAD.WIDE R164, R13, 0x4, R2 ;  /* 0x000000040da47825 */ /* 0x004fe200078e0202 */
[----:B------:R-:W-:-:S11]  /*574e0*/  ULDC UR8, c[0x0][0x228] ;  /* 0x00008a0000087ab9 */ /* 0x000fd60000000800 */
[----:B---3--:R1:W-:Y:S01]  /*574f0*/  @P6 STG.E desc[UR4][R164.64], R17 ;  /* 0x00000011a4006986 */ /* 0x0083e2000c101904 */
[----:B------:R-:W-:Y:S01]  /*57500*/  ISETP.LT.AND P5, PT, R9, UR7, !P5 ;  /* 0x0000000709007c0c */ /* 0x000fe2000efa1270 */
[----:B------:R-:W-:Y:S01]  /*57510*/  VIADD R23, R7, 0x2f ;  /* 0x0000002f07177836 */ /* 0x000fe20000000000 */
[----:B------:R-:W-:Y:S01]  /*57520*/  ULDC UR7, c[0x0][0x22c] ;  /* 0x00008b0000077ab9 */ /* 0x000fe20000000800 */
[----:B-1----:R-:W2:Y:S01]  /*57530*/  LDL.LU R17, [R1+0x860] ;  /* 0x0008600001117983 */ /* 0x002ea20000300800 */
[----:B------:R-:W-:-:S03]  /*57540*/  IMAD.WIDE R164, R13, 0x4, R4 ;  /* 0x000000040da47825 */ /* 0x000fc600078e0204 */
[----:B------:R-:W3:Y:S06]  /*57550*/  LDL.LU R13, [R1+0x1008] ;  /* 0x00100800010d7983 */ /* 0x000eec0000300800 */
[----:B------:R1:W-:Y:S01]  /*57560*/  @P5 STG.E desc[UR4][R164.64], R14 ;  /* 0x0000000ea4005986 */ /* 0x0003e2000c101904 */
[----:B------:R-:W-:Y:S01]  /*57570*/  ISETP.GE.AND P5, PT, R23, UR7, PT ;  /* 0x0000000717007c0c */ /* 0x000fe2000bfa6270 */
[----:B------:R-:W-:-:S03]  /*57580*/  ULDC UR7, c[0x0][0x228] ;  /* 0x00008a0000077ab9 */ /* 0x000fc60000000800 */
[----:B------:R-:W-:Y:S01]  /*57590*/  ISETP.LT.AND P6, PT, R8, UR8, !P5 ;  /* 0x0000000808007c0c */ /* 0x000fe2000efc1270 */
[----:B------:R-:W-:Y:S01]  /*575a0*/  ULDC UR8, c[0x0][0x228] ;  /* 0x00008a0000087ab9 */ /* 0x000fe20000000800 */
[----:B-1----:R-:W3:Y:S04]  /*575b0*/  LDL.LU R14, [R1+0x460] ;  /* 0x00046000010e7983 */ /* 0x002ee80000300800 */
[----:B------:R-:W3:Y:S01]  /*575c0*/  LDL.LU R20, [R1+0x60] ;  /* 0x0000600001147983 */ /* 0x000ee20000300800 */
[----:B------:R-:W-:Y:S01]  /*575d0*/  ISETP.LT.AND P5, PT, R9, UR7, !P5 ;  /* 0x0000000709007c0c */ /* 0x000fe2000efa1270 */
[----:B------:R-:W-:Y:S01]  /*575e0*/  ULDC UR7, c[0x0][0x22c] ;  /* 0x00008b0000077ab9 */ /* 0x000fe20000000800 */
[----:B------:R-:W-:-:S05]  /*575f0*/  IMAD.WIDE R164, R12, 0x4, R2 ;  /* 0x000000040ca47825 */ /* 0x000fca00078e0202 */
[----:B------:R1:W-:Y:S02]  /*57600*/  @P6 STG.E desc[UR4][R164.64], R19 ;  /* 0x00000013a4006986 */ /* 0x0003e4000c101904 */
[----:B-1----:R-:W-:Y:S02]  /*57610*/  IMAD.WIDE R164, R12, 0x4, R4 ;  /* 0x000000040ca47825 */ /* 0x002fe400078e0204 */
[----:B------:R-:W3:Y:S04]  /*57620*/  LDL.LU R12, [R1+0x100c] ;  /* 0x00100c00010c7983 */ /* 0x000ee80000300800 */
[----:B------:R1:W-:Y:S04]  /*57630*/  @P5 STG.E desc[UR4][R164.64], R15 ;  /* 0x0000000fa4005986 */ /* 0x0003e8000c101904 */
[----:B-1----:R-:W3:Y:S01]  /*57640*/  LDL.LU R15, [R1+0xc54] ;  /* 0x000c5400010f7983 */ /* 0x002ee20000300800 */
[----:B------:R-:W-:-:S03]  /*57650*/  IADD3 R23, R7, 0x30, RZ ;  /* 0x0000003007177810 */ /* 0x000fc60007ffe0ff */
[----:B------:R-:W3:Y:S01]  /*57660*/  LDL.LU R19, [R1+0x864] ;  /* 0x0008640001137983 */ /* 0x000ee20000300800 */
        /* <DEDUP_REMOVED lines=12> */
[----:B--2---:R1:W-:Y:S01]  /*57730*/  @P5 STG.E desc[UR4][R164.64], R17 ;  /* 0x00000011a4005986 */ /* 0x0043e2000c101904 */
[----:B------:R-:W-:Y:S01]  /*57740*/  ISETP.GE.AND P5, PT, R23, UR7, PT ;  /* 0x0000000717007c0c */ /* 0x000fe2000bfa6270 */
[----:B------:R-:W-:-:S03]  /*57750*/  ULDC UR7, c[0x0][0x228] ;  /* 0x00008a0000077ab9 */ /* 0x000fc60000000800 */
[----:B------:R-:W-:Y:S01]  /*57760*/  ISETP.LT.AND P6, PT, R8, UR8, !P5 ;  /* 0x0000000808007c0c */ /* 0x000fe2000efc1270 */
[----:B-1----:R-:W2:Y:S01]  /*57770*/  LDL.LU R17, [R1+0x64] ;  /* 0x0000640001117983 */ /* 0x002ea20000300800 */
[----:B------:R-:W-:Y:S01]  /*57780*/  ISETP.LT.AND P5, PT, R9, UR7, !P5 ;  /* 0x0000000709007c0c */ /* 0x000fe2000efa1270 */
[----:B---3--:R-:W-:Y:S01]  /*57790*/  IMAD.WIDE R164, R13, 0x4, R2 ;  /* 0x000000040da47825 */ /* 0x008fe200078e0202 */
[----:B------:R-:W-:Y:S01]  /*577a0*/  ULDC UR7, c[0x0][0x22c] ;  /* 0x00008b0000077ab9 */ /* 0x000fe20000000800 */
[----:B------:R-:W-:Y:S02]  /*577b0*/  ULDC UR8, c[0x0][0x228] ;  /* 0x00008a0000087ab9 */ /* 0x000fe40000000800 */
[----:B------:R-:W-:-:S06]  /*577c0*/  VIADD R23, R7, 0x32 ;  /* 0x0000003207177836 */ /* 0x000fcc0000000000 */
[----:B------:R1:W-:Y:S02]  /*577d0*/  @P6 STG.E desc[UR4][R164.64], R14 ;  /* 0x0000000ea4006986 */ /* 0x0003e4000c101904 */
[----:B-1----:R-:W-:Y:S02]  /*577e0*/  IMAD.WIDE R164, R13, 0x4, R4 ;  /* 0x000000040da47825 */ /* 0x002fe400078e0204 */
[----:B------:R-:W3:Y:S04]  /*577f0*/  LDL.LU R14, [R1+0xc58] ;  /* 0x000c5800010e7983 */ /* 0x000ee80000300800 */
[----:B------:R-:W3:Y:S04]  /*57800*/  LDL.LU R13, [R1+0x1014] ;  /* 0x00101400010d7983 */ /* 0x000ee80000300800 */
[----:B------:R1:W-:Y:S01]  /*57810*/  @P5 STG.E desc[UR4][R164.64], R20 ;  /* 0x00000014a4005986 */ /* 0x0003e2000c101904 */
        /* <DEDUP_REMOVED lines=37> */
[----:B---3--:R-:W-:-:S07]  /*57a70*/  IMAD.WIDE R164, R13, 0x4, R2 ;  /* 0x000000040da47825 */ /* 0x008fce00078e0202 */
[----:B------:R1:W-:Y:S02]  /*57a80*/  @P6 STG.E desc[UR4][R164.64], R14 ;  /* 0x0000000ea4006986 */ /* 0x0003e4000c101904 */
[----:B-1----:R-:W-:Y:S02]  /*57a90*/  IMAD.WIDE R164, R13, 0x4, R4 ;  /* 0x000000040da47825 */ /* 0x002fe400078e0204 */
[----:B------:R-:W3:Y:S04]  /*57aa0*/  LDL.LU R13, [R1+0x1020] ;  /* 0x00102000010d7983 */ /* 0x000ee80000300800 */
[----:B------:R1:W-:Y:S01]  /*57ab0*/  @P5 STG.E desc[UR4][R164.64], R230 ;  /* 0x000000e6a4005986 */ /* 0x0003e2000c101904 */
[----:B------:R-:W-:Y:S01]  /*57ac0*/  ISETP.GE.AND P5, PT, R23, UR7, PT ;  /* 0x0000000717007c0c */ /* 0x000fe2000bfa6270 */
[----:B------:R-:W-:-:S02]  /*57ad0*/  ULDC UR7, c[0x0][0x228] ;  /* 0x00008a0000077ab9 */ /* 0x000fc40000000800 */
[----:B------:R-:W2:Y:S01]  /*57ae0*/  LDL.LU R14, [R1+0x6c] ;  /* 0x00006c00010e7983 */ /* 0x000ea20000300800 */
[----:B------:R-:W-:Y:S01]  /*57af0*/  ISETP.LT.AND P6, PT, R8, UR8, !P5 ;  /* 0x0000000808007c0c */ /* 0x000fe2000efc1270 */
[----:B-1----:R-:W-:Y:S01]  /*57b00*/  IMAD.WIDE R164, R12, 0x4, R2 ;  /* 0x000000040ca47825 */ /* 0x002fe200078e0202 */
[----:B------:R-:W-:-:S11]  /*57b10*/  ULDC UR8, c[0x0][0x228] ;  /* 0x00008a0000087ab9 */ /* 0x000fd60000000800 */
        /* <DEDUP_REMOVED lines=30> */
[----:B---3--:R-:W-:-:S05]  /*57d00*/  IMAD.WIDE R164, R13, 0x4, R2 ;  /* 0x000000040da47825 */ /* 0x008fca00078e0202 */
[----:B--2---:R1:W-:Y:S02]  /*57d10*/  @P6 STG.E desc[UR4][R164.64], R17 ;  /* 0x00000011a4006986 */ /* 0x0043e4000c101904 */
[----:B-1----:R-:W-:Y:S02]  /*57d20*/  IMAD.WIDE R164, R13, 0x4, R4 ;  /* 0x000000040da47825 */ /* 0x002fe400078e0204 */
[----:B------:R-:W2:Y:S04]  /*57d30*/  LDL.LU R13, [R1+0x102c] ;  /* 0x00102c00010d7983 */ /* 0x000ea80000300800 */
[----:B------:R1:W-:Y:S01]  /*57d40*/  @P5 STG.E desc[UR4][R164.64], R14 ;  /* 0x0000000ea4005986 */ /* 0x0003e2000c101904 */
        /* <DEDUP_REMOVED lines=37> */
[----:B--2---:R-:W-:-:S08]  /*57fa0*/  IMAD.WIDE R164, R13, 0x4, R2 ;  /* 0x000000040da47825 */ /* 0x004fd000078e0202 */
        /* <DEDUP_REMOVED lines=45> */
[----:B------:R1:W-:Y:S01]  /*58280*/  @P5 STG.E desc[UR4][R164.64], R20 ;  /* 0x00000014a4005986 */ /* 0x0003e2000c101904 */
[----:B------:R-:W-:Y:S01]  /*58290*/  ISETP.GE.AND P5, PT, R23, UR7, PT ;  /* 0x0000000717007c0c */ /* 0x000fe2000bfa6270 */
[----:B------:R-:W-:-:S02]  /*582a0*/  ULDC UR7, c[0x0][0x228] ;  /* 0x00008a0000077ab9 */ /* 0x000fc40000000800 */
[----:B------:R-:W3:Y:S01]  /*582b0*/  LDL.LU R13, [R1+0x1044] ;  /* 0x00104400010d7983 */ /* 0x000ee20000300800 */
[----:B------:R-:W-:Y:S01]  /*582c0*/  ISETP.LT.AND P6, PT, R8, UR8, !P5 ;  /* 0x0000000808007c0c */ /* 0x000fe2000efc1270 */
[----:B-1----:R-:W-:Y:S01]  /*582d0*/  IMAD.WIDE R164, R12, 0x4, R2 ;  /* 0x000000040ca47825 */ /* 0x002fe200078e0202 */
[----:B------:R-:W-:-:S11]  /*582e0*/  ULDC UR8, c[0x0][0x228] ;  /* 0x00008a0000087ab9 */ /* 0x000fd60000000800 */
[----:B------:R1:W-:Y:S01]  /*582f0*/  @P6 STG.E desc[UR4][R164.64], R17 ;  /* 0x00000011a4006986 */ /* 0x0003e2000c101904 */
[----:B------:R-:W-:Y:S01]  /*58300*/  ISETP.LT.AND P5, PT, R9, UR7, !P5 ;  /* 0x0000000709007c0c */ /* 0x000fe2000efa1270 */
[----:B------:R-:W-:Y:S01]  /*58310*/  VIADD R23, R7, 0x3f ;  /* 0x0000003f07177836 */ /* 0x000fe20000000000 */
[----:B------:R-:W-:Y:S01]  /*58320*/  ULDC UR7, c[0x0][0x22c] ;  /* 0x00008b0000077ab9 */ /* 0x000fe20000000800 */
[----:B-1----:R-:W2:Y:S01]  /*58330*/  LDL.LU R17, [R1+0xc70] ;  /* 0x000c700001117983 */ /* 0x002ea20000300800 */
[----:B------:R-:W-:-:S03]  /*58340*/  IMAD.WIDE R164, R12, 0x4, R4 ;  /* 0x000000040ca47825 */ /* 0x000fc600078e0204 */
[----:B------:R-:W2:Y:S06]  /*58350*/  LDL.LU R12, [R1+0x1048] ;  /* 0x00104800010c7983 */ /* 0x000eac0000300800 */
[----:B------:R1:W-:Y:S04]  /*58360*/  @P5 STG.E desc[UR4][R164.64], R15 ;  /* 0x0000000fa4005986 */ /* 0x0003e8000c101904 */
[----:B-1----:R-:W2:Y:S01]  /*58370*/  LDL.LU R15, [R1+0x880] ;  /* 0x00088000010f7983 */ /* 0x002ea20000300800 */
[----:B------:R-:W-:Y:S01]  /*58380*/  ISETP.GE.AND P5, PT, R23, UR7, PT ;  /* 0x0000000717007c0c */ /* 0x000fe2000bfa6270 */
[----:B------:R-:W-:-:S02]  /*58390*/  ULDC UR7, c[0x0][0x228] ;  /* 0x00008a0000077ab9 */ /* 0x000fc40000000800 */
[----:B------:R-:W2:Y:S01]  /*583a0*/  LDL.LU R20, [R1+0x480] ;  /* 0x0004800001147983 */ /* 0x000ea20000300800 */
        /* <DEDUP_REMOVED lines=59> */
[----:B------:R-:W4:Y:S01]  /*58760*/  LDL.LU R19, [R1+0xe2c] ;  /* 0x000e2c0001137983 */ /* 0x000f220000300800 */
[----:B------:R-:W-:Y:S01]  /*58770*/  ULDC UR7, c[0x0][0x22c] ;  /* 0x00008b0000077ab9 */ /* 0x000fe20000000800 */
[----:B------:R-:W-:Y:S01]  /*58780*/  ULDC UR8, c[0x0][0x228] ;  /* 0x00008a0000087ab9 */ /* 0x000fe20000000800 */
[----:B---3--:R-:W-:-:S07]  /*58790*/  IMAD.WIDE R164, R13, 0x4, R2 ;  /* 0x000000040da47825 */ /* 0x008fce00078e0202 */
[----:B--2---:R1:W-:Y:S04]  /*587a0*/  @P6 STG.E desc[UR4][R164.64], R14 ;  /* 0x0000000ea4006986 */ /* 0x0043e8000c101904 */
[----:B-1----:R-:W2:Y:S01]  /*587b0*/  LDL.LU R14, [R1+0x105c] ;  /* 0x00105c00010e7983 */ /* 0x002ea20000300800 */
[----:B------:R-:W-:-:S03]  /*587c0*/  IMAD.WIDE R164, R13, 0x4, R4 ;  /* 0x000000040da47825 */ /* 0x000fc600078e0204 */
[----:B------:R-:W3:Y:S04]  /*587d0*/  LDL.LU R13, [R1+0xc7c] ;  /* 0x000c7c00010d7983 */ /* 0x000ee80000300800 */
[----:B------:R1:W-:Y:S01]  /*587e0*/  @P5 STG.E desc[UR4][R164.64], R17 ;  /* 0x00000011a4005986 */ /* 0x0003e2000c101904 */
[----:B------:R-:W-:Y:S01]  /*587f0*/  ISETP.GE.AND P5, PT, R23, UR7, PT ;  /* 0x0000000717007c0c */ /* 0x000fe2000bfa6270 */
[----:B------:R-:W-:Y:S02]  /*58800*/  ULDC UR7, c[0x0][0x228] ;  /* 0x00008a0000077ab9 */ /* 0x000fe40000000800 */
        /* <DEDUP_REMOVED lines=32> */
[----:B--2---:R-:W-:-:S08]  /*58a10*/  IMAD.WIDE R164, R14, 0x4, R2 ;  /* 0x000000040ea47825 */ /* 0x004fd000078e0202 */
[----:B------:R1:W-:Y:S02]  /*58a20*/  @P6 STG.E desc[UR4][R164.64], R19 ;  /* 0x00000013a4006986 */ /* 0x0003e4000c101904 */
[----:B-1----:R-:W-:Y:S02]  /*58a30*/  IMAD.WIDE R164, R14, 0x4, R4 ;  /* 0x000000040ea47825 */ /* 0x002fe400078e0204 */
[----:B------:R-:W2:Y:S04]  /*58a40*/  LDL.LU R14, [R1+0x890] ;  /* 0x00089000010e7983 */ /* 0x000ea80000300800 */
[----:B---3--:R1:W-:Y:S01]  /*58a50*/  @P5 STG.E desc[UR4][R164.64], R13 ;  /* 0x0000000da4005986 */ /* 0x0083e2000c101904 */
[----:B------:R-:W-:Y:S01]  /*58a60*/  ISETP.GE.AND P5, PT, R23, UR7, PT ;  /* 0x0000000717007c0c */ /* 0x000fe2000bfa6270 */
[----:B------:R-:W-:-:S03]  /*58a70*/  ULDC UR7, c[0x0][0x228] ;  /* 0x00008a0000077ab9 */ /* 0x000fc60000000800 */
[----:B------:R-:W-:Y:S01]  /*58a80*/  ISETP.LT.AND P6, PT, R8, UR8, !P5 ;  /* 0x0000000808007c0c */ /* 0x000fe2000efc1270 */
[----:B-1----:R-:W-:Y:S01]  /*58a90*/  IMAD.WIDE R164, R18, 0x4, R2 ;  /* 0x0000000412a47825 */ /* 0x002fe200078e0202 */
[----:B------:R-:W3:Y:S01]  /*58aa0*/  LDL.LU R13, [R1+0x490] ;  /* 0x00049000010d7983 */ /* 0x000ee20000300800 */
[----:B------:R-:W-:-:S10]  /*58ab0*/  ULDC UR8, c[0x0][0x228] ;  /* 0x00008a0000087ab9 */ /* 0x000fd40000000800 */
[----:B------:R1:W-:Y:S04]  /*58ac0*/  @P6 STG.E desc[UR4][R164.64], R12 ;  /* 0x0000000ca4006986 */ /* 0x0003e8000c101904 */
[----:B-1----:R-:W3:Y:S01]  /*58ad0*/  LDL.LU R12, [R1+0x1064] ;  /* 0x00106400010c7983 */ /* 0x002ee20000300800 */
[----:B------:R-:W-:Y:S01]  /*58ae0*/  ISETP.LT.AND P5, PT, R9, UR7, !P5 ;  /* 0x0000000709007c0c */ /* 0x000fe2000efa1270 */
[----:B------:R-:W-:Y:S01]  /*58af0*/  IMAD.WIDE R164, R18, 0x4, R4 ;  /* 0x0000000412a47825 */ /* 0x000fe200078e0204 */
[----:B------:R-:W-:Y:S01]  /*58b00*/  ULDC UR7, c[0x0][0x22c] ;  /* 0x00008b0000077ab9 */ /* 0x000fe20000000800 */
[----:B------:R-:W3:Y:S02]  /*58b10*/  LDL.LU R229, [R1+0x106c] ;  /* 0x00106c0001e57983 */ /* 0x000ee40000300800 */
[----:B------:R-:W-:-:S08]  /*58b20*/  VIADD R23, R7, 0x48 ;  /* 0x0000004807177836 */ /* 0x000fd00000000000 */
[----:B------:R1:W-:Y:S01]  /*58b30*/  @P5 STG.E desc[UR4][R164.64], R17 ;  /* 0x00000011a4005986 */ /* 0x0003e2000c101904 */
[----:B------:R-:W-:Y:S01]  /*58b40*/  ISETP.GE.AND P5, PT, R23, UR7, PT ;  /* 0x0000000717007c0c */ /* 0x000fe2000bfa6270 */
[----:B------:R-:W-:Y:S02]  /*58b50*/  ULDC UR7, c[0x0][0x228] ;  /* 0x00008a0000077ab9 */ /* 0x000fe40000000800 */
[----:B------:R-:W3:Y:S04]  /*58b60*/  LDL.LU R23, [R1+0x90] ;  /* 0x0000900001177983 */ /* 0x000ee80000300800 */
        /* <DEDUP_REMOVED lines=9> */
[----:B------:R-:W3:Y:S01]  /*58c00*/  LDL.LU R231, [R1+0x498] ;  /* 0x0004980001e77983 */ /* 0x000ee20000300800 */
[----:B------:R-:W-:Y:S01]  /*58c10*/  ISETP.LT.AND P6, PT, R8, UR8, !P5 ;  /* 0x0000000808007c0c */ /* 0x000fe2000efc1270 */
[----:B-1----:R-:W-:-:S02]  /*58c20*/  IMAD.WIDE R164, R15, 0x4, R2 ;  /* 0x000000040fa47825 */ /* 0x002fc400078e0202 */
[----:B------:R-:W3:Y:S01]  /*58c30*/  LDL.LU R20, [R1+0x98] ;  /* 0x0000980001147983 */ /* 0x000ee20000300800 */
[----:B------:R-:W-:Y:S01]  /*58c40*/  LOP3.LUT R0, R0, 0xf7ffffff, RZ, 0xc0, !PT ;  /* 0xf7ffffff00007812 */ /* 0x000fe200078ec0ff */
[----:B------:R-:W-:Y:S02]  /*58c50*/  ULDC UR8, c[0x0][0x22c] ;  /* 0x00008b0000087ab9 */ /* 0x000fe40000000800 */
[----:B------:R-:W3:Y:S01]  /*58c60*/  LDL.LU R19, [R1+0xc8c] ;  /* 0x000c8c0001137983 */ /* 0x000ee20000300800 */
[----:B------:R-:W-:Y:S01]  /*58c70*/  ISETP.LT.AND P5, PT, R9, UR7, !P5 ;  /* 0x0000000709007c0c */ /* 0x000fe2000efa1270 */
[----:B------:R-:W-:Y:S02]  /*58c80*/  ULDC UR7, c[0x0][0x228] ;  /* 0x00008a0000077ab9 */ /* 0x000fe40000000800 */
[----:B------:R-:W3:Y:S01]  /*58c90*/  LDL.LU R18, [R1+0x1080] ;  /* 0x0010800001127983 */ /* 0x000ee20000300800 */
[----:B------:R-:W-:Y:S01]  /*58ca0*/  ISETP.LT.AND P4, PT, R8, UR7, !P4 ;  /* 0x0000000708007c0c */ /* 0x000fe2000e781270 */
[----:B------:R-:W-:-:S02]  /*58cb0*/  ULDC UR7, c[0x0][0x22c] ;  /* 0x00008b0000077ab9 */ /* 0x000fc40000000800 */
[----:B------:R-:W3:Y:S04]  /*58cc0*/  LDL.LU R17, [R1+0x89c] ;  /* 0x00089c0001117983 */ /* 0x000ee80000300800 */
[----:B----4-:R1:W-:Y:S02]  /*58cd0*/  @P6 STG.E desc[UR4][R164.64], R16 ;  /* 0x00000010a4006986 */ /* 0x0103e4000c101904 */
[----:B-1----:R-:W-:Y:S02]  /*58ce0*/  IMAD.WIDE R164, R15, 0x4, R4 ;  /* 0x000000040fa47825 */ /* 0x002fe400078e0204 */
[----:B------:R-:W4:Y:S04]  /*58cf0*/  LDL.LU R16, [R1+0x49c] ;  /* 0x00049c0001107983 */ /* 0x000f280000300800 */
[----:B------:R-:W4:Y:S04]  /*58d00*/  LDL.LU R15, [R1+0x107c] ;  /* 0x00107c00010f7983 */ /* 0x000f280000300800 */
[----:B--2---:R3:W-:Y:S02]  /*58d10*/  @P5 STG.E desc[UR4][R164.64], R14 ;  /* 0x0000000ea4005986 */ /* 0x0047e4000c101904 */
[----:B---3--:R-:W-:-:S05]  /*58d20*/  IMAD.WIDE R164, R12, 0x4, R2 ;  /* 0x000000040ca47825 */ /* 0x008fca00078e0202 */
[----:B------:R1:W-:Y:S04]  /*58d30*/  @P4 STG.E desc[UR4][R164.64], R13 ;  /* 0x0000000da4004986 */ /* 0x0003e8000c101904 */
[----:B-1----:R-:W2:Y:S01]  /*58d40*/  LDL.LU R13, [R1+0x9c] ;  /* 0x00009c00010d7983 */ /* 0x002ea20000300800 */
[----:B------:R-:W-:-:S03]  /*58d50*/  IMAD.WIDE R164, R12, 0x4, R4 ;  /* 0x000000040ca47825 */ /* 0x000fc600078e0204 */
[----:B------:R-:W3:Y:S04]  /*58d60*/  LDL.LU R14, [R1+0xc90] ;  /* 0x000c9000010e7983 */ /* 0x000ee80000300800 */
[----:B------:R-:W3:Y:S04]  /*58d70*/  LDL.LU R12, [R1+0x1084] ;  /* 0x00108400010c7983 */ /* 0x000ee80000300800 */
[----:B------:R1:W-:Y:S02]  /*58d80*/  @P3 STG.E desc[UR4][R164.64], R23 ;  /* 0x00000017a4003986 */ /* 0x0003e4000c101904 */
[----:B-1----:R-:W-:-:S05]  /*58d90*/  IMAD.WIDE R164, R229, 0x4, R2 ;  /* 0x00000004e5a47825 */ /* 0x002fca00078e0202 */
[----:B------:R1:W-:Y:S02]  /*58da0*/  @P2 STG.E desc[UR4][R164.64], R228 ;  /* 0x000000e4a4002986 */ /* 0x0003e4000c101904 */
[----:B-1----:R-:W-:-:S05]  /*58db0*/  IMAD.WIDE R164, R229, 0x4, R4 ;  /* 0x00000004e5a47825 */ /* 0x002fca00078e0204 */
[----:B------:R1:W-:Y:S02]  /*58dc0*/  @P1 STG.E desc[UR4][R164.64], R166 ;  /* 0x000000a6a4001986 */ /* 0x0003e4000c101904 */
[----:B-1----:R-:W-:-:S05]  /*58dd0*/  IMAD.WIDE R164, R251, 0x4, R2 ;  /* 0x00000004fba47825 */ /* 0x002fca00078e0202 */
[----:B------:R1:W-:Y:S01]  /*58de0*/  @P0 STG.E desc[UR4][R164.64], R167 ;  /* 0x000000a7a4000986 */ /* 0x0003e2000c101904 */
[----:B------:R-:W-:Y:S01]  /*58df0*/  LOP3.LUT P0, RZ, R22, 0x4000, RZ, 0xc0, !PT ;  /* 0x0000400016ff7812 */ /* 0x000fe2000780c0ff */
[----:B-1----:R-:W-:-:S12]  /*58e00*/  IMAD.WIDE R164, R251, 0x4, R4 ;  /* 0x00000004fba47825 */ /* 0x002fd800078e0204 */
[----:B------:R1:W-:Y:S01]  /*58e10*/  @P0 STG.E desc[UR4][R164.64], R250 ;  /* 0x000000faa4000986 */ /* 0x0003e2000c101904 */
[----:B------:R-:W-:Y:S01]  /*58e20*/  LOP3.LUT P0, RZ, R22, 0x2000, RZ, 0xc0, !PT ;  /* 0x0000200016ff7812 */ /* 0x000fe2000780c0ff */
[----:B-1----:R-:W-:-:S12]  /*58e30*/  IMAD.WIDE R164, R248, 0x4, R2 ;  /* 0x00000004f8a47825 */ /* 0x002fd800078e0202 */
[----:B------:R1:W-:Y:S01]  /*58e40*/  @P0 STG.E desc[UR4][R164.64], R249 ;  /* 0x000000f9a4000986 */ /* 0x0003e2000c101904 */
[----:B------:R-:W-:Y:S02]  /*58e50*/  LOP3.LUT P0, RZ, R22, 0x1000, RZ, 0xc0, !PT ;  /* 0x0000100016ff7812 */ /* 0x000fe4000780c0ff */
[C---:B------:R-:W-:Y:S02]  /*58e60*/  LOP3.LUT P1, RZ, R6.reuse, 0x10, RZ, 0xc0, !PT ;  /* 0x0000001006ff7812 */ /* 0x040fe4000782c0ff */
[----:B------:R-:W-:Y:S01]  /*58e70*/  LOP3.LUT P2, RZ, R6, 0x40, RZ, 0xc0, !PT ;  /* 0x0000004006ff7812 */ /* 0x000fe2000784c0ff */
[----:B-1----:R-:W-:-:S08]  /*58e80*/  IMAD.WIDE R164, R248, 0x4, R4 ;  /* 0x00000004f8a47825 */ /* 0x002fd000078e0204 */
[----:B------:R1:W-:Y:S01]  /*58e90*/  @P0 STG.E desc[UR4][R164.64], R252 ;  /* 0x000000fca4000986 */ /* 0x0003e2000c101904 */
[----:B------:R-:W-:Y:S01]  /*58ea0*/  LOP3.LUT P3, RZ, R6, 0x80, RZ, 0xc0, !PT ;  /* 0x0000008006ff7812 */ /* 0x000fe2000786c0ff */
[----:B-1----:R-:W-:-:S05]  /*58eb0*/  IMAD.WIDE R164, R230, 0x4, R2 ;  /* 0x00000004e6a47825 */ /* 0x002fca00078e0202 */
        /* <DEDUP_REMOVED lines=9> */
[----:B------:R4:W-:Y:S02]  /*58f50*/  @P4 STG.E desc[UR4][R164.64], R17 ;  /* 0x00000011a4004986 */ /* 0x0009e4000c101904 */
[----:B----4-:R-:W-:-:S05]  /*58f60*/  IMAD.WIDE R164, R15, 0x4, R2 ;  /* 0x000000040fa47825 */ /* 0x010fca00078e0202 */
[----:B------:R1:W-:Y:S02]  /*58f70*/  @P5 STG.E desc[UR4][R164.64], R16 ;  /* 0x00000010a4005986 */ /* 0x0003e4000c101904 */
[----:B-1----:R-:W-:Y:S01]  /*58f80*/  IMAD.WIDE R164, R15, 0x4, R4 ;  /* 0x000000040fa47825 */ /* 0x002fe200078e0204 */
[----:B------:R-:W-:-:S04]  /*58f90*/  LOP3.LUT P0, RZ, R22, 0x800, RZ, 0xc0, !PT ;  /* 0x0000080016ff7812 */ /* 0x000fc8000780c0ff */
[----:B--2---:R1:W-:Y:S04]  /*58fa0*/  @P6 STG.E desc[UR4][R164.64], R13 ;  /* 0x0000000da4006986 */ /* 0x0043e8000c101904 */
[----:B-1----:R-:W2:Y:S04]  /*58fb0*/  LDL.LU R13, [R1+0x1088] ;  /* 0x00108800010d7983 */ /* 0x002ea80000300800 */
[----:B------:R-:W4:Y:S04]  /*58fc0*/  LDL.LU R18, [R1+0x8a0] ;  /* 0x0008a00001127983 */ /* 0x000f280000300800 */
[----:B------:R-:W2:Y:S04]  /*58fd0*/  LDL.LU R17, [R1+0x4a0] ;  /* 0x0004a00001117983 */ /* 0x000ea80000300800 */
[----:B------:R-:W2:Y:S01]  /*58fe0*/  LDL.LU R16, [R1+0x108c] ;  /* 0x00108c0001107983 */ /* 0x000ea20000300800 */
[----:B---3--:R-:W-:-:S03]  /*58ff0*/  IMAD.WIDE R164, R12, 0x4, R2 ;  /* 0x000000040ca47825 */ /* 0x008fc600078e0202 */
[----:B------:R-:W3:Y:S04]  /*59000*/  LDL.LU R15, [R1+0xa0] ;  /* 0x0000a000010f7983 */ /* 0x000ee80000300800 */
[----:B------:R1:W-:Y:S04]  /*59010*/  @P0 STG.E desc[UR4][R164.64], R14 ;  /* 0x0000000ea4000986 */ /* 0x0003e8000c101904 */
[----:B-1----:R-:W3:Y:S01]  /*59020*/  LDL.LU R14, [R1+0xc94] ;  /* 0x000c9400010e7983 */ /* 0x002ee20000300800 */
[----:B------:R-:W-:-:S03]  /*59030*/  IMAD.WIDE R164, R12, 0x4, R4 ;  /* 0x000000040ca47825 */ /* 0x000fc600078e0204 */
[----:B------:R-:W3:Y:S04]  /*59040*/  LDL.LU R12, [R1+0x1090] ;  /* 0x00109000010c7983 */ /* 0x000ee80000300800 */
[----:B------:R-:W3:Y:S04]  /*59050*/  LDL.LU R23, [R1+0x8a4] ;  /* 0x0008a40001177983 */ /* 0x000ee80000300800 */
[----:B------:R-:W3:Y:S01]  /*59060*/  LDL.LU R228, [R1+0x4a4] ;  /* 0x0004a40001e47983 */ /* 0x000ee20000300800 */
[----:B------:R-:W-:Y:S02]  /*59070*/  LOP3.LUT P1, RZ, R6, 0x1000000, RZ, 0xc0, !PT ;  /* 0x0100000006ff7812 */ /* 0x000fe4000782c0ff */
[----:B------:R-:W-:Y:S01]  /*59080*/  LOP3.LUT R22, R22, 0xfffffff7, RZ, 0xc0, !PT ;  /* 0xfffffff716167812 */ /* 0x000fe200078ec0ff */
[----:B------:R-:W3:Y:S04]  /*59090*/  LDL.LU R229, [R1+0xa4] ;  /* 0x0000a40001e57983 */ /* 0x000ee80000300800 */
[----:B------:R-:W3:Y:S04]  /*590a0*/  LDL.LU R166, [R1+0xc98] ;  /* 0x000c980001a67983 */ /* 0x000ee80000300800 */
[----:B------:R-:W3:Y:S02]  /*590b0*/  LDL.LU R167, [R1+0x1098] ;  /* 0x0010980001a77983 */ /* 0x000ee40000300800 */
[----:B------:R-:W-:-:S02]  /*590c0*/  @P1 LOP3.LUT R22, R22, 0x8, RZ, 0xfc, !PT ;  /* 0x0000000816161812 */ /* 0x000fc400078efcff */
[----:B------:R-:W-:Y:S01]  /*590d0*/  LOP3.LUT P1, RZ, R6, 0x800000, RZ, 0xc0, !PT ;  /* 0x0080000006ff7812 */ /* 0x000fe2000782c0ff */
[----:B------:R-:W3:Y:S01]  /*590e0*/  LDL.LU R251, [R1+0x8a8] ;  /* 0x0008a80001fb7983 */ /* 0x000ee20000300800 */
[----:B------:R-:W-:-:S03]  /*590f0*/  LOP3.LUT R22, R22, 0xffffffef, RZ, 0xc0, !PT ;  /* 0xffffffef16167812 */ /* 0x000fc600078ec0ff */
[----:B------:R-:W3:Y:S04]  /*59100*/  LDL.LU R250, [R1+0x4a8] ;  /* 0x0004a80001fa7983 */ /* 0x000ee80000300800 */
[----:B------:R-:W3:Y:S04]  /*59110*/  LDL.LU R249, [R1+0x1094] ;  /* 0x0010940001f97983 */ /* 0x000ee80000300800 */
[----:B------:R-:W-:Y:S01]  /*59120*/  @P1 LOP3.LUT R22, R22, 0x10, RZ, 0xfc, !PT ;  /* 0x0000001016161812 */ /* 0x000fe200078efcff */
[----:B------:R-:W3:Y:S01]  /*59130*/  LDL.LU R248, [R1+0xa8] ;  /* 0x0000a80001f87983 */ /* 0x000ee20000300800 */
[----:B------:R-:W-:-:S02]  /*59140*/  LOP3.LUT P1, RZ, R6, 0x400000, RZ, 0xc0, !PT ;  /* 0x0040000006ff7812 */ /* 0x000fc4000782c0ff */
[----:B------:R-:W-:Y:S01]  /*59150*/  LOP3.LUT R22, R22, 0xffffffdf, RZ, 0xc0, !PT ;  /* 0xffffffdf16167812 */ /* 0x000fe200078ec0ff */
[----:B------:R-:W3:Y:S01]  /*59160*/  LDL.LU R252, [R1+0xc9c] ;  /* 0x000c9c0001fc7983 */ /* 0x000ee20000300800 */
[----:B------:R-:W-:-:S03]  /*59170*/  LOP3.LUT P4, RZ, R6, 0x1000, RZ, 0xc0, !PT ;  /* 0x0000100006ff7812 */ /* 0x000fc6000788c0ff */
[----:B------:R-:W3:Y:S01]  /*59180*/  LDL.LU R231, [R1+0x109c] ;  /* 0x00109c0001e77983 */ /* 0x000ee20000300800 */
[C---:B------:R-:W-:Y:S02]  /*59190*/  LOP3.LUT P5, RZ, R6.reuse, 0x2000, RZ, 0xc0, !PT ;  /* 0x0000200006ff7812 */ /* 0x040fe400078ac0ff */
[----:B------:R-:W-:Y:S01]  /*591a0*/  LOP3.LUT P6, RZ, R6, 0x4000, RZ, 0xc0, !PT ;  /* 0x0000400006ff7812 */ /* 0x000fe200078cc0ff */
[----:B------:R-:W3:Y:S02]  /*591b0*/  LDL.LU R230, [R1+0x8ac] ;  /* 0x0008ac0001e67983 */ /* 0x000ee40000300800 */
[----:B------:R-:W-:Y:S02]  /*591c0*/  @P1 LOP3.LUT R22, R22, 0x20, RZ, 0xfc, !PT ;  /* 0x0000002016161812 */ /* 0x000fe400078efcff */
[----:B------:R-:W-:Y:S01]  /*591d0*/  LOP3.LUT P1, RZ, R6, 0x200000, RZ, 0xc0, !PT ;  /* 0x0020000006ff7812 */ /* 0x000fe2000782c0ff */
[----:B------:R-:W3:Y:S01]  /*591e0*/  LDL.LU R20, [R1+0x4ac] ;  /* 0x0004ac0001147983 */ /* 0x000ee20000300800 */
[----:B------:R-:W-:-:S02]  /*591f0*/  LOP3.LUT R22, R22, 0xffffffbf, RZ, 0xc0, !PT ;  /* 0xffffffbf16167812 */ /* 0x000fc400078ec0ff */
[----:B------:R-:W-:Y:S01]  /*59200*/  LOP3.LUT P0, RZ, R6, 0x8000, RZ, 0xc0, !PT ;  /* 0x0000800006ff7812 */ /* 0x000fe2000780c0ff */
[----:B------:R-:W3:Y:S08]  /*59210*/  LDL.LU R19, [R1+0x10a4] ;  /* 0x0010a40001137983 */ /* 0x000ef00000300800 */
[----:B------:R-:W-:Y:S02]  /*59220*/  @P1 LOP3.LUT R22, R22, 0x40, RZ, 0xfc, !PT ;  /* 0x0000004016161812 */ /* 0x000fe400078efcff */
[----:B------:R-:W-:-:S02]  /*59230*/  LOP3.LUT P1, RZ, R6, 0x100000, RZ, 0xc0, !PT ;  /* 0x0010000006ff7812 */ /* 0x000fc4000782c0ff */
[----:B------:R-:W-:-:S11]  /*59240*/  LOP3.LUT R22, R22, 0xffffff7f, RZ, 0xc0, !PT ;  /* 0xffffff7f16167812 */ /* 0x000fd600078ec0ff */
[----:B------:R-:W-:Y:S02]  /*59250*/  @P1 LOP3.LUT R22, R22, 0x80, RZ, 0xfc, !PT ;  /* 0x0000008016161812 */ /* 0x000fe400078efcff */
[----:B------:R-:W-:Y:S02]  /*59260*/  LOP3.LUT P1, RZ, R6, 0x80000, RZ, 0xc0, !PT ;  /* 0x0008000006ff7812 */ /* 0x000fe4000782c0ff */
        /* <DEDUP_REMOVED lines=8> */
[----:B------:R-:W-:Y:S01]  /*592f0*/  LOP3.LUT P1, RZ, R6, 0x10000, RZ, 0xc0, !PT ;  /* 0x0001000006ff7812 */ /* 0x000fe2000782c0ff */
[----:B----4-:R2:W-:Y:S02]  /*59300*/  @P4 STG.E desc[UR4][R164.64], R18 ;  /* 0x00000012a4004986 */ /* 0x0105e4000c101904 */
[C---:B--2---:R-:W-:Y:S02]  /*59310*/  IMAD.WIDE R164, R16.reuse, 0x4, R2 ;  /* 0x0000000410a47825 */ /* 0x044fe400078e0202 */
[----:B------:R-:W2:Y:S04]  /*59320*/  LDL.LU R18, [R1+0xac] ;  /* 0x0000ac0001127983 */ /* 0x000ea80000300800 */
[----:B------:R1:W-:Y:S02]  /*59330*/  @P5 STG.E desc[UR4][R164.64], R17 ;  /* 0x00000011a4005986 */ /* 0x0003e4000c101904 */
[----:B-1----:R-:W-:-:S02]  /*59340*/  IMAD.WIDE R164, R16, 0x4, R4 ;  /* 0x0000000410a47825 */ /* 0x002fc400078e0204 */
[----:B------:R-:W4:Y:S04]  /*59350*/  LDL.LU R17, [R1+0xca0] ;  /* 0x000ca00001117983 */ /* 0x000f280000300800 */
[----:B---3--:R1:W-:Y:S04]  /*59360*/  @P6 STG.E desc[UR4][R164.64], R15 ;  /* 0x0000000fa4006986 */ /* 0x0083e8000c101904 */
[----:B------:R-:W3:Y:S01]  /*59370*/  LDL.LU R16, [R1+0x10a0] ;  /* 0x0010a00001107983 */ /* 0x000ee20000300800 */
[----:B-1----:R-:W-:-:S03]  /*59380*/  IMAD.WIDE R164, R13, 0x4, R2 ;  /* 0x000000040da47825 */ /* 0x002fc600078e0202 */
[----:B------:R-:W4:Y:S04]  /*59390*/  LDL.LU R15, [R1+0x8b0] ;  /* 0x0008b000010f7983 */ /* 0x000f280000300800 */
[----:B------:R1:W-:Y:S02]  /*593a0*/  @P0 STG.E desc[UR4][R164.64], R14 ;  /* 0x0000000ea4000986 */ /* 0x0003e4000c101904 */
[----:B-1----:R-:W-:Y:S02]  /*593b0*/  IMAD.WIDE R164, R13, 0x4, R4 ;  /* 0x000000040da47825 */ /* 0x002fe400078e0204 */
[----:B------:R-:W4:Y:S04]  /*593c0*/  LDL.LU R14, [R1+0x4b0] ;  /* 0x0004b000010e7983 */ /* 0x000f280000300800 */
[----:B------:R1:W-:Y:S01]  /*593d0*/  @P1 STG.E desc[UR4][R164.64], R23 ;  /* 0x00000017a4001986 */ /* 0x0003e2000c101904 */
[----:B------:R-:W-:-:S03]  /*593e0*/  LOP3.LUT P1, RZ, R22, 0x400, RZ, 0xc0, !PT ;  /* 0x0000040016ff7812 */ /* 0x000fc6000782c0ff */
[----:B------:R-:W4:Y:S01]  /*593f0*/  LDL.LU R13, [R1+0x10a8] ;  /* 0x0010a800010d7983 */ /* 0x000f220000300800 */
[----:B-1----:R-:W-:-:S09]  /*59400*/  IMAD.WIDE R164, R12, 0x4, R2 ;  /* 0x000000040ca47825 */ /* 0x002fd200078e0202 */
[----:B------:R1:W-:Y:S02]  /*59410*/  @P1 STG.E desc[UR4][R164.64], R228 ;  /* 0x000000e4a4001986 */ /* 0x0003e4000c101904 */
[----:B-1----:R-:W-:Y:S02]  /*59420*/  IMAD.WIDE R164, R12, 0x4, R4 ;  /* 0x000000040ca47825 */ /* 0x002fe400078e0204 */
[----:B------:R-:W4:Y:S01]  /*59430*/  LDL.LU R12, [R1+0xb0] ;  /* 0x0000b000010c7983 */ /* 0x000f220000300800 */
[----:B------:R-:W-:-:S13]  /*59440*/  LOP3.LUT P1, RZ, R22, 0x200, RZ, 0xc0, !PT ;  /* 0x0000020016ff7812 */ /* 0x000fda000782c0ff */
[----:B------:R1:W-:Y:S01]  /*59450*/  @P1 STG.E desc[UR4][R164.64], R229 ;  /* 0x000000e5a4001986 */ /* 0x0003e2000c101904 */
[----:B------:R-:W-:Y:S01]  /*59460*/  LOP3.LUT P1, RZ, R22, 0x100, RZ, 0xc0, !PT ;  /* 0x0000010016ff7812 */ /* 0x000fe2000782c0ff */
[----:B-1----:R-:W-:-:S12]  /*59470*/  IMAD.WIDE R164, R167, 0x4, R2 ;  /* 0x00000004a7a47825 */ /* 0x002fd800078e0202 */
        /* <DEDUP_REMOVED lines=21> */
[C---:B------:R-:W-:Y:S01]  /*595d0*/  LOP3.LUT P5, RZ, R6.reuse, 0x10000000, RZ, 0xc0, !PT ;  /* 0x1000000006ff7812 */ /* 0x040fe200078ac0ff */
[----:B-1----:R-:W-:Y:S01]  /*595e0*/  IMAD.WIDE R164, R19, 0x4, R4 ;  /* 0x0000000413a47825 */ /* 0x002fe200078e0204 */
[C---:B------:R-:W-:Y:S02]  /*595f0*/  LOP3.LUT P6, RZ, R6.reuse, 0x20000000, RZ, 0xc0, !PT ;  /* 0x2000000006ff7812 */ /* 0x040fe400078cc0ff */
[----:B------:R-:W-:Y:S02]  /*59600*/  LOP3.LUT P0, RZ, R6, 0x40000000, RZ, 0xc0, !PT ;  /* 0x4000000006ff7812 */ /* 0x000fe4000780c0ff */
[----:B--2---:R3:W-:Y:S02]  /*59610*/  @P3 STG.E desc[UR4][R164.64], R18 ;  /* 0x00000012a4003986 */ /* 0x0047e4000c101904 */
[----:B---3--:R-:W-:-:S05]  /*59620*/  IMAD.WIDE R164, R16, 0x4, R2 ;  /* 0x0000000410a47825 */ /* 0x008fca00078e0202 */
[----:B----4-:R1:W-:Y:S02]  /*59630*/  @P4 STG.E desc[UR4][R164.64], R17 ;  /* 0x00000011a4004986 */ /* 0x0103e4000c101904 */
[----:B-1----:R-:W-:-:S05]  /*59640*/  IMAD.WIDE R164, R16, 0x4, R4 ;  /* 0x0000000410a47825 */ /* 0x002fca00078e0204 */
[----:B------:R1:W-:Y:S02]  /*59650*/  @P5 STG.E desc[UR4][R164.64], R15 ;  /* 0x0000000fa4005986 */ /* 0x0003e4000c101904 */
[----:B-1----:R-:W-:-:S05]  /*59660*/  IMAD.WIDE R164, R13, 0x4, R2 ;  /* 0x000000040da47825 */ /* 0x002fca00078e0202 */
[----:B------:R1:W-:Y:S02]  /*59670*/  @P6 STG.E desc[UR4][R164.64], R14 ;  /* 0x0000000ea4006986 */ /* 0x0003e4000c101904 */
[----:B-1----:R-:W-:Y:S02]  /*59680*/  IMAD.WIDE R164, R13, 0x4, R4 ;  /* 0x000000040da47825 */ /* 0x002fe400078e0204 */
[----:B------:R-:W2:Y:S04]  /*59690*/  LDL.LU R14, [R1+0xca8] ;  /* 0x000ca800010e7983 */ /* 0x000ea80000300800 */
[----:B------:R-:W3:Y:S04]  /*596a0*/  LDL.LU R13, [R1+0x10b4] ;  /* 0x0010b400010d7983 */ /* 0x000ee80000300800 */
[----:B------:R-:W4:Y:S04]  /*596b0*/  LDL.LU R19, [R1+0xca4] ;  /* 0x000ca40001137983 */ /* 0x000f280000300800 */
[----:B------:R1:W-:Y:S04]  /*596c0*/  @P0 STG.E desc[UR4][R164.64], R12 ;  /* 0x0000000ca4000986 */ /* 0x0003e8000c101904 */
[----:B-1----:R-:W2:Y:S04]  /*596d0*/  LDL.LU R12, [R1+0x10b0] ;  /* 0x0010b000010c7983 */ /* 0x002ea80000300800 */
[----:B------:R-:W3:Y:S04]  /*596e0*/  LDL.LU R18, [R1+0x8b4] ;  /* 0x0008b40001127983 */ /* 0x000ee80000300800 */
[----:B------:R-:W3:Y:S04]  /*596f0*/  LDL.LU R17, [R1+0x4b4] ;  /* 0x0004b40001117983 */ /* 0x000ee80000300800 */
[----:B------:R-:W3:Y:S04]  /*59700*/  LDL.LU R16, [R1+0x10ac] ;  /* 0x0010ac0001107983 */ /* 0x000ee80000300800 */
[----:B------:R-:W3:Y:S01]  /*59710*/  LDL.LU R15, [R1+0xb4] ;  /* 0x0000b400010f7983 */ /* 0x000ee20000300800 */
[----:B------:R-:W-:-:S02]  /*59720*/  LOP3.LUT P4, RZ, R6, 0x80000000, RZ, 0xc0, !PT ;  /* 0x8000000006ff7812 */ /* 0x000fc4000788c0ff */
[C---:B------:R-:W-:Y:S02]  /*59730*/  LOP3.LUT P5, RZ, R10.reuse, 0x1, RZ, 0xc0, !PT ;  /* 0x000000010aff7812 */ /* 0x040fe400078ac0ff */
[C---:B------:R-:W-:Y:S02]  /*59740*/  LOP3.LUT P6, RZ, R10.reuse, 0x2, RZ, 0xc0, !PT ;  /* 0x000000020aff7812 */ /* 0x040fe400078cc0ff */
[C---:B------:R-:W-:Y:S02]  /*59750*/  LOP3.LUT P0, RZ, R10.reuse, 0x4, RZ, 0xc0, !PT ;  /* 0x000000040aff7812 */ /* 0x040fe4000780c0ff */
[----:B------:R-:W-:-:S13]  /*59760*/  LOP3.LUT P1, RZ, R10, 0x800, RZ, 0xc0, !PT ;  /* 0x000008000aff7812 */ /* 0x000fda000782c0ff */
        /* <DEDUP_REMOVED lines=8> */
[----:B------:R-:W-:Y:S01]  /*597f0*/  LOP3.LUT R0, R0, 0xbfffffff, RZ, 0xc0, !PT ;  /* 0xbfffffff00007812 */ /* 0x000fe200078ec0ff */
[----:B--2---:R-:W-:-:S05]  /*59800*/  IMAD.WIDE R164, R12, 0x4, R2 ;  /* 0x000000040ca47825 */ /* 0x004fca00078e0202 */
[----:B----4-:R1:W-:Y:S02]  /*59810*/  @P4 STG.E desc[UR4][R164.64], R19 ;  /* 0x00000013a4004986 */ /* 0x0103e4000c101904 */
[----:B-1----:R-:W-:Y:S02]  /*59820*/  IMAD.WIDE R164, R12, 0x4, R4 ;  /* 0x000000040ca47825 */ /* 0x002fe400078e0204 */
[----:B------:R-:W2:Y:S04]  /*59830*/  LDL.LU R12, [R1+0x8b8] ;  /* 0x0008b800010c7983 */ /* 0x000ea80000300800 */
        /* <DEDUP_REMOVED lines=12> */
[----:B---3--:R1:W-:Y:S04]  /*59900*/  @P5 STG.E desc[UR4][R164.64], R18 ;  /* 0x00000012a4005986 */ /* 0x0083e8000c101904 */
[----:B------:R-:W3:Y:S04]  /*59910*/  LDL.LU R20, [R1+0x8c0] ;  /* 0x0008c00001147983 */ /* 0x000ee80000300800 */
[----:B------:R-:W3:Y:S01]  /*59920*/  LDL.LU R19, [R1+0x10c4] ;  /* 0x0010c40001137983 */ /* 0x000ee20000300800 */
[----:B-1----:R-:W-:-:S03]  /*59930*/  IMAD.WIDE R164, R16, 0x4, R2 ;  /* 0x0000000410a47825 */ /* 0x002fc600078e0202 */
[----:B------:R-:W3:Y:S04]  /*59940*/  LDL.LU R18, [R1+0x4c0] ;  /* 0x0004c00001127983 */ /* 0x000ee80000300800 */
[----:B------:R1:W-:Y:S02]  /*59950*/  @P6 STG.E desc[UR4][R164.64], R17 ;  /* 0x00000011a4006986 */ /* 0x0003e4000c101904 */
[----:B-1----:R-:W-:Y:S02]  /*59960*/  IMAD.WIDE R164, R16, 0x4, R4 ;  /* 0x0000000410a47825 */ /* 0x002fe400078e0204 */
[----:B------:R-:W3:Y:S04]  /*59970*/  LDL.LU R17, [R1+0xe34] ;  /* 0x000e340001117983 */ /* 0x000ee80000300800 */
[----:B------:R1:W-:Y:S04]  /*59980*/  @P0 STG.E desc[UR4][R164.64], R15 ;  /* 0x0000000fa4000986 */ /* 0x0003e8000c101904 */
[----:B-1----:R-:W3:Y:S04]  /*59990*/  LDL.LU R15, [R1+0x10cc] ;  /* 0x0010cc00010f7983 */ /* 0x002ee80000300800 */
[----:B------:R-:W3:Y:S01]  /*599a0*/  LDL.LU R16, [R1+0xcb4] ;  /* 0x000cb40001107983 */ /* 0x000ee20000300800 */
[----:B------:R-:W-:-:S02]  /*599b0*/  @P1 LOP3.LUT R0, R0, 0x40000000, RZ, 0xfc, !PT ;  /* 0x4000000000001812 */ /* 0x000fc400078efcff */
        /* <DEDUP_REMOVED lines=11> */
[----:B------:R-:W-:-:S10]  /*59a70*/  IMAD.WIDE R164, R13, 0x4, R2 ;  /* 0x000000040da47825 */ /* 0x000fd400078e0202 */
[----:B------:R-:W-:Y:S02]  /*59a80*/  @P1 LOP3.LUT R22, R22, 0x4, RZ, 0xfc, !PT ;  /* 0x0000000416161812 */ /* 0x000fe400078efcff */
[----:B------:R-:W-:-:S13]  /*59a90*/  LOP3.LUT P1, RZ, R10, 0x8, RZ, 0xc0, !PT ;  /* 0x000000080aff7812 */ /* 0x000fda000782c0ff */
[----:B------:R1:W-:Y:S01]  /*59aa0*/  @P1 STG.E desc[UR4][R164.64], R14 ;  /* 0x0000000ea4001986 */ /* 0x0003e2000c101904 */
[----:B------:R-:W-:Y:S01]  /*59ab0*/  LOP3.LUT P1, RZ, R22, 0x4, RZ, 0xc0, !PT ;  /* 0x0000000416ff7812 */ /* 0x000fe2000782c0ff */
[----:B-1----:R-:W-:Y:S02]  /*59ac0*/  IMAD.WIDE R164, R13, 0x4, R4 ;  /* 0x000000040da47825 */ /* 0x002fe400078e0204 */
[----:B------:R-:W3:Y:S04]  /*59ad0*/  LDL.LU R14, [R1+0x8c4] ;  /* 0x0008c400010e7983 */ /* 0x000ee80000300800 */
[----:B------:R-:W3:Y:S01]  /*59ae0*/  LDL.LU R13, [R1+0x10d4] ;  /* 0x0010d400010d7983 */ /* 0x000ee20000300800 */
[C---:B------:R-:W-:Y:S02]  /*59af0*/  LOP3.LUT P2, RZ, R10.reuse, 0x1000, RZ, 0xc0, !PT ;  /* 0x000010000aff7812 */ /* 0x040fe4000784c0ff */
[----:B------:R-:W-:-:S03]  /*59b00*/  LOP3.LUT P3, RZ, R10, 0x2000, RZ, 0xc0, !PT ;  /* 0x000020000aff7812 */ /* 0x000fc6000786c0ff */
[----:B--2---:R4:W-:Y:S01]  /*59b10*/  @P1 STG.E desc[UR4][R164.64], R12 ;  /* 0x0000000ca4001986 */ /* 0x0049e2000c101904 */
[----:B------:R-:W-:Y:S01]  /*59b20*/  LOP3.LUT P1, RZ, R22, 0x2, RZ, 0xc0, !PT ;  /* 0x0000000216ff7812 */ /* 0x000fe2000782c0ff */
[----:B----4-:R-:W-:Y:S01]  /*59b30*/  IMAD.WIDE R164, R228, 0x4, R2 ;  /* 0x00000004e4a47825 */ /* 0x010fe200078e0202 */
[----:B------:R-:W-:Y:S01]  /*59b40*/  LOP3.LUT P4, RZ, R10, 0x4000, RZ, 0xc0, !PT ;  /* 0x000040000aff7812 */ /* 0x000fe2000788c0ff */
[----:B------:R-:W2:Y:S10]  /*59b50*/  LDL.LU R12, [R1+0x1cac] ;  /* 0x001cac00010c7983 */ /* 0x000eb40000300800 */
        /* <DEDUP_REMOVED lines=20> */
[----:B-1----:R-:W-:-:S05]  /*59ca0*/  IMAD.WIDE R22, R231, 0x4, R4 ;  /* 0x00000004e7167825 */ /* 0x002fca00078e0204 */
[----:B------:R3:W-:Y:S01]  /*59cb0*/  @P2 STG.E desc[UR4][R22.64], R230 ;  /* 0x000000e616002986 */ /* 0x0007e2000c101904 */
[----:B------:R-:W-:Y:S01]  /*59cc0*/  LOP3.LUT P6, RZ, R10, 0x10000, RZ, 0xc0, !PT ;  /* 0x000100000aff7812 */ /* 0x000fe200078cc0ff */
[----:B---3--:R-:W-:-:S05]  /*59cd0*/  IMAD.WIDE R22, R19, 0x4, R2 ;  /* 0x0000000413167825 */ /* 0x008fca00078e0202 */
[----:B------:R1:W-:Y:S02]  /*59ce0*/  @P3 STG.E desc[UR4][R22.64], R20 ;  /* 0x0000001416003986 */ /* 0x0003e4000c101904 */
[----:B-1----:R-:W-:-:S05]  /*59cf0*/  IMAD.WIDE R22, R19, 0x4, R4 ;  /* 0x0000000413167825 */ /* 0x002fca00078e0204 */
[----:B------:R1:W-:Y:S02]  /*59d00*/  @P4 STG.E desc[UR4][R22.64], R18 ;  /* 0x0000001216004986 */ /* 0x0003e4000c101904 */
[----:B-1----:R-:W-:-:S05]  /*59d10*/  IMAD.WIDE R22, R15, 0x4, R2 ;  /* 0x000000040f167825 */ /* 0x002fca00078e0202 */
[----:B------:R1:W-:Y:S02]  /*59d20*/  @P5 STG.E desc[UR4][R22.64], R17 ;  /* 0x0000001116005986 */ /* 0x0003e4000c101904 */
[----:B-1----:R-:W-:Y:S02]  /*59d30*/  IMAD.WIDE R22, R15, 0x4, R4 ;  /* 0x000000040f167825 */ /* 0x002fe400078e0204 */
[----:B------:R-:W3:Y:S04]  /*59d40*/  LDL.LU R15, [R1+0x10d8] ;  /* 0x0010d800010f7983 */ /* 0x000ee80000300800 */
[----:B------:R-:W4:Y:S04]  /*59d50*/  LDL.LU R20, [R1+0x4c4] ;  /* 0x0004c40001147983 */ /* 0x000f280000300800 */
[----:B------:R1:W-:Y:S04]  /*59d60*/  @P6 STG.E desc[UR4][R22.64], R16 ;  /* 0x0000001016006986 */ /* 0x0003e8000c101904 */
[----:B------:R-:W2:Y:S04]  /*59d70*/  LDL.LU R19, [R1+0xe38] ;  /* 0x000e380001137983 */ /* 0x000ea80000300800 */
[----:B-1----:R-:W3:Y:S01]  /*59d80*/  LDL.LU R16, [R1+0x10d0] ;  /* 0x0010d00001107983 */ /* 0x002ee20000300800 */
[----:B------:R-:W-:-:S03]  /*59d90*/  LOP3.LUT P0, RZ, R10, 0x20000, RZ, 0xc0, !PT ;  /* 0x000200000aff7812 */ /* 0x000fc6000780c0ff */
[----:B------:R-:W2:Y:S01]  /*59da0*/  LDL.LU R18, [R1+0xcb8] ;  /* 0x000cb80001127983 */ /* 0x000ea20000300800 */
[----:B------:R-:W-:-:S03]  /*59db0*/  IMAD.WIDE R22, R13, 0x4, R2 ;  /* 0x000000040d167825 */ /* 0x000fc600078e0202 */
[----:B------:R-:W2:Y:S06]  /*59dc0*/  LDL.LU R17, [R1+0x8c8] ;  /* 0x0008c80001117983 */ /* 0x000eac0000300800 */
[----:B------:R1:W-:Y:S04]  /*59dd0*/  @P0 STG.E desc[UR4][R22.64], R14 ;  /* 0x0000000e16000986 */ /* 0x0003e8000c101904 */
[----:B-1----:R-:W2:Y:S01]  /*59de0*/  LDL.LU R14, [R1+0x4c8] ;  /* 0x0004c800010e7983 */ /* 0x002ea20000300800 */
[----:B------:R-:W-:-:S03]  /*59df0*/  IMAD.WIDE R22, R13, 0x4, R4 ;  /* 0x000000040d167825 */ /* 0x000fc600078e0204 */
[----:B------:R-:W2:Y:S04]  /*59e00*/  LDL.LU R13, [R1+0xe3c] ;  /* 0x000e3c00010d7983 */ /* 0x000ea80000300800 */
[----:B------:R-:W2:Y:S01]  /*59e10*/  LDL.LU R228, [R1+0x10e0] ;  /* 0x0010e00001e47983 */ /* 0x000ea20000300800 */
[C---:B------:R-:W-:Y:S02]  /*59e20*/  LOP3.LUT P4, RZ, R10.reuse, 0x40000, RZ, 0xc0, !PT ;  /* 0x000400000aff7812 */ /* 0x040fe4000788c0ff */
[C---:B------:R-:W-:Y:S01]  /*59e30*/  LOP3.LUT P5, RZ, R10.reuse, 0x80000, RZ, 0xc0, !PT ;  /* 0x000800000aff7812 */ /* 0x040fe200078ac0ff */
[----:B------:R-:W2:Y:S04]  /*59e40*/  LDL.LU R229, [R1+0xcbc] ;  /* 0x000cbc0001e57983 */ /* 0x000ea80000300800 */
[----:B------:R-:W2:Y:S01]  /*59e50*/  LDL.LU R166, [R1+0x10dc] ;  /* 0x0010dc0001a67983 */ /* 0x000ea20000300800 */
        /* <DEDUP_REMOVED lines=11> */
[----:B----4-:R3:W-:Y:S02]  /*59f10*/  @P4 STG.E desc[UR4][R22.64], R20 ;  /* 0x0000001416004986 */ /* 0x0107e4000c101904 */
[----:B---3--:R-:W-:-:S05]  /*59f20*/  IMAD.WIDE R22, R16, 0x4, R2 ;  /* 0x0000000410167825 */ /* 0x008fca00078e0202 */
[----:B--2---:R1:W-:Y:S02]  /*59f30*/  @P5 STG.E desc[UR4][R22.64], R19 ;  /* 0x0000001316005986 */ /* 0x0043e4000c101904 */
[----:B-1----:R-:W-:Y:S02]  /*59f40*/  IMAD.WIDE R22, R16, 0x4, R4 ;  /* 0x0000000410167825 */ /* 0x002fe400078e0204 */
[----:B------:R-:W2:Y:S01]  /*59f50*/  LDL.LU R16, [R1+0x8cc] ;  /* 0x0008cc0001107983 */ /* 0x000ea20000300800 */
[----:B------:R-:W-:Y:S02]  /*59f60*/  @P1 LOP3.LUT R0, R0, 0x400000, RZ, 0xfc, !PT ;  /* 0x0040000000001812 */ /* 0x000fe400078efcff */
[----:B------:R-:W-:Y:S01]  /*59f70*/  LOP3.LUT P1, RZ, R10, 0x4000000, RZ, 0xc0, !PT ;  /* 0x040000000aff7812 */ /* 0x000fe2000782c0ff */
[----:B------:R-:W3:Y:S01]  /*59f80*/  LDL.LU R167, [R1+0x4cc] ;  /* 0x0004cc0001a77983 */ /* 0x000ee20000300800 */
[----:B------:R-:W-:-:S03]  /*59f90*/  LOP3.LUT R0, R0, 0xff7fffff, RZ, 0xc0, !PT ;  /* 0xff7fffff00007812 */ /* 0x000fc600078ec0ff */
[----:B------:R-:W4:Y:S04]  /*59fa0*/  LDL.LU R251, [R1+0xcc0] ;  /* 0x000cc00001fb7983 */ /* 0x000f280000300800 */
[----:B------:R-:W4:Y:S04]  /*59fb0*/  LDL.LU R250, [R1+0x10e4] ;  /* 0x0010e40001fa7983 */ /* 0x000f280000300800 */
[----:B------:R-:W-:Y:S01]  /*59fc0*/  @P1 LOP3.LUT R0, R0, 0x800000, RZ, 0xfc, !PT ;  /* 0x0080000000001812 */ /* 0x000fe200078efcff */
[----:B------:R-:W4:Y:S01]  /*59fd0*/  LDL.LU R249, [R1+0x8d0] ;  /* 0x0008d00001f97983 */ /* 0x000f220000300800 */
[----:B------:R-:W-:-:S02]  /*59fe0*/  LOP3.LUT P1, RZ, R10, 0x2000000, RZ, 0xc0, !PT ;  /* 0x020000000aff7812 */ /* 0x000fc4000782c0ff */
[----:B------:R-:W-:Y:S01]  /*59ff0*/  LOP3.LUT R0, R0, 0xfeffffff, RZ, 0xc0, !PT ;  /* 0xfeffffff00007812 */ /* 0x000fe200078ec0ff */
[----:B------:R-:W4:Y:S04]  /*5a000*/  LDL.LU R248, [R1+0x4d0] ;  /* 0x0004d00001f87983 */ /* 0x000f280000300800 */
[----:B------:R-:W4:Y:S01]  /*5a010*/  LDL.LU R252, [R1+0x10ec] ;  /* 0x0010ec0001fc7983 */ /* 0x000f220000300800 */
[C---:B------:R-:W-:Y:S02]  /*5a020*/  LOP3.LUT P6, RZ, R10.reuse, 0x100000, RZ, 0xc0, !PT ;  /* 0x001000000aff7812 */ /* 0x040fe400078cc0ff */
[----:B------:R-:W-:Y:S01]  /*5a030*/  LOP3.LUT P0, RZ, R10, 0x200000, RZ, 0xc0, !PT ;  /* 0x002000000aff7812 */ /* 0x000fe2000780c0ff */
[----:B------:R-:W4:Y:S02]  /*5a040*/  LDL.LU R231, [R1+0xd0] ;  /* 0x0000d00001e77983 */ /* 0x000f240000300800 */
[----:B------:R-:W-:-:S02]  /*5a050*/  @P1 LOP3.LUT R0, R0, 0x1000000, RZ, 0xfc, !PT ;  /* 0x0100000000001812 */ /* 0x000fc400078efcff */
[----:B------:R-:W-:Y:S01]  /*5a060*/  LOP3.LUT P1, RZ, R10, 0x1000000, RZ, 0xc0, !PT ;  /* 0x010000000aff7812 */ /* 0x000fe2000782c0ff */
[----:B------:R-:W4:Y:S01]  /*5a070*/  LDL.LU R230, [R1+0xcc4] ;  /* 0x000cc40001e67983 */ /* 0x000f220000300800 */
[----:B------:R-:W-:-:S03]  /*5a080*/  LOP3.LUT R0, R0, 0xfdffffff, RZ, 0xc0, !PT ;  /* 0xfdffffff00007812 */ /* 0x000fc600078ec0ff */
[----:B------:R-:W4:Y:S04]  /*5a090*/  LDL.LU R20, [R1+0x10e8] ;  /* 0x0010e80001147983 */ /* 0x000f280000300800 */
[----:B------:R1:W-:Y:S04]  /*5a0a0*/  @P6 STG.E desc[UR4][R22.64], R18 ;  /* 0x0000001216006986 */ /* 0x0003e8000c101904 */
[----:B------:R-:W-:Y:S01]  /*5a0b0*/  @P1 LOP3.LUT R0, R0, 0x2000000, RZ, 0xfc, !PT ;  /* 0x0200000000001812 */ /* 0x000fe200078efcff */
[----:B------:R-:W4:Y:S01]  /*5a0c0*/  LDL.LU R19, [R1+0x8d4] ;  /* 0x0008d40001137983 */ /* 0x000f220000300800 */
[----:B------:R-:W-:-:S02]  /*5a0d0*/  LOP3.LUT P1, RZ, R10, 0x800000, RZ, 0xc0, !PT ;  /* 0x008000000aff7812 */ /* 0x000fc4000782c0ff */
[----:B------:R-:W-:Y:S01]  /*5a0e0*/  LOP3.LUT R0, R0, 0xfbffffff, RZ, 0xc0, !PT ;  /* 0xfbffffff00007812 */ /* 0x000fe200078ec0ff */
[----:B-1----:R-:W-:-:S10]  /*5a0f0*/  IMAD.WIDE R22, R15, 0x4, R2 ;  /* 0x000000040f167825 */ /* 0x002fd400078e0202 */
[----:B------:R-:W-:Y:S02]  /*5a100*/  @P1 LOP3.LUT R0, R0, 0x4000000, RZ, 0xfc, !PT ;  /* 0x0400000000001812 */ /* 0x000fe400078efcff */
[----:B------:R-:W-:Y:S01]  /*5a110*/  LOP3.LUT P1, RZ, R10, 0x400000, RZ, 0xc0, !PT ;  /* 0x004000000aff7812 */ /* 0x000fe2000782c0ff */
[----:B------:R1:W-:Y:S02]  /*5a120*/  @P0 STG.E desc[UR4][R22.64], R17 ;  /* 0x0000001116000986 */ /* 0x0003e4000c101904 */
[----:B-1----:R-:W-:Y:S02]  /*5a130*/  IMAD.WIDE R22, R15, 0x4, R4 ;  /* 0x000000040f167825 */ /* 0x002fe400078e0204 */
[----:B------:R-:W4:Y:S08]  /*5a140*/  LDL.LU R17, [R1+0x10f0] ;  /* 0x0010f00001117983 */ /* 0x000f300000300800 */
[----:B------:R1:W-:Y:S01]  /*5a150*/  @P1 STG.E desc[UR4][R22.64], R14 ;  /* 0x0000000e16001986 */ /* 0x0003e2000c101904 */
[----:B------:R-:W-:-:S03]  /*5a160*/  LOP3.LUT P1, RZ, R0, 0x4000000, RZ, 0xc0, !PT ;  /* 0x0400000000ff7812 */ /* 0x000fc6000782c0ff */
[----:B------:R-:W4:Y:S04]  /*5a170*/  LDL.LU R18, [R1+0x4d4] ;  /* 0x0004d40001127983 */ /* 0x000f280000300800 */
[----:B------:R-:W4:Y:S01]  /*5a180*/  LDL.LU R15, [R1+0xd4] ;  /* 0x0000d400010f7983 */ /* 0x000f220000300800 */
[----:B-1----:R-:W-:-:S03]  /*5a190*/  IMAD.WIDE R22, R228, 0x4, R2 ;  /* 0x00000004e4167825 */ /* 0x002fc600078e0202 */
[----:B------:R-:W4:Y:S04]  /*5a1a0*/  LDL.LU R14, [R1+0xcc8] ;  /* 0x000cc800010e7983 */ /* 0x000f280000300800 */
[----:B------:R1:W-:Y:S01]  /*5a1b0*/  @P1 STG.E desc[UR4][R22.64], R13 ;  /* 0x0000000d16001986 */ /* 0x0003e2000c101904 */
[----:B------:R-:W-:-:S03]  /*5a1c0*/  LOP3.LUT P1, RZ, R0, 0x2000000, RZ, 0xc0, !PT ;  /* 0x0200000000ff7812 */ /* 0x000fc6000782c0ff */
[----:B-1----:R-:W4:Y:S01]  /*5a1d0*/  LDL.LU R13, [R1+0x10f8] ;  /* 0x0010f800010d7983 */ /* 0x002f220000300800 */
[----:B------:R-:W-:-:S09]  /*5a1e0*/  IMAD.WIDE R22, R228, 0x4, R4 ;  /* 0x00000004e4167825 */ /* 0x000fd200078e0204 */
[----:B------:R1:W-:Y:S01]  /*5a1f0*/  @P1 STG.E desc[UR4][R22.64], R229 ;  /* 0x000000e516001986 */ /* 0x0003e2000c101904 */
[----:B------:R-:W-:Y:S01]  /*5a200*/  LOP3.LUT P1, RZ, R0, 0x1000000, RZ, 0xc0, !PT ;  /* 0x0100000000ff7812 */ /* 0x000fe2000782c0ff */
[----:B-1----:R-:W-:-:S12]  /*5a210*/  IMAD.WIDE R22, R166, 0x4, R2 ;  /* 0x00000004a6167825 */ /* 0x002fd800078e0202 */
[----:B--2---:R1:W-:Y:S04]  /*5a220*/  @P1 STG.E desc[UR4][R22.64], R16 ;  /* 0x0000001016001986 */ /* 0x0043e8000c101904 */
[----:B-1----:R-:W2:Y:S01]  /*5a230*/  LDL.LU R16, [R1+0x8d8] ;  /* 0x0008d80001107983 */ /* 0x002ea20000300800 */
[----:B------:R-:W-:Y:S01]  /*5a240*/  LOP3.LUT P1, RZ, R0, 0x800000, RZ, 0xc0, !PT ;  /* 0x0080000000ff7812 */ /* 0x000fe2000782c0ff */
[----:B------:R-:W-:-:S12]  /*5a250*/  IMAD.WIDE R22, R166, 0x4, R4 ;  /* 0x00000004a6167825 */ /* 0x000fd800078e0204 */
[----:B---3--:R4:W-:Y:S01]  /*5a260*/  @P1 STG.E desc[UR4][R22.64], R167 ;  /* 0x000000a716001986 */ /* 0x0089e2000c101904 */
[----:B------:R-:W-:Y:S01]  /*5a270*/  LOP3.LUT P1, RZ, R0, 0x400000, RZ, 0xc0, !PT ;  /* 0x0040000000ff7812 */ /* 0x000fe2000782c0ff */
[----:B----4-:R-:W-:-:S12]  /*5a280*/  IMAD.WIDE R22, R250, 0x4, R2 ;  /* 0x00000004fa167825 */ /* 0x010fd800078e0202 */
        /* <DEDUP_REMOVED lines=8> */
[----:B------:R-:W-:Y:S02]  /*5a310*/  LOP3.LUT P2, RZ, R10, 0x80000000, RZ, 0xc0, !PT ;  /* 0x800000000aff7812 */ /* 0x000fe4000784c0ff */
        /* <DEDUP_REMOVED lines=12> */
[----:B-1----:R-:W-:-:S05]  /*5a3e0*/  IMAD.WIDE R22, R17, 0x4, R4 ;  /* 0x0000000411167825 */ /* 0x002fca00078e0204 */
[----:B------:R1:W-:Y:S02]  /*5a3f0*/  @P5 STG.E desc[UR4][R22.64], R15 ;  /* 0x0000000f16005986 */ /* 0x0003e4000c101904 */
[C---:B-1----:R-:W-:Y:S02]  /*5a400*/  IMAD.WIDE R22, R13.reuse, 0x4, R2 ;  /* 0x000000040d167825 */ /* 0x042fe400078e0202 */
[----:B------:R-:W3:Y:S04]  /*5a410*/  LDL.LU R15, [R1+0x4dc] ;  /* 0x0004dc00010f7983 */ /* 0x000ee80000300800 */
[----:B------:R1:W-:Y:S02]  /*5a420*/  @P6 STG.E desc[UR4][R22.64], R14 ;  /* 0x0000000e16006986 */ /* 0x0003e4000c101904 */
[----:B-1----:R-:W-:-:S02]  /*5a430*/  IMAD.WIDE R22, R13, 0x4, R4 ;  /* 0x000000040d167825 */ /* 0x002fc400078e0204 */
[----:B------:R-:W4:Y:S04]  /*5a440*/  LDL.LU R14, [R1+0x1104] ;  /* 0x00110400010e7983 */ /* 0x000f280000300800 */
[----:B------:R-:W3:Y:S04]  /*5a450*/  LDL.LU R13, [R1+0xdc] ;  /* 0x0000dc00010d7983 */ /* 0x000ee80000300800 */
[----:B------:R-:W4:Y:S04]  /*5a460*/  LDL.LU R230, [R1+0x4d8] ;  /* 0x0004d80001e67983 */ /* 0x000f280000300800 */
[----:B------:R-:W3:Y:S01]  /*5a470*/  LDL.LU R20, [R1+0x10f4] ;  /* 0x0010f40001147983 */ /* 0x000ee20000300800 */
[----:B------:R-:W-:-:S03]  /*5a480*/  LOP3.LUT P0, RZ, R11, 0x10, RZ, 0xc0, !PT ;  /* 0x000000100bff7812 */ /* 0x000fc6000780c0ff */
[----:B------:R-:W4:Y:S04]  /*5a490*/  LDL.LU R19, [R1+0xd8] ;  /* 0x0000d80001137983 */ /* 0x000f280000300800 */
[----:B------:R-:W4:Y:S04]  /*5a4a0*/  LDL.LU R18, [R1+0xccc] ;  /* 0x000ccc0001127983 */ /* 0x000f280000300800 */
[----:B------:R-:W4:Y:S04]  /*5a4b0*/  LDL.LU R17, [R1+0x10fc] ;  /* 0x0010fc0001117983 */ /* 0x000f280000300800 */
[----:B--2---:R1:W-:Y:S04]  /*5a4c0*/  @P0 STG.E desc[UR4][R22.64], R16 ;  /* 0x0000001016000986 */ /* 0x0043e8000c101904 */
[----:B-1----:R-:W2:Y:S01]  /*5a4d0*/  LDL.LU R16, [R1+0x8dc] ;  /* 0x0008dc0001107983 */ /* 0x002ea20000300800 */
[----:B------:R-:W-:-:S02]  /*5a4e0*/  LOP3.LUT P1, RZ, R11, 0x20000, RZ, 0xc0, !PT ;  /* 0x000200000bff7812 */ /* 0x000fc4000782c0ff */
[----:B------:R-:W-:Y:S01]  /*5a4f0*/  LOP3.LUT R0, R0, 0xfffff7ff, RZ, 0xc0, !PT ;  /* 0xfffff7ff00007812 */ /* 0x000fe200078ec0ff */
[----:B------:R-:W2:Y:S04]  /*5a500*/  LDL.LU R165, [R1+0xcd0] ;  /* 0x000cd00001a57983 */ /* 0x000ea80000300800 */
[----:B------:R-:W2:Y:S04]  /*5a510*/  LDL.LU R228, [R1+0x1100] ;  /* 0x0011000001e47983 */ /* 0x000ea80000300800 */
[----:B------:R-:W2:Y:S02]  /*5a520*/  LDL.LU R229, [R1+0x8e0] ;  /* 0x0008e00001e57983 */ /* 0x000ea40000300800 */
[----:B------:R-:W-:-:S02]  /*5a530*/  @P1 LOP3.LUT R0, R0, 0x800, RZ, 0xfc, !PT ;  /* 0x0000080000001812 */ /* 0x000fc400078efcff */
[----:B------:R-:W-:Y:S01]  /*5a540*/  LOP3.LUT P1, RZ, R11, 0x10000, RZ, 0xc0, !PT ;  /* 0x000100000bff7812 */ /* 0x000fe2000782c0ff */
[----:B------:R-:W2:Y:S01]  /*5a550*/  LDL.LU R167, [R1+0x1108] ;  /* 0x0011080001a77983 */ /* 0x000ea20000300800 */
[----:B------:R-:W-:-:S03]  /*5a560*/  LOP3.LUT R0, R0, 0xffffefff, RZ, 0xc0, !PT ;  /* 0xffffefff00007812 */ /* 0x000fc600078ec0ff */
[----:B------:R-:W2:Y:S04]  /*5a570*/  LDL.LU R166, [R1+0x4e0] ;  /* 0x0004e00001a67983 */ /* 0x000ea80000300800 */
[----:B------:R-:W2:Y:S04]  /*5a580*/  LDL.LU R251, [R1+0xe0] ;  /* 0x0000e00001fb7983 */ /* 0x000ea80000300800 */
[----:B------:R-:W-:Y:S01]  /*5a590*/  @P1 LOP3.LUT R0, R0, 0x1000, RZ, 0xfc, !PT ;  /* 0x0000100000001812 */ /* 0x000fe200078efcff */
[----:B------:R-:W2:Y:S01]  /*5a5a0*/  LDL.LU R250, [R1+0xcd4] ;  /* 0x000cd40001fa7983 */ /* 0x000ea20000300800 */
[----:B------:R-:W-:-:S02]  /*5a5b0*/  LOP3.LUT P1, RZ, R11, 0x8000, RZ, 0xc0, !PT ;  /* 0x000080000bff7812 */ /* 0x000fc4000782c0ff */
[----:B------:R-:W-:Y:S01]  /*5a5c0*/  LOP3.LUT R0, R0, 0xffffdfff, RZ, 0xc0, !PT ;  /* 0xffffdfff00007812 */ /* 0x000fe200078ec0ff */
[----:B------:R-:W2:Y:S01]  /*5a5d0*/  LDL.LU R249, [R1+0x1110] ;  /* 0x0011100001f97983 */ /* 0x000ea20000300800 */
[C---:B------:R-:W-:Y:S02]  /*5a5e0*/  LOP3.LUT P4, RZ, R11.reuse, 0x20, RZ, 0xc0, !PT ;  /* 0x000000200bff7812 */ /* 0x040fe4000788c0ff */
[C---:B------:R-:W-:Y:S01]  /*5a5f0*/  LOP3.LUT P5, RZ, R11.reuse, 0x40, RZ, 0xc0, !PT ;  /* 0x000000400bff7812 */ /* 0x040fe200078ac0ff */
[----:B------:R-:W2:Y:S01]  /*5a600*/  LDL.LU R248, [R1+0x8e4] ;  /* 0x0008e40001f87983 */ /* 0x000ea20000300800 */
[C---:B------:R-:W-:Y:S02]  /*5a610*/  LOP3.LUT P6, RZ, R11.reuse, 0x80, RZ, 0xc0, !PT ;  /* 0x000000800bff7812 */ /* 0x040fe400078cc0ff */
[----:B------:R-:W-:Y:S01]  /*5a620*/  LOP3.LUT P0, RZ, R11, 0x100, RZ, 0xc0, !PT ;  /* 0x000001000bff7812 */ /* 0x000fe2000780c0ff */
[----:B------:R-:W2:Y:S02]  /*5a630*/  LDL.LU R231, [R1+0x110c] ;  /* 0x00110c0001e77983 */ /* 0x000ea40000300800 */
[----:B------:R-:W-:-:S02]  /*5a640*/  @P1 LOP3.LUT R0, R0, 0x2000, RZ, 0xfc, !PT ;  /* 0x0000200000001812 */ /* 0x000fc400078efcff */
[----:B------:R-:W-:Y:S01]  /*5a650*/  LOP3.LUT P1, RZ, R11, 0x4000, RZ, 0xc0, !PT ;  /* 0x000040000bff7812 */ /* 0x000fe2000782c0ff */
[----:B------:R-:W2:Y:S01]  /*5a660*/  LDL.LU R252, [R1+0x4e4] ;  /* 0x0004e40001fc7983 */ /* 0x000ea20000300800 */
        /* <DEDUP_REMOVED lines=15> */
[----:B---3--:R-:W-:-:S05]  /*5a760*/  IMAD.WIDE R22, R20, 0x4, R2 ;  /* 0x0000000414167825 */ /* 0x008fca00078e0202 */
[----:B----4-:R1:W-:Y:S02]  /*5a770*/  @P4 STG.E desc[UR4][R22.64], R230 ;  /* 0x000000e616004986 */ /* 0x0103e4000c101904 */
[----:B-1----:R-:W-:Y:S02]  /*5a780*/  IMAD.WIDE R22, R20, 0x4, R4 ;  /* 0x0000000414167825 */ /* 0x002fe400078e0204 */
[----:B------:R-:W3:Y:S04]  /*5a790*/  LDL.LU R230, [R1+0xe4] ;  /* 0x0000e40001e67983 */ /* 0x000ee80000300800 */
[----:B------:R1:W-:Y:S02]  /*5a7a0*/  @P5 STG.E desc[UR4][R22.64], R19 ;  /* 0x0000001316005986 */ /* 0x0003e4000c101904 */
[----:B-1----:R-:W-:-:S05]  /*5a7b0*/  IMAD.WIDE R22, R17, 0x4, R2 ;  /* 0x0000000411167825 */ /* 0x002fca00078e0202 */
[----:B------:R1:W-:Y:S02]  /*5a7c0*/  @P6 STG.E desc[UR4][R22.64], R18 ;  /* 0x0000001216006986 */ /* 0x0003e4000c101904 */
[----:B-1----:R-:W-:Y:S02]  /*5a7d0*/  IMAD.WIDE R22, R17, 0x4, R4 ;  /* 0x0000000411167825 */ /* 0x002fe400078e0204 */
[----:B------:R-:W4:Y:S04]  /*5a7e0*/  LDL.LU R18, [R1+0x1114] ;  /* 0x0011140001127983 */ /* 0x000f280000300800 */
[----:B------:R-:W4:Y:S04]  /*5a7f0*/  LDL.LU R20, [R1+0xcd8] ;  /* 0x000cd80001147983 */ /* 0x000f280000300800 */
[----:B------:R-:W4:Y:S04]  /*5a800*/  LDL.LU R17, [R1+0x8e8] ;  /* 0x0008e80001117983 */ /* 0x000f280000300800 */
[----:B--2---:R1:W-:Y:S02]  /*5a810*/  @P0 STG.E desc[UR4][R22.64], R16 ;  /* 0x0000001016000986 */ /* 0x0043e4000c101904 */
[----:B-1----:R-:W-:-:S02]  /*5a820*/  IMAD.WIDE R22, R14, 0x4, R2 ;  /* 0x000000040e167825 */ /* 0x002fc400078e0202 */
[----:B------:R-:W2:Y:S04]  /*5a830*/  LDL.LU R16, [R1+0x4e8] ;  /* 0x0004e80001107983 */ /* 0x000ea80000300800 */
[----:B------:R1:W-:Y:S01]  /*5a840*/  @P1 STG.E desc[UR4][R22.64], R15 ;  /* 0x0000000f16001986 */ /* 0x0003e2000c101904 */
[----:B------:R-:W-:-:S03]  /*5a850*/  LOP3.LUT P1, RZ, R0, 0x40000, RZ, 0xc0, !PT ;  /* 0x0004000000ff7812 */ /* 0x000fc6000782c0ff */
[----:B-1----:R-:W2:Y:S01]  /*5a860*/  LDL.LU R15, [R1+0x111c] ;  /* 0x00111c00010f7983 */ /* 0x002ea20000300800 */
[----:B------:R-:W-:-:S03]  /*5a870*/  IMAD.WIDE R22, R14, 0x4, R4 ;  /* 0x000000040e167825 */ /* 0x000fc600078e0204 */
[----:B------:R-:W2:Y:S06]  /*5a880*/  LDL.LU R14, [R1+0xe8] ;  /* 0x0000e800010e7983 */ /* 0x000eac0000300800 */
[----:B------:R1:W-:Y:S04]  /*5a890*/  @P1 STG.E desc[UR4][R22.64], R13 ;  /* 0x0000000d16001986 */ /* 0x0003e8000c101904 */
[----:B-1----:R-:W2:Y:S04]  /*5a8a0*/  LDL.LU R13, [R1+0xcdc] ;  /* 0x000cdc00010d7983 */ /* 0x002ea80000300800 */
[----:B------:R-:W2:Y:S01]  /*5a8b0*/  LDL.LU R19, [R1+0x1118] ;  /* 0x0011180001137983 */ /* 0x000ea20000300800 */
[----:B------:R-:W-:Y:S01]  /*5a8c0*/  LOP3.LUT P1, RZ, R0, 0x20000, RZ, 0xc0, !PT ;  /* 0x0002000000ff7812 */ /* 0x000fe2000782c0ff */
[----:B------:R-:W-:-:S12]  /*5a8d0*/  IMAD.WIDE R22, R228, 0x4, R2 ;  /* 0x00000004e4167825 */ /* 0x000fd800078e0202 */
        /* <DEDUP_REMOVED lines=22> */
[----:B-1----:R-:W-:Y:S01]  /*5aa40*/  IMAD.WIDE R22, R231, 0x4, R4 ;  /* 0x00000004e7167825 */ /* 0x002fe200078e0204 */
[C---:B------:R-:W-:Y:S02]  /*5aa50*/  LOP3.LUT P5, RZ, R11.reuse, 0x200000, RZ, 0xc0, !PT ;  /* 0x002000000bff7812 */ /* 0x040fe400078ac0ff */
[C---:B------:R-:W-:Y:S02]  /*5aa60*/  LOP3.LUT P6, RZ, R11.reuse, 0x400000, RZ, 0xc0, !PT ;  /* 0x004000000bff7812 */ /* 0x040fe400078cc0ff */
[----:B---3--:R4:W-:Y:S01]  /*5aa70*/  @P2 STG.E desc[UR4][R22.64], R230 ;  /* 0x000000e616002986 */ /* 0x0089e2000c101904 */
[----:B------:R-:W-:Y:S01]  /*5aa80*/  LOP3.LUT P0, RZ, R11, 0x800000, RZ, 0xc0, !PT ;  /* 0x008000000bff7812 */ /* 0x000fe2000780c0ff */
[----:B----4-:R-:W-:-:S05]  /*5aa90*/  IMAD.WIDE R22, R18, 0x4, R2 ;  /* 0x0000000412167825 */ /* 0x010fca00078e0202 */
[----:B------:R1:W-:Y:S02]  /*5aaa0*/  @P3 STG.E desc[UR4][R22.64], R20 ;  /* 0x0000001416003986 */ /* 0x0003e4000c101904 */
[----:B-1----:R-:W-:-:S05]  /*5aab0*/  IMAD.WIDE R22, R18, 0x4, R4 ;  /* 0x0000000412167825 */ /* 0x002fca00078e0204 */
[----:B------:R2:W-:Y:S02]  /*5aac0*/  @P4 STG.E desc[UR4][R22.64], R17 ;  /* 0x0000001116004986 */ /* 0x0005e4000c101904 */
[----:B--2---:R-:W-:-:S05]  /*5aad0*/  IMAD.WIDE R22, R15, 0x4, R2 ;  /* 0x000000040f167825 */ /* 0x004fca00078e0202 */
[----:B------:R1:W-:Y:S02]  /*5aae0*/  @P5 STG.E desc[UR4][R22.64], R16 ;  /* 0x0000001016005986 */ /* 0x0003e4000c101904 */
[----:B-1----:R-:W-:-:S05]  /*5aaf0*/  IMAD.WIDE R22, R15, 0x4, R4 ;  /* 0x000000040f167825 */ /* 0x002fca00078e0204 */
[----:B------:R1:W-:Y:S02]  /*5ab00*/  @P6 STG.E desc[UR4][R22.64], R14 ;  /* 0x0000000e16006986 */ /* 0x0003e4000c101904 */
[----:B-1----:R-:W-:-:S05]  /*5ab10*/  IMAD.WIDE R22, R19, 0x4, R2 ;  /* 0x0000000413167825 */ /* 0x002fca00078e0202 */
[----:B------:R1:W-:Y:S04]  /*5ab20*/  @P0 STG.E desc[UR4][R22.64], R13 ;  /* 0x0000000d16000986 */ /* 0x0003e8000c101904 */
[----:B-1----:R-:W2:Y:S04]  /*5ab30*/  LDL.LU R13, [R1+0x8ec] ;  /* 0x0008ec00010d7983 */ /* 0x002ea80000300800 */
[----:B------:R-:W3:Y:S04]  /*5ab40*/  LDL.LU R18, [R1+0x4ec] ;  /* 0x0004ec0001127983 */ /* 0x000ee80000300800 */
[----:B------:R-:W4:Y:S04]  /*5ab50*/  LDL.LU R17, [R1+0x1120] ;  /* 0x0011200001117983 */ /* 0x000f280000300800 */
[----:B------:R-:W3:Y:S04]  /*5ab60*/  LDL.LU R16, [R1+0xec] ;  /* 0x0000ec0001107983 */ /* 0x000ee80000300800 */
[----:B------:R-:W3:Y:S04]  /*5ab70*/  LDL.LU R15, [R1+0xce0] ;  /* 0x000ce000010f7983 */ /* 0x000ee80000300800 */
[----:B------:R-:W3:Y:S01]  /*5ab80*/  LDL.LU R14, [R1+0x1128] ;  /* 0x00112800010e7983 */ /* 0x000ee20000300800 */
[----:B------:R-:W-:-:S03]  /*5ab90*/  LOP3.LUT P4, RZ, R11, 0x1000000, RZ, 0xc0, !PT ;  /* 0x010000000bff7812 */ /* 0x000fc6000788c0ff */
[----:B------:R-:W3:Y:S01]  /*5aba0*/  LDL.LU R164, [R1+0x8f0] ;  /* 0x0008f00001a47983 */ /* 0x000ee20000300800 */
[----:B------:R-:W-:Y:S01]  /*5abb0*/  IMAD.WIDE R22, R19, 0x4, R4 ;  /* 0x0000000413167825 */ /* 0x000fe200078e0204 */
        /* <DEDUP_REMOVED lines=11> */
[----:B--2---:R1:W-:Y:S04]  /*5ac70*/  @P4 STG.E desc[UR4][R22.64], R13 ;  /* 0x0000000d16004986 */ /* 0x0043e8000c101904 */
[----:B-1----:R-:W2:Y:S04]  /*5ac80*/  LDL.LU R13, [R1+0x1124] ;  /* 0x00112400010d7983 */ /* 0x002ea80000300800 */
[----:B------:R-:W2:Y:S04]  /*5ac90*/  LDL.LU R165, [R1+0x4f0] ;  /* 0x0004f00001a57983 */ /* 0x000ea80000300800 */
[----:B------:R-:W2:Y:S04]  /*5aca0*/  LDL.LU R228, [R1+0xf0] ;  /* 0x0000f00001e47983 */ /* 0x000ea80000300800 */
[----:B------:R-:W2:Y:S04]  /*5acb0*/  LDL.LU R166, [R1+0x112c] ;  /* 0x00112c0001a67983 */ /* 0x000ea80000300800 */
[----:B------:R-:W2:Y:S04]  /*5acc0*/  LDL.LU R229, [R1+0xce4] ;  /* 0x000ce40001e57983 */ /* 0x000ea80000300800 */
[----:B------:R-:W2:Y:S01]  /*5acd0*/  LDL.LU R167, [R1+0x8f4] ;  /* 0x0008f40001a77983 */ /* 0x000ea20000300800 */
[----:B------:R-:W-:-:S02]  /*5ace0*/  @P1 LOP3.LUT R0, R0, 0x40, RZ, 0xfc, !PT ;  /* 0x0000004000001812 */ /* 0x000fc400078efcff */
[----:B------:R-:W-:Y:S01]  /*5acf0*/  LOP3.LUT P1, RZ, R12, 0x1, RZ, 0xc0, !PT ;  /* 0x000000010cff7812 */ /* 0x000fe2000782c0ff */
[----:B------:R-:W2:Y:S04]  /*5ad00*/  LDL.LU R251, [R1+0x4f4] ;  /* 0x0004f40001fb7983 */ /* 0x000ea80000300800 */
[----:B------:R-:W2:Y:S01]  /*5ad10*/  LDL.LU R250, [R1+0x1134] ;  /* 0x0011340001fa7983 */ /* 0x000ea20000300800 */
[----:B------:R-:W-:-:S03]  /*5ad20*/  LOP3.LUT R0, R0, 0xffffff7f, RZ, 0xc0, !PT ;  /* 0xffffff7f00007812 */ /* 0x000fc600078ec0ff */
[----:B------:R-:W2:Y:S04]  /*5ad30*/  LDL.LU R249, [R1+0xf4] ;  /* 0x0000f40001f97983 */ /* 0x000ea80000300800 */
[----:B------:R-:W-:Y:S01]  /*5ad40*/  @P1 LOP3.LUT R0, R0, 0x80, RZ, 0xfc, !PT ;  /* 0x0000008000001812 */ /* 0x000fe200078efcff */
[----:B------:R-:W2:Y:S01]  /*5ad50*/  LDL.LU R248, [R1+0xce8] ;  /* 0x000ce80001f87983 */ /* 0x000ea20000300800 */
[C---:B------:R-:W-:Y:S02]  /*5ad60*/  LOP3.LUT P1, RZ, R11.reuse, 0x80000000, RZ, 0xc0, !PT ;  /* 0x800000000bff7812 */ /* 0x040fe4000782c0ff */
[----:B------:R-:W-:Y:S01]  /*5ad70*/  LOP3.LUT R0, R0, 0xfffffeff, RZ, 0xc0, !PT ;  /* 0xfffffeff00007812 */ /* 0x000fe200078ec0ff */
[----:B------:R-:W2:Y:S01]  /*5ad80*/  LDL.LU R252, [R1+0x1130] ;  /* 0x0011300001fc7983 */ /* 0x000ea20000300800 */
[----:B------:R-:W-:-:S02]  /*5ad90*/  LOP3.LUT P5, RZ, R11, 0x2000000, RZ, 0xc0, !PT ;  /* 0x020000000bff7812 */ /* 0x000fc400078ac0ff */
[----:B------:R-:W-:Y:S01]  /*5ada0*/  LOP3.LUT P6, RZ, R11, 0x4000000, RZ, 0xc0, !PT ;  /* 0x040000000bff7812 */ /* 0x000fe200078cc0ff */
[----:B----4-:R-:W-:Y:S01]  /*5adb0*/  IMAD.WIDE R22, R17, 0x4, R2 ;  /* 0x0000000411167825 */ /* 0x010fe200078e0202 */
[----:B------:R-:W4:Y:S01]  /*5adc0*/  LDL.LU R231, [R1+0x8f8] ;  /* 0x0008f80001e77983 */ /* 0x000f220000300800 */
[----:B------:R-:W-:-:S03]  /*5add0*/  LOP3.LUT P0, RZ, R11, 0x8000000, RZ, 0xc0, !PT ;  /* 0x080000000bff7812 */ /* 0x000fc6000780c0ff */
[----:B------:R-:W4:Y:S01]  /*5ade0*/  LDL.LU R230, [R1+0x4f8] ;  /* 0x0004f80001e67983 */ /* 0x000f220000300800 */
[----:B------:R-:W-:Y:S02]  /*5adf0*/  @P1 LOP3.LUT R0, R0, 0x100, RZ, 0xfc, !PT ;  /* 0x0000010000001812 */ /* 0x000fe400078efcff */
[----:B------:R-:W-:Y:S01]  /*5ae00*/  LOP3.LUT P1, RZ, R11, 0x40000000, RZ, 0xc0, !PT ;  /* 0x400000000bff7812 */ /* 0x000fe2000782c0ff */
[----:B------:R-:W4:Y:S01]  /*5ae10*/  LDL.LU R20, [R1+0x1138] ;  /* 0x0011380001147983 */ /* 0x000f220000300800 */
[----:B------:R-:W-:-:S03]  /*5ae20*/  LOP3.LUT R0, R0, 0xfffffdff, RZ, 0xc0, !PT ;  /* 0xfffffdff00007812 */ /* 0x000fc600078ec0ff */
[----:B---3--:R1:W-:Y:S04]  /*5ae30*/  @P5 STG.E desc[UR4][R22.64], R18 ;  /* 0x0000001216005986 */ /* 0x0083e8000c101904 */
[----:B------:R-:W3:Y:S04]  /*5ae40*/  LDL.LU R19, [R1+0xf8] ;  /* 0x0000f80001137983 */ /* 0x000ee80000300800 */
[----:B------:R-:W-:Y:S02]  /*5ae50*/  @P1 LOP3.LUT R0, R0, 0x200, RZ, 0xfc, !PT ;  /* 0x0000020000001812 */ /* 0x000fe400078efcff */
[----:B------:R-:W-:-:S02]  /*5ae60*/  LOP3.LUT P1, RZ, R11, 0x20000000, RZ, 0xc0, !PT ;  /* 0x200000000bff7812 */ /* 0x000fc4000782c0ff */
[----:B------:R-:W-:Y:S01]  /*5ae70*/  LOP3.LUT R0, R0, 0xfffffbff, RZ, 0xc0, !PT ;  /* 0xfffffbff00007812 */ /* 0x000fe200078ec0ff */
[----:B-1----:R-:W-:Y:S01]  /*5ae80*/  IMAD.WIDE R22, R17, 0x4, R4 ;  /* 0x0000000411167825 */ /* 0x002fe200078e0204 */
[----:B------:R-:W3:Y:S04]  /*5ae90*/  LDL.LU R18, [R1+0xcec] ;  /* 0x000cec0001127983 */ /* 0x000ee80000300800 */
[----:B------:R1:W-:Y:S04]  /*5aea0*/  @P6 STG.E desc[UR4][R22.64], R16 ;  /* 0x0000001016006986 */ /* 0x0003e8000c101904 */
[----:B------:R-:W3:Y:S01]  /*5aeb0*/  LDL.LU R17, [R1+0x1140] ;  /* 0x0011400001117983 */ /* 0x000ee20000300800 */
[----:B------:R-:W-:-:S02]  /*5aec0*/  @P1 LOP3.LUT R0, R0, 0x400, RZ, 0xfc, !PT ;  /* 0x0000040000001812 */ /* 0x000fc400078efcff */
[----:B------:R-:W-:Y:S01]  /*5aed0*/  LOP3.LUT P1, RZ, R11, 0x10000000, RZ, 0xc0, !PT ;  /* 0x100000000bff7812 */ /* 0x000fe2000782c0ff */
[C---:B-1----:R-:W-:Y:S01]  /*5aee0*/  IMAD.WIDE R22, R14.reuse, 0x4, R2 ;  /* 0x000000040e167825 */ /* 0x042fe200078e0202 */
[----:B------:R-:W3:Y:S04]  /*5aef0*/  LDL.LU R16, [R1+0x8fc] ;  /* 0x0008fc0001107983 */ /* 0x000ee80000300800 */
[----:B------:R1:W-:Y:S02]  /*5af00*/  @P0 STG.E desc[UR4][R22.64], R15 ;  /* 0x0000000f16000986 */ /* 0x0003e4000c101904 */
[----:B-1----:R-:W-:Y:S02]  /*5af10*/  IMAD.WIDE R22, R14, 0x4, R4 ;  /* 0x000000040e167825 */ /* 0x002fe400078e0204 */
[----:B------:R-:W3:Y:S04]  /*5af20*/  LDL.LU R15, [R1+0x4fc] ;  /* 0x0004fc00010f7983 */ /* 0x000ee80000300800 */
[----:B------:R2:W-:Y:S01]  /*5af30*/  @P1 STG.E desc[UR4][R22.64], R164 ;  /* 0x000000a416001986 */ /* 0x0005e2000c101904 */
[----:B------:R-:W-:-:S03]  /*5af40*/  LOP3.LUT P1, RZ, R0, 0x400, RZ, 0xc0, !PT ;  /* 0x0000040000ff7812 */ /* 0x000fc6000782c0ff */
[----:B------:R-:W3:Y:S01]  /*5af50*/  LDL.LU R14, [R1+0x113c] ;  /* 0x00113c00010e7983 */ /* 0x000ee20000300800 */
[----:B--2---:R-:W-:-:S09]  /*5af60*/  IMAD.WIDE R22, R13, 0x4, R2 ;  /* 0x000000040d167825 */ /* 0x004fd200078e0202 */
[----:B------:R1:W-:Y:S02]  /*5af70*/  @P1 STG.E desc[UR4][R22.64], R165 ;  /* 0x000000a516001986 */ /* 0x0003e4000c101904 */
[----:B-1----:R-:W-:Y:S02]  /*5af80*/  IMAD.WIDE R22, R13, 0x4, R4 ;  /* 0x000000040d167825 */ /* 0x002fe400078e0204 */
[----:B------:R-:W2:Y:S01]  /*5af90*/  LDL.LU R13, [R1+0xfc] ;  /* 0x0000fc00010d7983 */ /* 0x000ea20000300800 */
        /* <DEDUP_REMOVED lines=21> */
[----:B----4-:R1:W-:Y:S01]  /*5b0f0*/  @P1 STG.E desc[UR4][R22.64], R231 ;  /* 0x000000e716001986 */ /* 0x0103e2000c101904 */
[----:B------:R-:W-:Y:S01]  /*5b100*/  LOP3.LUT P4, RZ, R12, 0x80, RZ, 0xc0, !PT ;  /* 0x000000800cff7812 */ /* 0x000fe2000788c0ff */
[----:B-1----:R-:W-:-:S05]  /*5b110*/  IMAD.WIDE R22, R20, 0x4, R2 ;  /* 0x0000000414167825 */ /* 0x002fca00078e0202 */
[----:B------:R1:W-:Y:S01]  /*5b120*/  @P2 STG.E desc[UR4][R22.64], R230 ;  /* 0x000000e616002986 */ /* 0x0003e2000c101904 */
[----:B------:R-:W-:Y:S01]  /*5b130*/  LOP3.LUT P5, RZ, R12, 0x100, RZ, 0xc0, !PT ;  /* 0x000001000cff7812 */ /* 0x000fe200078ac0ff */
[----:B-1----:R-:W-:Y:S01]  /*5b140*/  IMAD.WIDE R22, R20, 0x4, R4 ;  /* 0x0000000414167825 */ /* 0x002fe200078e0204 */
[C---:B------:R-:W-:Y:S01]  /*5b150*/  LOP3.LUT P6, RZ, R12.reuse, 0x200, RZ, 0xc0, !PT ;  /* 0x000002000cff7812 */ /* 0x040fe200078cc0ff */
[----:B------:R-:W4:Y:S04]  /*5b160*/  LDL.LU R20, [R1+0xcf0] ;  /* 0x000cf00001147983 */ /* 0x000f280000300800 */
[----:B---3--:R1:W-:Y:S01]  /*5b170*/  @P3 STG.E desc[UR4][R22.64], R19 ;  /* 0x0000001316003986 */ /* 0x0083e2000c101904 */
[----:B------:R-:W-:Y:S01]  /*5b180*/  LOP3.LUT P0, RZ, R12, 0x400, RZ, 0xc0, !PT ;  /* 0x000004000cff7812 */ /* 0x000fe2000780c0ff */
[----:B-1----:R-:W-:-:S05]  /*5b190*/  IMAD.WIDE R22, R17, 0x4, R2 ;  /* 0x0000000411167825 */ /* 0x002fca00078e0202 */
[----:B------:R1:W-:Y:S02]  /*5b1a0*/  @P4 STG.E desc[UR4][R22.64], R18 ;  /* 0x0000001216004986 */ /* 0x0003e4000c101904 */
[----:B-1----:R-:W-:-:S05]  /*5b1b0*/  IMAD.WIDE R22, R17, 0x4, R4 ;  /* 0x0000000411167825 */ /* 0x002fca00078e0204 */
[----:B------:R1:W-:Y:S02]  /*5b1c0*/  @P5 STG.E desc[UR4][R22.64], R16 ;  /* 0x0000001016005986 */ /* 0x0003e4000c101904 */
[----:B-1----:R-:W-:-:S05]  /*5b1d0*/  IMAD.WIDE R22, R14, 0x4, R2 ;  /* 0x000000040e167825 */ /* 0x002fca00078e0202 */
[----:B------:R1:W-:Y:S02]  /*5b1e0*/  @P6 STG.E desc[UR4][R22.64], R15 ;  /* 0x0000000f16006986 */ /* 0x0003e4000c101904 */
[----:B-1----:R-:W-:-:S05]  /*5b1f0*/  IMAD.WIDE R22, R14, 0x4, R4 ;  /* 0x000000040e167825 */ /* 0x002fca00078e0204 */
[----:B--2---:R1:W-:Y:S04]  /*5b200*/  @P0 STG.E desc[UR4][R22.64], R13 ;  /* 0x0000000d16000986 */ /* 0x0043e8000c101904 */
[----:B-1----:R-:W2:Y:S04]  /*5b210*/  LDL.LU R13, [R1+0x1144] ;  /* 0x00114400010d7983 */ /* 0x002ea80000300800 */
[----:B------:R-:W3:Y:S04]  /*5b220*/  LDL.LU R19, [R1+0x900] ;  /* 0x0009000001137983 */ /* 0x000ee80000300800 */
[----:B------:R-:W3:Y:S04]  /*5b230*/  LDL.LU R18, [R1+0x500] ;  /* 0x0005000001127983 */ /* 0x000ee80000300800 */
[----:B------:R-:W3:Y:S04]  /*5b240*/  LDL.LU R17, [R1+0x114c] ;  /* 0x00114c0001117983 */ /* 0x000ee80000300800 */
[----:B------:R-:W3:Y:S04]  /*5b250*/  LDL.LU R16, [R1+0x100] ;  /* 0x0001000001107983 */ /* 0x000ee80000300800 */
[----:B------:R-:W3:Y:S04]  /*5b260*/  LDL.LU R15, [R1+0xcf4] ;  /* 0x000cf400010f7983 */ /* 0x000ee80000300800 */
[----:B------:R-:W3:Y:S01]  /*5b270*/  LDL.LU R14, [R1+0x1148] ;  /* 0x00114800010e7983 */ /* 0x000ee20000300800 */
[----:B------:R-:W-:-:S02]  /*5b280*/  LOP3.LUT P4, RZ, R12, 0x800, RZ, 0xc0, !PT ;  /* 0x000008000cff7812 */ /* 0x000fc4000788c0ff */
        /* <DEDUP_REMOVED lines=19> */
[----:B------:R-:W-:Y:S02]  /*5b3c0*/  LOP3.LUT R0, R0, 0xfffffffd, RZ, 0xc0, !PT ;  /* 0xfffffffd00007812 */ /* 0x000fe400078ec0ff */
[C---:B------:R-:W-:Y:S02]  /*5b3d0*/  LOP3.LUT P5, RZ, R12.reuse, 0x1000, RZ, 0xc0, !PT ;  /* 0x000010000cff7812 */ /* 0x040fe400078ac0ff */
[----:B------:R-:W-:-:S07]  /*5b3e0*/  LOP3.LUT P6, RZ, R12, 0x2000, RZ, 0xc0, !PT ;  /* 0x000020000cff7812 */ /* 0x000fce00078cc0ff */
[----:B------:R-:W-:Y:S02]  /*5b3f0*/  @P1 LOP3.LUT R0, R0, 0x2, RZ, 0xfc, !PT ;  /* 0x0000000200001812 */ /* 0x000fe400078efcff */
[C---:B------:R-:W-:Y:S02]  /*5b400*/  LOP3.LUT P1, RZ, R12.reuse, 0x10000, RZ, 0xc0, !PT ;  /* 0x000100000cff7812 */ /* 0x040fe4000782c0ff */
[----:B------:R-:W-:Y:S02]  /*5b410*/  LOP3.LUT P0, RZ, R12, 0x4000, RZ, 0xc0, !PT ;  /* 0x000040000cff7812 */ /* 0x000fe4000780c0ff */
[----:B------:R-:W-:-:S09]  /*5b420*/  LOP3.LUT R0, R0, 0xfffffffb, RZ, 0xc0, !PT ;  /* 0xfffffffb00007812 */ /* 0x000fd200078ec0ff */
[----:B------:R-:W-:Y:S02]  /*5b430*/  @P1 LOP3.LUT R0, R0, 0x4, RZ, 0xfc, !PT ;  /* 0x0000000400001812 */ /* 0x000fe400078efcff */
[----:B------:R-:W-:Y:S01]  /*5b440*/  LOP3.LUT P1, RZ, R12, 0x8000, RZ, 0xc0, !PT ;  /* 0x000080000cff7812 */ /* 0x000fe2000782c0ff */
        /* <DEDUP_REMOVED lines=18> */
[----:B---3--:R1:W-:Y:S02]  /*5b570*/  @P5 STG.E desc[UR4][R22.64], R19 ;  /* 0x0000001316005986 */ /* 0x0083e4000c101904 */
[----:B-1----:R-:W-:-:S02]  /*5b580*/  IMAD.WIDE R22, R17, 0x4, R2 ;  /* 0x0000000411167825 */ /* 0x002fc400078e0202 */
[----:B------:R-:W3:Y:S04]  /*5b590*/  LDL.LU R19, [R1+0x10c] ;  /* 0x00010c0001137983 */ /* 0x000ee80000300800 */
[----:B------:R1:W-:Y:S02]  /*5b5a0*/  @P6 STG.E desc[UR4][R22.64], R18 ;  /* 0x0000001216006986 */ /* 0x0003e4000c101904 */
[----:B-1----:R-:W-:Y:S02]  /*5b5b0*/  IMAD.WIDE R22, R17, 0x4, R4 ;  /* 0x0000000411167825 */ /* 0x002fe400078e0204 */
[----:B------:R-:W3:Y:S04]  /*5b5c0*/  LDL.LU R18, [R1+0xd00] ;  /* 0x000d000001127983 */ /* 0x000ee80000300800 */
[----:B------:R-:W3:Y:S04]  /*5b5d0*/  LDL.LU R17, [R1+0x1160] ;  /* 0x0011600001117983 */ /* 0x000ee80000300800 */
[----:B------:R1:W-:Y:S02]  /*5b5e0*/  @P0 STG.E desc[UR4][R22.64], R16 ;  /* 0x0000001016000986 */ /* 0x0003e4000c101904 */
[----:B-1----:R-:W-:-:S05]  /*5b5f0*/  IMAD.WIDE R22, R14, 0x4, R2 ;  /* 0x000000040e167825 */ /* 0x002fca00078e0202 */
[----:B------:R1:W-:Y:S02]  /*5b600*/  @P1 STG.E desc[UR4][R22.64], R15 ;  /* 0x0000000f16001986 */ /* 0x0003e4000c101904 */
[----:B-1----:R-:W-:Y:S02]  /*5b610*/  IMAD.WIDE R22, R14, 0x4, R4 ;  /* 0x000000040e167825 */ /* 0x002fe400078e0204 */
[----:B------:R-:W3:Y:S04]  /*5b620*/  LDL.LU R15, [R1+0x910] ;  /* 0x00091000010f7983 */ /* 0x000ee80000300800 */
[----:B------:R-:W3:Y:S04]  /*5b630*/  LDL.LU R14, [R1+0x510] ;  /* 0x00051000010e7983 */ /* 0x000ee80000300800 */
[----:B------:R-:W3:Y:S01]  /*5b640*/  LDL.LU R16, [R1+0x1168] ;  /* 0x0011680001107983 */ /* 0x000ee20000300800 */
[----:B------:R-:W-:-:S02]  /*5b650*/  LOP3.LUT P1, RZ, R0, 0x4, RZ, 0xc0, !PT ;  /* 0x0000000400ff7812 */ /* 0x000fc4000782c0ff */
[C---:B------:R-:W-:Y:S02]  /*5b660*/  LOP3.LUT P2, RZ, R12.reuse, 0x1000000, RZ, 0xc0, !PT ;  /* 0x010000000cff7812 */ /* 0x040fe4000784c0ff */
[C---:B------:R-:W-:Y:S02]  /*5b670*/  LOP3.LUT P3, RZ, R12.reuse, 0x2000000, RZ, 0xc0, !PT ;  /* 0x020000000cff7812 */ /* 0x040fe4000786c0ff */
[C---:B------:R-:W-:Y:S02]  /*5b680*/  LOP3.LUT P4, RZ, R12.reuse, 0x4000000, RZ, 0xc0, !PT ;  /* 0x040000000cff7812 */ /* 0x040fe4000788c0ff */
[C---:B------:R-:W-:Y:S02]  /*5b690*/  LOP3.LUT P5, RZ, R12.reuse, 0x8000000, RZ, 0xc0, !PT ;  /* 0x080000000cff7812 */ /* 0x040fe400078ac0ff */
[C---:B------:R-:W-:Y:S02]  /*5b6a0*/  LOP3.LUT P6, RZ, R12.reuse, 0x10000000, RZ, 0xc0, !PT ;  /* 0x100000000cff7812 */ /* 0x040fe400078cc0ff */
[----:B------:R-:W-:Y:S01]  /*5b6b0*/  LOP3.LUT P0, RZ, R12, 0x20000000, RZ, 0xc0, !PT ;  /* 0x200000000cff7812 */ /* 0x000fe2000780c0ff */
[----:B--2---:R4:W-:Y:S01]  /*5b6c0*/  @P1 STG.E desc[UR4][R22.64], R13 ;  /* 0x0000000d16001986 */ /* 0x0049e2000c101904 */
[----:B------:R-:W-:Y:S01]  /*5b6d0*/  LOP3.LUT P1, RZ, R0, 0x2, RZ, 0xc0, !PT ;  /* 0x0000000200ff7812 */ /* 0x000fe2000782c0ff */
[----:B----4-:R-:W-:-:S02]  /*5b6e0*/  IMAD.WIDE R22, R165, 0x4, R2 ;  /* 0x00000004a5167825 */ /* 0x010fc400078e0202 */
        /* <DEDUP_REMOVED lines=19> */
[----:B------:R1:W-:Y:S02]  /*5b820*/  @P1 STG.E desc[UR4][R22.64], R248 ;  /* 0x000000f816001986 */ /* 0x0003e4000c101904 */
[----:B-1----:R-:W-:-:S05]  /*5b830*/  IMAD.WIDE R22, R252, 0x4, R4 ;  /* 0x00000004fc167825 */ /* 0x002fca00078e0204 */
[----:B------:R1:W-:Y:S02]  /*5b840*/  @P2 STG.E desc[UR4][R22.64], R231 ;  /* 0x000000e716002986 */ /* 0x0003e4000c101904 */
[----:B-1----:R-:W-:-:S05]  /*5b850*/  IMAD.WIDE R22, R20, 0x4, R2 ;  /* 0x0000000414167825 */ /* 0x002fca00078e0202 */
[----:B------:R1:W-:Y:S02]  /*5b860*/  @P3 STG.E desc[UR4][R22.64], R230 ;  /* 0x000000e616003986 */ /* 0x0003e4000c101904 */
[----:B-1----:R-:W-:-:S05]  /*5b870*/  IMAD.WIDE R22, R20, 0x4, R4 ;  /* 0x0000000414167825 */ /* 0x002fca00078e0204 */
[----:B---3--:R1:W-:Y:S02]  /*5b880*/  @P4 STG.E desc[UR4][R22.64], R19 ;  /* 0x0000001316004986 */ /* 0x0083e4000c101904 */
[----:B-1----:R-:W-:-:S05]  /*5b890*/  IMAD.WIDE R22, R17, 0x4, R2 ;  /* 0x0000000411167825 */ /* 0x002fca00078e0202 */
[----:B------:R1:W-:Y:S02]  /*5b8a0*/  @P5 STG.E desc[UR4][R22.64], R18 ;  /* 0x0000001216005986 */ /* 0x0003e4000c101904 */
[----:B-1----:R-:W-:Y:S02]  /*5b8b0*/  IMAD.WIDE R22, R17, 0x4, R4 ;  /* 0x0000000411167825 */ /* 0x002fe400078e0204 */
[----:B------:R-:W3:Y:S04]  /*5b8c0*/  LDL.LU R17, [R1+0x116c] ;  /* 0x00116c0001117983 */ /* 0x000ee80000300800 */
[----:B------:R1:W-:Y:S02]  /*5b8d0*/  @P6 STG.E desc[UR4][R22.64], R15 ;  /* 0x0000000f16006986 */ /* 0x0003e4000c101904 */
[----:B-1----:R-:W-:-:S05]  /*5b8e0*/  IMAD.WIDE R22, R16, 0x4, R2 ;  /* 0x0000000410167825 */ /* 0x002fca00078e0202 */
[----:B------:R1:W-:Y:S04]  /*5b8f0*/  @P0 STG.E desc[UR4][R22.64], R14 ;  /* 0x0000000e16000986 */ /* 0x0003e8000c101904 */
[----:B-1----:R-:W4:Y:S04]  /*5b900*/  LDL.LU R14, [R1+0x110] ;  /* 0x00011000010e7983 */ /* 0x002f280000300800 */
[----:B------:R-:W3:Y:S04]  /*5b910*/  LDL.LU R15, [R1+0xd04] ;  /* 0x000d0400010f7983 */ /* 0x000ee80000300800 */
[----:B------:R-:W3:Y:S01]  /*5b920*/  LDL.LU R20, [R1+0x1170] ;  /* 0x0011700001147983 */ /* 0x000ee20000300800 */
[----:B------:R-:W-:-:S03]  /*5b930*/  LOP3.LUT P4, RZ, R12, 0x40000000, RZ, 0xc0, !PT ;  /* 0x400000000cff7812 */ /* 0x000fc6000788c0ff */
[----:B------:R-:W3:Y:S01]  /*5b940*/  LDL.LU R19, [R1+0x914] ;  /* 0x0009140001137983 */ /* 0x000ee20000300800 */
[----:B------:R-:W-:-:S03]  /*5b950*/  IMAD.WIDE R22, R16, 0x4, R4 ;  /* 0x0000000410167825 */ /* 0x000fc600078e0204 */
[----:B------:R-:W3:Y:S01]  /*5b960*/  LDL.LU R18, [R1+0x514] ;  /* 0x0005140001127983 */ /* 0x000ee20000300800 */
[----:B------:R-:W-:-:S03]  /*5b970*/  LOP3.LUT P5, RZ, R12, 0x80000000, RZ, 0xc0, !PT ;  /* 0x800000000cff7812 */ /* 0x000fc600078ac0ff */
[----:B------:R-:W3:Y:S01]  /*5b980*/  LDL.LU R16, [R1+0x1174] ;  /* 0x0011740001107983 */ /* 0x000ee20000300800 */
[----:B------:R-:W-:Y:S02]  /*5b990*/  LOP3.LUT R10, R10, 0xfff7ffff, RZ, 0xc0, !PT ;  /* 0xfff7ffff0a0a7812 */ /* 0x000fe400078ec0ff */
[----:B--2---:R-:W-:-:S13]  /*5b9a0*/  LOP3.LUT P1, RZ, R13, 0x400, RZ, 0xc0, !PT ;  /* 0x000004000dff7812 */ /* 0x004fda000782c0ff */
[----:B------:R-:W-:Y:S02]  /*5b9b0*/  @P1 LOP3.LUT R10, R10, 0x80000, RZ, 0xfc, !PT ;  /* 0x000800000a0a1812 */ /* 0x000fe400078efcff */
[----:B------:R-:W-:Y:S02]  /*5b9c0*/  LOP3.LUT P1, RZ, R13, 0x200, RZ, 0xc0, !PT ;  /* 0x000002000dff7812 */ /* 0x000fe4000782c0ff */
[----:B------:R-:W-:Y:S01]  /*5b9d0*/  LOP3.LUT R10, R10, 0xffefffff, RZ, 0xc0, !PT ;  /* 0xffefffff0a0a7812 */ /* 0x000fe200078ec0ff */
[----:B----4-:R1:W-:Y:S04]  /*5b9e0*/  @P4 STG.E desc[UR4][R22.64], R14 ;  /* 0x0000000e16004986 */ /* 0x0103e8000c101904 */
[----:B-1----:R-:W2:Y:S01]  /*5b9f0*/  LDL.LU R14, [R1+0x114] ;  /* 0x00011400010e7983 */ /* 0x002ea20000300800 */
[----:B---3--:R-:W-:-:S05]  /*5ba00*/  IMAD.WIDE R22, R20, 0x4, R2 ;  /* 0x0000000414167825 */ /* 0x008fca00078e0202 */
[----:B------:R1:W-:Y:S04]  /*5ba10*/  @P5 STG.E desc[UR4][R22.64], R15 ;  /* 0x0000000f16005986 */ /* 0x0003e8000c101904 */
[----:B-1----:R-:W3:Y:S04]  /*5ba20*/  LDL.LU R15, [R1+0xd08] ;  /* 0x000d0800010f7983 */ /* 0x002ee80000300800 */
[----:B------:R-:W4:Y:S01]  /*5ba30*/  LDL.LU R0, [R1+0x918] ;  /* 0x0009180001007983 */ /* 0x000f220000300800 */
[----:B------:R-:W-:Y:S02]  /*5ba40*/  @P1 LOP3.LUT R10, R10, 0x100000, RZ, 0xfc, !PT ;  /* 0x001000000a0a1812 */ /* 0x000fe400078efcff */
[----:B------:R-:W-:Y:S01]  /*5ba50*/  LOP3.LUT P1, RZ, R13, 0x100, RZ, 0xc0, !PT ;  /* 0x000001000dff7812 */ /* 0x000fe2000782c0ff */
[----:B------:R-:W4:Y:S04]  /*5ba60*/  LDL.LU R164, [R1+0x518] ;  /* 0x0005180001a47983 */ /* 0x000f280000300800 */
[----:B------:R-:W4:Y:S01]  /*5ba70*/  LDL.LU R165, [R1+0x117c] ;  /* 0x00117c0001a57983 */ /* 0x000f220000300800 */
[----:B------:R-:W-:-:S03]  /*5ba80*/  LOP3.LUT R10, R10, 0xffdfffff, RZ, 0xc0, !PT ;  /* 0xffdfffff0a0a7812 */ /* 0x000fc600078ec0ff */
[----:B------:R-:W4:Y:S04]  /*5ba90*/  LDL.LU R228, [R1+0x118] ;  /* 0x0001180001e47983 */ /* 0x000f280000300800 */
[----:B------:R-:W-:Y:S01]  /*5baa0*/  @P1 LOP3.LUT R10, R10, 0x200000, RZ, 0xfc, !PT ;  /* 0x002000000a0a1812 */ /* 0x000fe200078efcff */
[----:B------:R-:W4:Y:S01]  /*5bab0*/  LDL.LU R229, [R1+0xd0c] ;  /* 0x000d0c0001e57983 */ /* 0x000f220000300800 */
[----:B------:R-:W-:Y:S02]  /*5bac0*/  LOP3.LUT P1, RZ, R13, 0x80, RZ, 0xc0, !PT ;  /* 0x000000800dff7812 */ /* 0x000fe4000782c0ff */
[----:B------:R-:W-:Y:S01]  /*5bad0*/  LOP3.LUT R10, R10, 0xffbfffff, RZ, 0xc0, !PT ;  /* 0xffbfffff0a0a7812 */ /* 0x000fe200078ec0ff */
[----:B------:R-:W4:Y:S04]  /*5bae0*/  LDL.LU R166, [R1+0x1178] ;  /* 0x0011780001a67983 */ /* 0x000f280000300800 */
[----:B------:R-:W4:Y:S04]  /*5baf0*/  LDL.LU R167, [R1+0x91c] ;  /* 0x00091c0001a77983 */ /* 0x000f280000300800 */
[----:B------:R-:W4:Y:S02]  /*5bb00*/  LDL.LU R251, [R1+0x51c] ;  /* 0x00051c0001fb7983 */ /* 0x000f240000300800 */
[----:B------:R-:W-:-:S02]  /*5bb10*/  @P1 LOP3.LUT R10, R10, 0x400000, RZ, 0xfc, !PT ;  /* 0x004000000a0a1812 */ /* 0x000fc400078efcff */
[C---:B------:R-:W-:Y:S01]  /*5bb20*/  LOP3.LUT P1, RZ, R13.reuse, 0x40, RZ, 0xc0, !PT ;  /* 0x000000400dff7812 */ /* 0x040fe2000782c0ff */
[----:B------:R-:W4:Y:S01]  /*5bb30*/  LDL.LU R250, [R1+0x1180] ;  /* 0x0011800001fa7983 */ /* 0x000f220000300800 */
[----:B------:R-:W-:Y:S02]  /*5bb40*/  LOP3.LUT R10, R10, 0xff7fffff, RZ, 0xc0, !PT ;  /* 0xff7fffff0a0a7812 */ /* 0x000fe400078ec0ff */
[C---:B------:R-:W-:Y:S01]  /*5bb50*/  LOP3.LUT P6, RZ, R13.reuse, 0x1, RZ, 0xc0, !PT ;  /* 0x000000010dff7812 */ /* 0x040fe200078cc0ff */
[----:B------:R-:W4:Y:S01]  /*5bb60*/  LDL.LU R249, [R1+0x11c] ;  /* 0x00011c0001f97983 */ /* 0x000f220000300800 */
[----:B------:R-:W-:-:S03]  /*5bb70*/  LOP3.LUT P0, RZ, R13, 0x2, RZ, 0xc0, !PT ;  /* 0x000000020dff7812 */ /* 0x000fc6000780c0ff */
[----:B------:R-:W4:Y:S04]  /*5bb80*/  LDL.LU R248, [R1+0xd10] ;  /* 0x000d100001f87983 */ /* 0x000f280000300800 */
[----:B------:R-:W-:Y:S01]  /*5bb90*/  @P1 LOP3.LUT R10, R10, 0x800000, RZ, 0xfc, !PT ;  /* 0x008000000a0a1812 */ /* 0x000fe200078efcff */
[----:B------:R-:W4:Y:S01]  /*5bba0*/  LDL.LU R252, [R1+0x1188] ;  /* 0x0011880001fc7983 */ /* 0x000f220000300800 */
[C---:B------:R-:W-:Y:S02]  /*5bbb0*/  LOP3.LUT P1, RZ, R13.reuse, 0x20, RZ, 0xc0, !PT ;  /* 0x000000200dff7812 */ /* 0x040fe4000782c0ff */
[----:B------:R-:W-:Y:S01]  /*5bbc0*/  LOP3.LUT R10, R10, 0xfeffffff, RZ, 0xc0, !PT ;  /* 0xfeffffff0a0a7812 */ /* 0x000fe200078ec0ff */
[----:B------:R-:W-:Y:S01]  /*5bbd0*/  IMAD.WIDE R22, R20, 0x4, R4 ;  /* 0x0000000414167825 */ /* 0x000fe200078e0204 */
[----:B------:R-:W4:Y:S09]  /*5bbe0*/  LDL.LU R231, [R1+0x920] ;  /* 0x0009200001e77983 */ /* 0x000f320000300800 */
[----:B------:R-:W-:Y:S01]  /*5bbf0*/  @P1 LOP3.LUT R10, R10, 0x1000000, RZ, 0xfc, !PT ;  /* 0x010000000a0a1812 */ /* 0x000fe200078efcff */
[----:B------:R1:W-:Y:S01]  /*5bc00*/  @P6 STG.E desc[UR4][R22.64], R19 ;  /* 0x0000001316006986 */ /* 0x0003e2000c101904 */
[----:B------:R-:W-:-:S02]  /*5bc10*/  LOP3.LUT P1, RZ, R13, 0x10, RZ, 0xc0, !PT ;  /* 0x000000100dff7812 */ /* 0x000fc4000782c0ff */
[----:B------:R-:W-:Y:S01]  /*5bc20*/  LOP3.LUT R10, R10, 0xfdffffff, RZ, 0xc0, !PT ;  /* 0xfdffffff0a0a7812 */ /* 0x000fe200078ec0ff */
[----:B------:R-:W4:Y:S04]  /*5bc30*/  LDL.LU R230, [R1+0x520] ;  /* 0x0005200001e67983 */ /* 0x000f280000300800 */
[----:B------:R-:W4:Y:S01]  /*5bc40*/  LDL.LU R20, [R1+0x1184] ;  /* 0x0011840001147983 */ /* 0x000f220000300800 */
[----:B-1----:R-:W-:-:S03]  /*5bc50*/  IMAD.WIDE R22, R17, 0x4, R2 ;  /* 0x0000000411167825 */ /* 0x002fc600078e0202 */
[----:B------:R-:W4:Y:S02]  /*5bc60*/  LDL.LU R19, [R1+0x120] ;  /* 0x0001200001137983 */ /* 0x000f240000300800 */
[----:B------:R-:W-:Y:S02]  /*5bc70*/  @P1 LOP3.LUT R10, R10, 0x2000000, RZ, 0xfc, !PT ;  /* 0x020000000a0a1812 */ /* 0x000fe400078efcff */
[----:B------:R-:W-:Y:S02]  /*5bc80*/  LOP3.LUT P1, RZ, R13, 0x8, RZ, 0xc0, !PT ;  /* 0x000000080dff7812 */ /* 0x000fe4000782c0ff */
[----:B------:R-:W-:Y:S01]  /*5bc90*/  LOP3.LUT R10, R10, 0xfbffffff, RZ, 0xc0, !PT ;  /* 0xfbffffff0a0a7812 */ /* 0x000fe200078ec0ff */
[----:B------:R1:W-:Y:S10]  /*5bca0*/  @P0 STG.E desc[UR4][R22.64], R18 ;  /* 0x0000001216000986 */ /* 0x0003f4000c101904 */
[----:B------:R-:W-:-:S02]  /*5bcb0*/  @P1 LOP3.LUT R10, R10, 0x4000000, RZ, 0xfc, !PT ;  /* 0x040000000a0a1812 */ /* 0x000fc400078efcff */
[----:B------:R-:W-:Y:S01]  /*5bcc0*/  LOP3.LUT P1, RZ, R13, 0x4, RZ, 0xc0, !PT ;  /* 0x000000040dff7812 */ /* 0x000fe2000782c0ff */
[----:B-1----:R-:W-:Y:S01]  /*5bcd0*/  IMAD.WIDE R22, R17, 0x4, R4 ;  /* 0x0000000411167825 */ /* 0x002fe200078e0204 */
[----:B------:R-:W4:Y:S04]  /*5bce0*/  LDL.LU R18, [R1+0xd14] ;  /* 0x000d140001127983 */ /* 0x000f280000300800 */
[----:B------:R-:W4:Y:S07]  /*5bcf0*/  LDL.LU R17, [R1+0x118c] ;  /* 0x00118c0001117983 */ /* 0x000f2e0000300800 */
[----:B--2---:R1:W-:Y:S01]  /*5bd00*/  @P1 STG.E desc[UR4][R22.64], R14 ;  /* 0x0000000e16001986 */ /* 0x0043e2000c101904 */
[----:B------:R-:W-:Y:S01]  /*5bd10*/  LOP3.LUT P1, RZ, R10, 0x4000000, RZ, 0xc0, !PT ;  /* 0x040000000aff7812 */ /* 0x000fe2000782c0ff */
[----:B-1----:R-:W-:-:S02]  /*5bd20*/  IMAD.WIDE R22, R16, 0x4, R2 ;  /* 0x0000000410167825 */ /* 0x002fc400078e0202 */
[----:B------:R-:W2:Y:S10]  /*5bd30*/  LDL.LU R14, [R1+0x1ca4] ;  /* 0x001ca400010e7983 */ /* 0x000eb40000300800 */
[----:B---3--:R1:W-:Y:S04]  /*5bd40*/  @P1 STG.E desc[UR4][R22.64], R15 ;  /* 0x0000000f16001986 */ /* 0x0083e8000c101904 */
[----:B-1----:R-:W3:Y:S01]  /*5bd50*/  LDL.LU R15, [R1+0x1ca0] ;  /* 0x001ca000010f7983 */ /* 0x002ee20000300800 */
[----:B------:R-:W-:-:S03]  /*5bd60*/  IMAD.WIDE R22, R16, 0x4, R4 ;  /* 0x0000000410167825 */ /* 0x000fc600078e0204 */
[----:B------:R-:W2:Y:S01]  /*5bd70*/  LDL.LU R16, [R1+0x924] ;  /* 0x0009240001107983 */ /* 0x000ea20000300800 */
[----:B------:R-:W-:-:S13]  /*5bd80*/  LOP3.LUT P1, RZ, R10, 0x2000000, RZ, 0xc0, !PT ;  /* 0x020000000aff7812 */ /* 0x000fda000782c0ff */
[----:B----4-:R1:W-:Y:S01]  /*5bd90*/  @P1 STG.E desc[UR4][R22.64], R0 ;  /* 0x0000000016001986 */ /* 0x0103e2000c101904 */
        /* <DEDUP_REMOVED lines=32> */
[C---:B-1----:R-:W-:Y:S02]  /*5bfa0*/  IMAD.WIDE R22, R17.reuse, 0x4, R2 ;  /* 0x0000000411167825 */ /* 0x042fe400078e0202 */
[----:B------:R-:W4:Y:S04]  /*5bfb0*/  LDL.LU R19, [R1+0x528] ;  /* 0x0005280001137983 */ /* 0x000f280000300800 */
[----:B------:R1:W-:Y:S02]  /*5bfc0*/  @P6 STG.E desc[UR4][R22.64], R18 ;  /* 0x0000001216006986 */ /* 0x0003e4000c101904 */
[----:B-1----:R-:W-:-:S02]  /*5bfd0*/  IMAD.WIDE R22, R17, 0x4, R4 ;  /* 0x0000000411167825 */ /* 0x002fc400078e0204 */
[----:B------:R-:W3:Y:S04]  /*5bfe0*/  LDL.LU R18, [R1+0x1198] ;  /* 0x0011980001127983 */ /* 0x000ee80000300800 */
[----:B------:R-:W4:Y:S04]  /*5bff0*/  LDL.LU R17, [R1+0x524] ;  /* 0x0005240001117983 */ /* 0x000f280000300800 */
[----:B--2---:R1:W-:Y:S04]  /*5c000*/  @P0 STG.E desc[UR4][R22.64], R16 ;  /* 0x0000001016000986 */ /* 0x0043e8000c101904 */
[----:B-1----:R-:W2:Y:S04]  /*5c010*/  LDL.LU R16, [R1+0x1194] ;  /* 0x0011940001107983 */ /* 0x002ea80000300800 */
[----:B------:R-:W3:Y:S04]  /*5c020*/  LDL.LU R248, [R1+0x124] ;  /* 0x0001240001f87983 */ /* 0x000ee80000300800 */
[----:B------:R-:W3:Y:S04]  /*5c030*/  LDL.LU R252, [R1+0xd18] ;  /* 0x000d180001fc7983 */ /* 0x000ee80000300800 */
[----:B------:R-:W3:Y:S04]  /*5c040*/  LDL.LU R231, [R1+0x1190] ;  /* 0x0011900001e77983 */ /* 0x000ee80000300800 */
[----:B------:R-:W3:Y:S01]  /*5c050*/  LDL.LU R230, [R1+0x928] ;  /* 0x0009280001e67983 */ /* 0x000ee20000300800 */
[----:B------:R-:W-:-:S03]  /*5c060*/  LOP3.LUT P4, RZ, R13, 0x20000, RZ, 0xc0, !PT ;  /* 0x000200000dff7812 */ /* 0x000fc6000788c0ff */
[----:B------:R-:W3:Y:S01]  /*5c070*/  LDL.LU R20, [R1+0x128] ;  /* 0x0001280001147983 */ /* 0x000ee20000300800 */
        /* <DEDUP_REMOVED lines=13> */
[----:B--2---:R-:W-:-:S05]  /*5c150*/  IMAD.WIDE R22, R16, 0x4, R2 ;  /* 0x0000000410167825 */ /* 0x004fca00078e0202 */
[----:B----4-:R1:W-:Y:S02]  /*5c160*/  @P4 STG.E desc[UR4][R22.64], R17 ;  /* 0x0000001116004986 */ /* 0x0103e4000c101904 */
[----:B-1----:R-:W-:Y:S02]  /*5c170*/  IMAD.WIDE R22, R16, 0x4, R4 ;  /* 0x0000000410167825 */ /* 0x002fe400078e0204 */
[----:B------:R-:W2:Y:S04]  /*5c180*/  LDL.LU R16, [R1+0xd1c] ;  /* 0x000d1c0001107983 */ /* 0x000ea80000300800 */
[----:B------:R-:W4:Y:S04]  /*5c190*/  LDL.LU R17, [R1+0x11a0] ;  /* 0x0011a00001117983 */ /* 0x000f280000300800 */
[----:B------:R-:W2:Y:S04]  /*5c1a0*/  LDL.LU R164, [R1+0x92c] ;  /* 0x00092c0001a47983 */ /* 0x000ea80000300800 */
[----:B------:R-:W2:Y:S04]  /*5c1b0*/  LDL.LU R228, [R1+0x119c] ;  /* 0x00119c0001e47983 */ /* 0x000ea80000300800 */
[----:B------:R-:W2:Y:S01]  /*5c1c0*/  LDL.LU R165, [R1+0x52c] ;  /* 0x00052c0001a57983 */ /* 0x000ea20000300800 */
[----:B------:R-:W-:-:S03]  /*5c1d0*/  LOP3.LUT R10, R10, 0xffff7fff, RZ, 0xc0, !PT ;  /* 0xffff7fff0a0a7812 */ /* 0x000fc600078ec0ff */
[----:B------:R-:W2:Y:S01]  /*5c1e0*/  LDL.LU R229, [R1+0x12c] ;  /* 0x00012c0001e57983 */ /* 0x000ea20000300800 */
[----:B------:R-:W-:Y:S02]  /*5c1f0*/  @P1 LOP3.LUT R10, R10, 0x8000, RZ, 0xfc, !PT ;  /* 0x000080000a0a1812 */ /* 0x000fe400078efcff */
[C---:B------:R-:W-:Y:S01]  /*5c200*/  LOP3.LUT P1, RZ, R13.reuse, 0x1000000, RZ, 0xc0, !PT ;  /* 0x010000000dff7812 */ /* 0x040fe2000782c0ff */
[----:B------:R-:W2:Y:S04]  /*5c210*/  LDL.LU R166, [R1+0xd20] ;  /* 0x000d200001a67983 */ /* 0x000ea80000300800 */
[----:B------:R-:W2:Y:S01]  /*5c220*/  LDL.LU R167, [R1+0x11a4] ;  /* 0x0011a40001a77983 */ /* 0x000ea20000300800 */
[----:B------:R-:W-:Y:S02]  /*5c230*/  LOP3.LUT R10, R10, 0xfffeffff, RZ, 0xc0, !PT ;  /* 0xfffeffff0a0a7812 */ /* 0x000fe400078ec0ff */
[C---:B------:R-:W-:Y:S01]  /*5c240*/  LOP3.LUT P5, RZ, R13.reuse, 0x40000, RZ, 0xc0, !PT ;  /* 0x000400000dff7812 */ /* 0x040fe200078ac0ff */
[----:B------:R-:W2:Y:S04]  /*5c250*/  LDL.LU R251, [R1+0x930] ;  /* 0x0009300001fb7983 */ /* 0x000ea80000300800 */
[----:B------:R-:W-:Y:S01]  /*5c260*/  @P1 LOP3.LUT R10, R10, 0x10000, RZ, 0xfc, !PT ;  /* 0x000100000a0a1812 */ /* 0x000fe200078efcff */
[----:B------:R-:W2:Y:S01]  /*5c270*/  LDL.LU R249, [R1+0x11ac] ;  /* 0x0011ac0001f97983 */ /* 0x000ea20000300800 */
[----:B------:R-:W-:-:S02]  /*5c280*/  LOP3.LUT P1, RZ, R13, 0x800000, RZ, 0xc0, !PT ;  /* 0x008000000dff7812 */ /* 0x000fc4000782c0ff */
[----:B------:R-:W-:Y:S01]  /*5c290*/  LOP3.LUT R10, R10, 0xfffdffff, RZ, 0xc0, !PT ;  /* 0xfffdffff0a0a7812 */ /* 0x000fe200078ec0ff */
[----:B------:R-:W2:Y:S01]  /*5c2a0*/  LDL.LU R250, [R1+0x530] ;  /* 0x0005300001fa7983 */ /* 0x000ea20000300800 */
[----:B------:R-:W-:-:S09]  /*5c2b0*/  LOP3.LUT P6, RZ, R13, 0x80000, RZ, 0xc0, !PT ;  /* 0x000800000dff7812 */ /* 0x000fd200078cc0ff */
[----:B------:R-:W-:Y:S02]  /*5c2c0*/  @P1 LOP3.LUT R10, R10, 0x20000, RZ, 0xfc, !PT ;  /* 0x000200000a0a1812 */ /* 0x000fe400078efcff */
[C---:B------:R-:W-:Y:S01]  /*5c2d0*/  LOP3.LUT P1, RZ, R13.reuse, 0x400000, RZ, 0xc0, !PT ;  /* 0x004000000dff7812 */ /* 0x040fe2000782c0ff */
[----:B---3--:R1:W-:Y:S01]  /*5c2e0*/  @P5 STG.E desc[UR4][R22.64], R248 ;  /* 0x000000f816005986 */ /* 0x0083e2000c101904 */
[----:B------:R-:W-:Y:S02]  /*5c2f0*/  LOP3.LUT P0, RZ, R13, 0x100000, RZ, 0xc0, !PT ;  /* 0x001000000dff7812 */ /* 0x000fe4000780c0ff */
[----:B------:R-:W-:Y:S01]  /*5c300*/  LOP3.LUT R10, R10, 0xfffbffff, RZ, 0xc0, !PT ;  /* 0xfffbffff0a0a7812 */ /* 0x000fe200078ec0ff */
[----:B-1----:R-:W-:-:S08]  /*5c310*/  IMAD.WIDE R22, R231, 0x4, R2 ;  /* 0x00000004e7167825 */ /* 0x002fd000078e0202 */
[----:B------:R-:W-:Y:S01]  /*5c320*/  @P1 LOP3.LUT R10, R10, 0x40000, RZ, 0xfc, !PT ;  /* 0x000400000a0a1812 */ /* 0x000fe200078efcff */
[----:B------:R-:W3:Y:S01]  /*5c330*/  LDL.LU R248, [R1+0x130] ;  /* 0x0001300001f87983 */ /* 0x000ee20000300800 */
[----:B------:R-:W-:-:S03]  /*5c340*/  LOP3.LUT P1, RZ, R13, 0x200000, RZ, 0xc0, !PT ;  /* 0x002000000dff7812 */ /* 0x000fc6000782c0ff */
[----:B------:R1:W-:Y:S02]  /*5c350*/  @P6 STG.E desc[UR4][R22.64], R252 ;  /* 0x000000fc16006986 */ /* 0x0003e4000c101904 */
[----:B-1----:R-:W-:Y:S02]  /*5c360*/  IMAD.WIDE R22, R231, 0x4, R4 ;  /* 0x00000004e7167825 */ /* 0x002fe400078e0204 */
[----:B------:R-:W3:Y:S04]  /*5c370*/  LDL.LU R252, [R1+0xd24] ;  /* 0x000d240001fc7983 */ /* 0x000ee80000300800 */
[----:B------:R-:W3:Y:S04]  /*5c380*/  LDL.LU R231, [R1+0x11a8] ;  /* 0x0011a80001e77983 */ /* 0x000ee80000300800 */
[----:B------:R1:W-:Y:S02]  /*5c390*/  @P0 STG.E desc[UR4][R22.64], R230 ;  /* 0x000000e616000986 */ /* 0x0003e4000c101904 */
[----:B-1----:R-:W-:-:S02]  /*5c3a0*/  IMAD.WIDE R22, R18, 0x4, R2 ;  /* 0x0000000412167825 */ /* 0x002fc400078e0202 */
[----:B------:R-:W3:Y:S04]  /*5c3b0*/  LDL.LU R230, [R1+0x934] ;  /* 0x0009340001e67983 */ /* 0x000ee80000300800 */
[----:B------:R1:W-:Y:S01]  /*5c3c0*/  @P1 STG.E desc[UR4][R22.64], R19 ;  /* 0x0000001316001986 */ /* 0x0003e2000c101904 */
[----:B------:R-:W-:Y:S01]  /*5c3d0*/  LOP3.LUT P1, RZ, R10, 0x40000, RZ, 0xc0, !PT ;  /* 0x000400000aff7812 */ /* 0x000fe2000782c0ff */
[----:B-1----:R-:W-:Y:S02]  /*5c3e0*/  IMAD.WIDE R22, R18, 0x4, R4 ;  /* 0x0000000412167825 */ /* 0x002fe400078e0204 */
[----:B------:R-:W3:Y:S04]  /*5c3f0*/  LDL.LU R19, [R1+0x534] ;  /* 0x0005340001137983 */ /* 0x000ee80000300800 */
[----:B------:R-:W3:Y:S06]  /*5c400*/  LDL.LU R18, [R1+0x11b0] ;  /* 0x0011b00001127983 */ /* 0x000eec0000300800 */
[----:B------:R1:W-:Y:S01]  /*5c410*/  @P1 STG.E desc[UR4][R22.64], R20 ;  /* 0x0000001416001986 */ /* 0x0003e2000c101904 */
[----:B------:R-:W-:-:S03]  /*5c420*/  LOP3.LUT P1, RZ, R10, 0x20000, RZ, 0xc0, !PT ;  /* 0x000200000aff7812 */ /* 0x000fc6000782c0ff */
[----:B-1----:R-:W3:Y:S01]  /*5c430*/  LDL.LU R20, [R1+0x134] ;  /* 0x0001340001147983 */ /* 0x002ee20000300800 */
[----:B----4-:R-:W-:-:S09]  /*5c440*/  IMAD.WIDE R22, R17, 0x4, R2 ;  /* 0x0000000411167825 */ /* 0x010fd200078e0202 */
[----:B--2---:R1:W-:Y:S04]  /*5c450*/  @P1 STG.E desc[UR4][R22.64], R16 ;  /* 0x0000001016001986 */ /* 0x0043e8000c101904 */
[----:B-1----:R-:W2:Y:S01]  /*5c460*/  LDL.LU R16, [R1+0x11b8] ;  /* 0x0011b80001107983 */ /* 0x002ea20000300800 */
[----:B------:R-:W-:-:S03]  /*5c470*/  IMAD.WIDE R22, R17, 0x4, R4 ;  /* 0x0000000411167825 */ /* 0x000fc600078e0204 */
        /* <DEDUP_REMOVED lines=22> */
[----:B---3--:R1:W-:Y:S01]  /*5c5e0*/  @P2 STG.E desc[UR4][R22.64], R248 ;  /* 0x000000f816002986 */ /* 0x0083e2000c101904 */
[----:B------:R-:W-:Y:S01]  /*5c5f0*/  LOP3.LUT P5, RZ, R14, 0x2, RZ, 0xc0, !PT ;  /* 0x000000020eff7812 */ /* 0x000fe200078ac0ff */
[----:B-1----:R-:W-:-:S05]  /*5c600*/  IMAD.WIDE R22, R231, 0x4, R2 ;  /* 0x00000004e7167825 */ /* 0x002fca00078e0202 */
[----:B------:R1:W-:Y:S02]  /*5c610*/  @P3 STG.E desc[UR4][R22.64], R252 ;  /* 0x000000fc16003986 */ /* 0x0003e4000c101904 */
[----:B-1----:R-:W-:-:S05]  /*5c620*/  IMAD.WIDE R22, R231, 0x4, R4 ;  /* 0x00000004e7167825 */ /* 0x002fca00078e0204 */
[----:B------:R1:W-:Y:S02]  /*5c630*/  @P4 STG.E desc[UR4][R22.64], R230 ;  /* 0x000000e616004986 */ /* 0x0003e4000c101904 */
[----:B-1----:R-:W-:-:S05]  /*5c640*/  IMAD.WIDE R22, R18, 0x4, R2 ;  /* 0x0000000412167825 */ /* 0x002fca00078e0202 */
[----:B------:R1:W-:Y:S01]  /*5c650*/  @P5 STG.E desc[UR4][R22.64], R19 ;  /* 0x0000001316005986 */ /* 0x0003e2000c101904 */
[----:B------:R-:W-:Y:S01]  /*5c660*/  LOP3.LUT P6, RZ, R14, 0x4, RZ, 0xc0, !PT ;  /* 0x000000040eff7812 */ /* 0x000fe200078cc0ff */
[----:B-1----:R-:W-:Y:S02]  /*5c670*/  IMAD.WIDE R22, R18, 0x4, R4 ;  /* 0x0000000412167825 */ /* 0x002fe400078e0204 */
[----:B------:R-:W3:Y:S04]  /*5c680*/  LDL.LU R19, [R1+0x11bc] ;  /* 0x0011bc0001137983 */ /* 0x000ee80000300800 */
[----:B------:R-:W3:Y:S04]  /*5c690*/  LDL.LU R18, [R1+0x93c] ;  /* 0x00093c0001127983 */ /* 0x000ee80000300800 */
[----:B------:R-:W3:Y:S04]  /*5c6a0*/  LDL.LU R248, [R1+0x938] ;  /* 0x0009380001f87983 */ /* 0x000ee80000300800 */
[----:B------:R-:W3:Y:S04]  /*5c6b0*/  LDL.LU R252, [R1+0x538] ;  /* 0x0005380001fc7983 */ /* 0x000ee80000300800 */
[----:B------:R-:W3:Y:S04]  /*5c6c0*/  LDL.LU R231, [R1+0x11b4] ;  /* 0x0011b40001e77983 */ /* 0x000ee80000300800 */
[----:B------:R-:W3:Y:S01]  /*5c6d0*/  LDL.LU R230, [R1+0x138] ;  /* 0x0001380001e67983 */ /* 0x000ee20000300800 */
[----:B------:R-:W-:-:S03]  /*5c6e0*/  LOP3.LUT P0, RZ, R14, 0x8, RZ, 0xc0, !PT ;  /* 0x000000080eff7812 */ /* 0x000fc6000780c0ff */
[----:B------:R1:W-:Y:S04]  /*5c6f0*/  @P6 STG.E desc[UR4][R22.64], R20 ;  /* 0x0000001416006986 */ /* 0x0003e8000c101904 */
[----:B-1----:R-:W3:Y:S01]  /*5c700*/  LDL.LU R20, [R1+0xd2c] ;  /* 0x000d2c0001147983 */ /* 0x002ee20000300800 */
[----:B--2---:R-:W-:-:S05]  /*5c710*/  IMAD.WIDE R22, R16, 0x4, R2 ;  /* 0x0000000410167825 */ /* 0x004fca00078e0202 */
[----:B----4-:R1:W-:Y:S02]  /*5c720*/  @P0 STG.E desc[UR4][R22.64], R17 ;  /* 0x0000001116000986 */ /* 0x0103e4000c101904 */
[----:B-1----:R-:W-:Y:S02]  /*5c730*/  IMAD.WIDE R22, R16, 0x4, R4 ;  /* 0x0000000410167825 */ /* 0x002fe400078e0204 */
[----:B------:R-:W2:Y:S04]  /*5c740*/  LDL.LU R16, [R1+0x53c] ;  /* 0x00053c0001107983 */ /* 0x000ea80000300800 */
[----:B------:R-:W4:Y:S04]  /*5c750*/  LDL.LU R0, [R1+0x11c4] ;  /* 0x0011c40001007983 */ /* 0x000f280000300800 */
[----:B------:R-:W2:Y:S01]  /*5c760*/  LDL.LU R17, [R1+0x13c] ;  /* 0x00013c0001117983 */ /* 0x000ea20000300800 */
        /* <DEDUP_REMOVED lines=9> */
[----:B------:R-:W2:Y:S01]  /*5c800*/  LDL.LU R229, [R1+0x540] ;  /* 0x0005400001e57983 */ /* 0x000ea20000300800 */
[----:B------:R-:W-:-:S03]  /*5c810*/  LOP3.LUT P4, RZ, R14, 0x10, RZ, 0xc0, !PT ;  /* 0x000000100eff7812 */ /* 0x000fc6000788c0ff */
[----:B------:R-:W2:Y:S04]  /*5c820*/  LDL.LU R167, [R1+0x140] ;  /* 0x0001400001a77983 */ /* 0x000ea80000300800 */
[----:B------:R-:W-:Y:S01]  /*5c830*/  @P1 LOP3.LUT R10, R10, 0x10, RZ, 0xfc, !PT ;  /* 0x000000100a0a1812 */ /* 0x000fe200078efcff */
[----:B------:R-:W2:Y:S01]  /*5c840*/  LDL.LU R250, [R1+0x11d0] ;  /* 0x0011d00001fa7983 */ /* 0x000ea20000300800 */
[----:B------:R-:W-:Y:S02]  /*5c850*/  LOP3.LUT P1, RZ, R14, 0x4000, RZ, 0xc0, !PT ;  /* 0x000040000eff7812 */ /* 0x000fe4000782c0ff */
[----:B------:R-:W-:Y:S01]  /*5c860*/  LOP3.LUT R10, R10, 0xffffffdf, RZ, 0xc0, !PT ;  /* 0xffffffdf0a0a7812 */ /* 0x000fe200078ec0ff */
[----:B------:R-:W2:Y:S01]  /*5c870*/  LDL.LU R251, [R1+0xd34] ;  /* 0x000d340001fb7983 */ /* 0x000ea20000300800 */
[----:B------:R-:W-:-:S02]  /*5c880*/  LOP3.LUT P5, RZ, R14, 0x20, RZ, 0xc0, !PT ;  /* 0x000000200eff7812 */ /* 0x000fc400078ac0ff */
[----:B------:R-:W-:Y:S01]  /*5c890*/  LOP3.LUT P6, RZ, R14, 0x40, RZ, 0xc0, !PT ;  /* 0x000000400eff7812 */ /* 0x000fe200078cc0ff */
[----:B------:R-:W2:Y:S06]  /*5c8a0*/  LDL.LU R249, [R1+0x944] ;  /* 0x0009440001f97983 */ /* 0x000eac0000300800 */
        /* <DEDUP_REMOVED lines=12> */
[----:B------:R-:W-:-:S09]  /*5c970*/  LOP3.LUT P0, RZ, R14, 0x80, RZ, 0xc0, !PT ;  /* 0x000000800eff7812 */ /* 0x000fd2000780c0ff */
[----:B------:R-:W-:Y:S02]  /*5c980*/  @P1 LOP3.LUT R10, R10, 0x200, RZ, 0xfc, !PT ;  /* 0x000002000a0a1812 */ /* 0x000fe400078efcff */
[----:B------:R-:W-:Y:S02]  /*5c990*/  LOP3.LUT P1, RZ, R14, 0x200, RZ, 0xc0, !PT ;  /* 0x000002000eff7812 */ /* 0x000fe4000782c0ff */
[----:B------:R-:W-:-:S11]  /*5c9a0*/  LOP3.LUT R10, R10, 0xfffffbff, RZ, 0xc0, !PT ;  /* 0xfffffbff0a0a7812 */ /* 0x000fd600078ec0ff */
[----:B------:R-:W-:Y:S02]  /*5c9b0*/  @P1 LOP3.LUT R10, R10, 0x400, RZ, 0xfc, !PT ;  /* 0x000004000a0a1812 */ /* 0x000fe400078efcff */
[----:B------:R-:W-:Y:S01]  /*5c9c0*/  LOP3.LUT P1, RZ, R14, 0x100, RZ, 0xc0, !PT ;  /* 0x000001000eff7812 */ /* 0x000fe2000782c0ff */
[----:B---3--:R1:W-:Y:S02]  /*5c9d0*/  @P4 STG.E desc[UR4][R22.64], R248 ;  /* 0x000000f816004986 */ /* 0x0083e4000c101904 */
[C---:B-1----:R-:W-:Y:S02]  /*5c9e0*/  IMAD.WIDE R22, R231.reuse, 0x4, R2 ;  /* 0x00000004e7167825 */ /* 0x042fe400078e0202 */
[----:B------:R-:W3:Y:S04]  /*5c9f0*/  LDL.LU R248, [R1+0x544] ;  /* 0x0005440001f87983 */ /* 0x000ee80000300800 */
[----:B------:R1:W-:Y:S02]  /*5ca00*/  @P5 STG.E desc[UR4][R22.64], R252 ;  /* 0x000000fc16005986 */ /* 0x0003e4000c101904 */
[----:B-1----:R-:W-:-:S02]  /*5ca10*/  IMAD.WIDE R22, R231, 0x4, R4 ;  /* 0x00000004e7167825 */ /* 0x002fc400078e0204 */
[----:B------:R-:W3:Y:S04]  /*5ca20*/  LDL.LU R252, [R1+0x11cc] ;  /* 0x0011cc0001fc7983 */ /* 0x000ee80000300800 */
[----:B------:R1:W-:Y:S04]  /*5ca30*/  @P6 STG.E desc[UR4][R22.64], R230 ;  /* 0x000000e616006986 */ /* 0x0003e8000c101904 */
[----:B------:R-:W3:Y:S01]  /*5ca40*/  LDL.LU R231, [R1+0x144] ;  /* 0x0001440001e77983 */ /* 0x000ee20000300800 */
[----:B-1----:R-:W-:-:S05]  /*5ca50*/  IMAD.WIDE R22, R19, 0x4, R2 ;  /* 0x0000000413167825 */ /* 0x002fca00078e0202 */
[----:B------:R1:W-:Y:S02]  /*5ca60*/  @P0 STG.E desc[UR4][R22.64], R20 ;  /* 0x0000001416000986 */ /* 0x0003e4000c101904 */
[----:B-1----:R-:W-:Y:S02]  /*5ca70*/  IMAD.WIDE R22, R19, 0x4, R4 ;  /* 0x0000000413167825 */ /* 0x002fe400078e0204 */
[----:B------:R-:W3:Y:S04]  /*5ca80*/  LDL.LU R20, [R1+0x11d4] ;  /* 0x0011d40001147983 */ /* 0x000ee80000300800 */
[----:B------:R1:W-:Y:S01]  /*5ca90*/  @P1 STG.E desc[UR4][R22.64], R18 ;  /* 0x0000001216001986 */ /* 0x0003e2000c101904 */
[----:B------:R-:W-:-:S03]  /*5caa0*/  LOP3.LUT P1, RZ, R10, 0x400, RZ, 0xc0, !PT ;  /* 0x000004000aff7812 */ /* 0x000fc6000782c0ff */
[----:B------:R-:W3:Y:S04]  /*5cab0*/  LDL.LU R230, [R1+0xd38] ;  /* 0x000d380001e67983 */ /* 0x000ee80000300800 */
[----:B------:R-:W3:Y:S04]  /*5cac0*/  LDL.LU R19, [R1+0x948] ;  /* 0x0009480001137983 */ /* 0x000ee80000300800 */
[----:B-1----:R-:W3:Y:S01]  /*5cad0*/  LDL.LU R18, [R1+0x548] ;  /* 0x0005480001127983 */ /* 0x002ee20000300800 */
[----:B----4-:R-:W-:-:S05]  /*5cae0*/  IMAD.WIDE R22, R0, 0x4, R2 ;  /* 0x0000000400167825 */ /* 0x010fca00078e0202 */
[----:B--2---:R1:W-:Y:S01]  /*5caf0*/  @P1 STG.E desc[UR4][R22.64], R16 ;  /* 0x0000001016001986 */ /* 0x0043e2000c101904 */
[----:B------:R-:W-:-:S03]  /*5cb00*/  LOP3.LUT P1, RZ, R10, 0x200, RZ, 0xc0, !PT ;  /* 0x000002000aff7812 */ /* 0x000fc6000782c0ff */
[----:B-1----:R-:W2:Y:S01]  /*5cb10*/  LDL.LU R16, [R1+0x11d8] ;  /* 0x0011d80001107983 */ /* 0x002ea20000300800 */
[----:B------:R-:W-:-:S09]  /*5cb20*/  IMAD.WIDE R22, R0, 0x4, R4 ;  /* 0x0000000400167825 */ /* 0x000fd200078e0204 */
[----:B------:R1:W-:Y:S04]  /*5cb30*/  @P1 STG.E desc[UR4][R22.64], R17 ;  /* 0x0000001116001986 */ /* 0x0003e8000c101904 */
[----:B-1----:R-:W4:Y:S01]  /*5cb40*/  LDL.LU R17, [R1+0x148] ;  /* 0x0001480001117983 */ /* 0x002f220000300800 */
        /* <DEDUP_REMOVED lines=20> */
[C---:B------:R-:W-:Y:S02]  /*5cc90*/  LOP3.LUT P4, RZ, R14.reuse, 0x80000, RZ, 0xc0, !PT ;  /* 0x000800000eff7812 */ /* 0x040fe4000788c0ff */
[C---:B------:R-:W-:Y:S02]  /*5cca0*/  LOP3.LUT P5, RZ, R14.reuse, 0x100000, RZ, 0xc0, !PT ;  /* 0x001000000eff7812 */ /* 0x040fe400078ac0ff */
[C---:B------:R-:W-:Y:S02]  /*5ccb0*/  LOP3.LUT P6, RZ, R14.reuse, 0x200000, RZ, 0xc0, !PT ;  /* 0x002000000eff7812 */ /* 0x040fe400078cc0ff */
[----:B------:R-:W-:Y:S01]  /*5ccc0*/  LOP3.LUT P0, RZ, R14, 0x400000, RZ, 0xc0, !PT ;  /* 0x004000000eff7812 */ /* 0x000fe2000780c0ff */
[----:B---3--:R-:W-:-:S05]  /*5ccd0*/  IMAD.WIDE R22, R252, 0x4, R2 ;  /* 0x00000004fc167825 */ /* 0x008fca00078e0202 */
[----:B------:R1:W-:Y:S02]  /*5cce0*/  @P2 STG.E desc[UR4][R22.64], R248 ;  /* 0x000000f816002986 */ /* 0x0003e4000c101904 */
[----:B-1----:R-:W-:-:S05]  /*5ccf0*/  IMAD.WIDE R22, R252, 0x4, R4 ;  /* 0x00000004fc167825 */ /* 0x002fca00078e0204 */
[----:B------:R1:W-:Y:S02]  /*5cd00*/  @P3 STG.E desc[UR4][R22.64], R231 ;  /* 0x000000e716003986 */ /* 0x0003e4000c101904 */
[----:B-1----:R-:W-:-:S05]  /*5cd10*/  IMAD.WIDE R22, R20, 0x4, R2 ;  /* 0x0000000414167825 */ /* 0x002fca00078e0202 */
[----:B------:R1:W-:Y:S02]  /*5cd20*/  @P4 STG.E desc[UR4][R22.64], R230 ;  /* 0x000000e616004986 */ /* 0x0003e4000c101904 */
[----:B-1----:R-:W-:-:S05]  /*5cd30*/  IMAD.WIDE R22, R20, 0x4, R4 ;  /* 0x0000000414167825 */ /* 0x002fca00078e0204 */
[----:B------:R2:W-:Y:S02]  /*5cd40*/  @P5 STG.E desc[UR4][R22.64], R19 ;  /* 0x0000001316005986 */ /* 0x0005e4000c101904 */
[----:B--2---:R-:W-:-:S05]  /*5cd50*/  IMAD.WIDE R22, R16, 0x4, R2 ;  /* 0x0000000410167825 */ /* 0x004fca00078e0202 */
[----:B------:R1:W-:Y:S02]  /*5cd60*/  @P6 STG.E desc[UR4][R22.64], R18 ;  /* 0x0000001216006986 */ /* 0x0003e4000c101904 */
[----:B-1----:R-:W-:Y:S02]  /*5cd70*/  IMAD.WIDE R22, R16, 0x4, R4 ;  /* 0x0000000410167825 */ /* 0x002fe400078e0204 */
[----:B------:R-:W2:Y:S04]  /*5cd80*/  LDL.LU R18, [R1+0xd40] ;  /* 0x000d400001127983 */ /* 0x000ea80000300800 */
[----:B------:R-:W3:Y:S04]  /*5cd90*/  LDL.LU R16, [R1+0x11e8] ;  /* 0x0011e80001107983 */ /* 0x000ee80000300800 */
[----:B------:R-:W2:Y:S04]  /*5cda0*/  LDL.LU R252, [R1+0xd3c] ;  /* 0x000d3c0001fc7983 */ /* 0x000ea80000300800 */
[----:B------:R-:W3:Y:S04]  /*5cdb0*/  LDL.LU R231, [R1+0x11dc] ;  /* 0x0011dc0001e77983 */ /* 0x000ee80000300800 */
[----:B----4-:R1:W-:Y:S04]  /*5cdc0*/  @P0 STG.E desc[UR4][R22.64], R17 ;  /* 0x0000001116000986 */ /* 0x0103e8000c101904 */
[----:B-1----:R-:W4:Y:S04]  /*5cdd0*/  LDL.LU R17, [R1+0x94c] ;  /* 0x00094c0001117983 */ /* 0x002f280000300800 */
[----:B------:R-:W4:Y:S04]  /*5cde0*/  LDL.LU R230, [R1+0x54c] ;  /* 0x00054c0001e67983 */ /* 0x000f280000300800 */
[----:B------:R-:W4:Y:S04]  /*5cdf0*/  LDL.LU R20, [R1+0x11e0] ;  /* 0x0011e00001147983 */ /* 0x000f280000300800 */
[----:B------:R-:W4:Y:S01]  /*5ce00*/  LDL.LU R19, [R1+0x14c] ;  /* 0x00014c0001137983 */ /* 0x000f220000300800 */
[----:B------:R-:W-:-:S02]  /*5ce10*/  LOP3.LUT P1, RZ, R15, 0x8, RZ, 0xc0, !PT ;  /* 0x000000080fff7812 */ /* 0x000fc4000782c0ff */
[----:B------:R-:W-:Y:S01]  /*5ce20*/  LOP3.LUT R11, R11, 0xf7ffffff, RZ, 0xc0, !PT ;  /* 0xf7ffffff0b0b7812 */ /* 0x000fe200078ec0ff */
[----:B------:R-:W4:Y:S10]  /*5ce30*/  LDL.LU R248, [R1+0x950] ;  /* 0x0009500001f87983 */ /* 0x000f340000300800 */
        /* <DEDUP_REMOVED lines=18> */
[----:B------:R-:W-:Y:S02]  /*5cf60*/  LOP3.LUT R10, R10, 0xfffffffd, RZ, 0xc0, !PT ;  /* 0xfffffffd0a0a7812 */ /* 0x000fe400078ec0ff */
[----:B------:R-:W-:-:S09]  /*5cf70*/  LOP3.LUT P5, RZ, R14, 0x1000000, RZ, 0xc0, !PT ;  /* 0x010000000eff7812 */ /* 0x000fd200078ac0ff */
[----:B------:R-:W-:Y:S02]  /*5cf80*/  @P1 LOP3.LUT R10, R10, 0x2, RZ, 0xfc, !PT ;  /* 0x000000020a0a1812 */ /* 0x000fe400078efcff */
[----:B------:R-:W-:Y:S02]  /*5cf90*/  LOP3.LUT P1, RZ, R14, 0x10000000, RZ, 0xc0, !PT ;  /* 0x100000000eff7812 */ /* 0x000fe4000782c0ff */
[----:B------:R-:W-:Y:S02]  /*5cfa0*/  LOP3.LUT R10, R10, 0xfffffffb, RZ, 0xc0, !PT ;  /* 0xfffffffb0a0a7812 */ /* 0x000fe400078ec0ff */
[C---:B------:R-:W-:Y:S02]  /*5cfb0*/  LOP3.LUT P6, RZ, R14.reuse, 0x2000000, RZ, 0xc0, !PT ;  /* 0x020000000eff7812 */ /* 0x040fe400078cc0ff */
[----:B------:R-:W-:-:S07]  /*5cfc0*/  LOP3.LUT P0, RZ, R14, 0x4000000, RZ, 0xc0, !PT ;  /* 0x040000000eff7812 */ /* 0x000fce000780c0ff */
[----:B------:R-:W-:Y:S02]  /*5cfd0*/  @P1 LOP3.LUT R10, R10, 0x4, RZ, 0xfc, !PT ;  /* 0x000000040a0a1812 */ /* 0x000fe400078efcff */
[----:B------:R-:W-:Y:S01]  /*5cfe0*/  LOP3.LUT P1, RZ, R14, 0x8000000, RZ, 0xc0, !PT ;  /* 0x080000000eff7812 */ /* 0x000fe2000782c0ff */
[----:B---3--:R-:W-:-:S05]  /*5cff0*/  IMAD.WIDE R22, R231, 0x4, R2 ;  /* 0x00000004e7167825 */ /* 0x008fca00078e0202 */
[----:B--2---:R1:W-:Y:S02]  /*5d000*/  @P4 STG.E desc[UR4][R22.64], R252 ;  /* 0x000000fc16004986 */ /* 0x0043e4000c101904 */
[----:B-1----:R-:W-:-:S05]  /*5d010*/  IMAD.WIDE R22, R231, 0x4, R4 ;  /* 0x00000004e7167825 */ /* 0x002fca00078e0204 */
[----:B----4-:R1:W-:Y:S04]  /*5d020*/  @P5 STG.E desc[UR4][R22.64], R17 ;  /* 0x0000001116005986 */ /* 0x0103e8000c101904 */
[----:B-1----:R-:W2:Y:S04]  /*5d030*/  LDL.LU R17, [R1+0x550] ;  /* 0x0005500001117983 */ /* 0x002ea80000300800 */
[----:B------:R-:W3:Y:S04]  /*5d040*/  LDL.LU R14, [R1+0x11e4] ;  /* 0x0011e400010e7983 */ /* 0x000ee80000300800 */
        /* <DEDUP_REMOVED lines=9> */
[----:B------:R-:W-:-:S03]  /*5d0e0*/  IMAD.WIDE R22, R20, 0x4, R2 ;  /* 0x0000000414167825 */ /* 0x000fc600078e0202 */
[----:B------:R-:W4:Y:S04]  /*5d0f0*/  LDL.LU R250, [R1+0x958] ;  /* 0x0009580001fa7983 */ /* 0x000f280000300800 */
[----:B------:R-:W4:Y:S04]  /*5d100*/  LDL.LU R249, [R1+0x558] ;  /* 0x0005580001f97983 */ /* 0x000f280000300800 */
[----:B------:R-:W4:Y:S04]  /*5d110*/  LDL.LU R252, [R1+0x11f8] ;  /* 0x0011f80001fc7983 */ /* 0x000f280000300800 */
[----:B------:R1:W-:Y:S04]  /*5d120*/  @P6 STG.E desc[UR4][R22.64], R230 ;  /* 0x000000e616006986 */ /* 0x0003e8000c101904 */
[----:B------:R-:W4:Y:S01]  /*5d130*/  LDL.LU R231, [R1+0x158] ;  /* 0x0001580001e77983 */ /* 0x000f220000300800 */
[----:B-1----:R-:W-:-:S03]  /*5d140*/  IMAD.WIDE R22, R20, 0x4, R4 ;  /* 0x0000000414167825 */ /* 0x002fc600078e0204 */
[----:B------:R-:W4:Y:S04]  /*5d150*/  LDL.LU R230, [R1+0xd4c] ;  /* 0x000d4c0001e67983 */ /* 0x000f280000300800 */
[----:B------:R1:W-:Y:S04]  /*5d160*/  @P0 STG.E desc[UR4][R22.64], R19 ;  /* 0x0000001316000986 */ /* 0x0003e8000c101904 */
[----:B-1----:R-:W4:Y:S01]  /*5d170*/  LDL.LU R19, [R1+0x1200] ;  /* 0x0012000001137983 */ /* 0x002f220000300800 */
[----:B------:R-:W-:-:S05]  /*5d180*/  IMAD.WIDE R22, R16, 0x4, R2 ;  /* 0x0000000410167825 */ /* 0x000fca00078e0202 */
[----:B------:R1:W-:Y:S02]  /*5d190*/  @P1 STG.E desc[UR4][R22.64], R18 ;  /* 0x0000001216001986 */ /* 0x0003e4000c101904 */
[----:B-1----:R-:W-:Y:S02]  /*5d1a0*/  IMAD.WIDE R22, R16, 0x4, R4 ;  /* 0x0000000410167825 */ /* 0x002fe400078e0204 */
[----:B------:R-:W4:Y:S04]  /*5d1b0*/  LDL.LU R18, [R1+0x95c] ;  /* 0x00095c0001127983 */ /* 0x000f280000300800 */
[----:B------:R-:W4:Y:S04]  /*5d1c0*/  LDL.LU R16, [R1+0x55c] ;  /* 0x00055c0001107983 */ /* 0x000f280000300800 */
[----:B------:R-:W4:Y:S01]  /*5d1d0*/  LDL.LU R20, [R1+0x11fc] ;  /* 0x0011fc0001147983 */ /* 0x000f220000300800 */
[----:B------:R-:W-:-:S13]  /*5d1e0*/  LOP3.LUT P1, RZ, R10, 0x4, RZ, 0xc0, !PT ;  /* 0x000000040aff7812 */ /* 0x000fda000782c0ff */
[----:B------:R1:W-:Y:S01]  /*5d1f0*/  @P1 STG.E desc[UR4][R22.64], R248 ;  /* 0x000000f816001986 */ /* 0x0003e2000c101904 */
[----:B------:R-:W-:Y:S02]  /*5d200*/  LOP3.LUT P1, RZ, R10, 0x2, RZ, 0xc0, !PT ;  /* 0x000000020aff7812 */ /* 0x000fe4000782c0ff */
[C---:B------:R-:W-:Y:S02]  /*5d210*/  LOP3.LUT P2, RZ, R15.reuse, 0x10, RZ, 0xc0, !PT ;  /* 0x000000100fff7812 */ /* 0x040fe4000784c0ff */
[C---:B------:R-:W-:Y:S02]  /*5d220*/  LOP3.LUT P3, RZ, R15.reuse, 0x20, RZ, 0xc0, !PT ;  /* 0x000000200fff7812 */ /* 0x040fe4000786c0ff */
[C---:B------:R-:W-:Y:S02]  /*5d230*/  LOP3.LUT P4, RZ, R15.reuse, 0x40, RZ, 0xc0, !PT ;  /* 0x000000400fff7812 */ /* 0x040fe4000788c0ff */
[C---:B------:R-:W-:Y:S02]  /*5d240*/  LOP3.LUT P5, RZ, R15.reuse, 0x80, RZ, 0xc0, !PT ;  /* 0x000000800fff7812 */ /* 0x040fe400078ac0ff */
[C---:B------:R-:W-:Y:S01]  /*5d250*/  LOP3.LUT P6, RZ, R15.reuse, 0x100, RZ, 0xc0, !PT ;  /* 0x000001000fff7812 */ /* 0x040fe200078cc0ff */
[----:B-1----:R-:W4:Y:S01]  /*5d260*/  LDL.LU R248, [R1+0x1c9c] ;  /* 0x001c9c0001f87983 */ /* 0x002f220000300800 */
[----:B------:R-:W-:Y:S01]  /*5d270*/  LOP3.LUT P0, RZ, R15, 0x200, RZ, 0xc0, !PT ;  /* 0x000002000fff7812 */ /* 0x000fe2000780c0ff */
[----:B---3--:R-:W-:-:S05]  /*5d280*/  IMAD.WIDE R22, R14, 0x4, R2 ;  /* 0x000000040e167825 */ /* 0x008fca00078e0202 */
[----:B--2---:R1:W-:Y:S01]  /*5d290*/  @P1 STG.E desc[UR4][R22.64], R17 ;  /* 0x0000001116001986 */ /* 0x0043e2000c101904 */
[----:B------:R-:W-:Y:S01]  /*5d2a0*/  LOP3.LUT P1, RZ, R10, 0x1, RZ, 0xc0, !PT ;  /* 0x000000010aff7812 */ /* 0x000fe2000782c0ff */
[----:B-1----:R-:W-:Y:S02]  /*5d2b0*/  IMAD.WIDE R22, R14, 0x4, R4 ;  /* 0x000000040e167825 */ /* 0x002fe400078e0204 */
[----:B------:R-:W2:Y:S10]  /*5d2c0*/  LDL.LU R17, [R1+0x1c98] ;  /* 0x001c980001117983 */ /* 0x000eb40000300800 */
        /* <DEDUP_REMOVED lines=27> */
[----:B------:R1:W-:Y:S04]  /*5d480*/  @P0 STG.E desc[UR4][R22.64], R16 ;  /* 0x0000001016000986 */ /* 0x0003e8000c101904 */
[----:B-1----:R-:W3:Y:S04]  /*5d490*/  LDL.LU R16, [R1+0x15c] ;  /* 0x00015c0001107983 */ /* 0x002ee80000300800 */
[----:B------:R-:W4:Y:S04]  /*5d4a0*/  LDL.LU R252, [R1+0xd50] ;  /* 0x000d500001fc7983 */ /* 0x000f280000300800 */
[----:B------:R-:W2:Y:S01]  /*5d4b0*/  LDL.LU R231, [R1+0x1204] ;  /* 0x0012040001e77983 */ /* 0x000ea20000300800 */
[----:B------:R-:W-:-:S03]  /*5d4c0*/  LOP3.LUT P4, RZ, R15, 0x400, RZ, 0xc0, !PT ;  /* 0x000004000fff7812 */ /* 0x000fc6000788c0ff */
[----:B------:R-:W4:Y:S04]  /*5d4d0*/  LDL.LU R230, [R1+0x960] ;  /* 0x0009600001e67983 */ /* 0x000f280000300800 */
[----:B------:R-:W4:Y:S04]  /*5d4e0*/  LDL.LU R19, [R1+0x560] ;  /* 0x0005600001137983 */ /* 0x000f280000300800 */
[----:B------:R-:W4:Y:S01]  /*5d4f0*/  LDL.LU R18, [R1+0x120c] ;  /* 0x00120c0001127983 */ /* 0x000f220000300800 */
[----:B------:R-:W-:Y:S01]  /*5d500*/  IMAD.WIDE R22, R20, 0x4, R4 ;  /* 0x0000000414167825 */ /* 0x000fe200078e0204 */
        /* <DEDUP_REMOVED lines=11> */
[----:B---3--:R1:W-:Y:S04]  /*5d5c0*/  @P4 STG.E desc[UR4][R22.64], R16 ;  /* 0x0000001016004986 */ /* 0x0083e8000c101904 */
[----:B-1----:R-:W3:Y:S04]  /*5d5d0*/  LDL.LU R16, [R1+0x160] ;  /* 0x0001600001107983 */ /* 0x002ee80000300800 */
        /* <DEDUP_REMOVED lines=19> */
[C---:B------:R-:W-:Y:S02]  /*5d710*/  LOP3.LUT P5, RZ, R15.reuse, 0x800, RZ, 0xc0, !PT ;  /* 0x000008000fff7812 */ /* 0x040fe400078ac0ff */
[----:B------:R-:W-:Y:S01]  /*5d720*/  LOP3.LUT P6, RZ, R15, 0x1000, RZ, 0xc0, !PT ;  /* 0x000010000fff7812 */ /* 0x000fe200078cc0ff */
[----:B--2---:R-:W-:Y:S01]  /*5d730*/  IMAD.WIDE R22, R231, 0x4, R2 ;  /* 0x00000004e7167825 */ /* 0x004fe200078e0202 */
[----:B------:R-:W2:Y:S05]  /*5d740*/  LDL.LU R249, [R1+0x121c] ;  /* 0x00121c0001f97983 */ /* 0x000eaa0000300800 */
[----:B------:R-:W-:-:S02]  /*5d750*/  @P1 LOP3.LUT R11, R11, 0x1000000, RZ, 0xfc, !PT ;  /* 0x010000000b0b1812 */ /* 0x000fc400078efcff */
[----:B------:R-:W-:Y:S02]  /*5d760*/  LOP3.LUT P1, RZ, R15, 0x10000, RZ, 0xc0, !PT ;  /* 0x000100000fff7812 */ /* 0x000fe4000782c0ff */
[----:B------:R-:W-:Y:S01]  /*5d770*/  LOP3.LUT R11, R11, 0xfdffffff, RZ, 0xc0, !PT ;  /* 0xfdffffff0b0b7812 */ /* 0x000fe200078ec0ff */
[----:B----4-:R1:W-:Y:S01]  /*5d780*/  @P5 STG.E desc[UR4][R22.64], R252 ;  /* 0x000000fc16005986 */ /* 0x0103e2000c101904 */
[----:B------:R-:W-:-:S09]  /*5d790*/  LOP3.LUT P0, RZ, R15, 0x2000, RZ, 0xc0, !PT ;  /* 0x000020000fff7812 */ /* 0x000fd2000780c0ff */
[----:B------:R-:W-:Y:S02]  /*5d7a0*/  @P1 LOP3.LUT R11, R11, 0x2000000, RZ, 0xfc, !PT ;  /* 0x020000000b0b1812 */ /* 0x000fe400078efcff */
[----:B------:R-:W-:Y:S01]  /*5d7b0*/  LOP3.LUT P1, RZ, R15, 0x8000, RZ, 0xc0, !PT ;  /* 0x000080000fff7812 */ /* 0x000fe2000782c0ff */
[----:B-1----:R-:W-:Y:S01]  /*5d7c0*/  IMAD.WIDE R22, R231, 0x4, R4 ;  /* 0x00000004e7167825 */ /* 0x002fe200078e0204 */
[----:B------:R-:W-:Y:S01]  /*5d7d0*/  LOP3.LUT R11, R11, 0xfbffffff, RZ, 0xc0, !PT ;  /* 0xfbffffff0b0b7812 */ /* 0x000fe200078ec0ff */
[----:B------:R-:W4:Y:S04]  /*5d7e0*/  LDL.LU R252, [R1+0x96c] ;  /* 0x00096c0001fc7983 */ /* 0x000f280000300800 */
[----:B------:R1:W-:Y:S04]  /*5d7f0*/  @P6 STG.E desc[UR4][R22.64], R230 ;  /* 0x000000e616006986 */ /* 0x0003e8000c101904 */
[----:B------:R-:W4:Y:S02]  /*5d800*/  LDL.LU R231, [R1+0x56c] ;  /* 0x00056c0001e77983 */ /* 0x000f240000300800 */
[----:B------:R-:W-:-:S02]  /*5d810*/  @P1 LOP3.LUT R11, R11, 0x4000000, RZ, 0xfc, !PT ;  /* 0x040000000b0b1812 */ /* 0x000fc400078efcff */
[----:B------:R-:W-:Y:S01]  /*5d820*/  LOP3.LUT P1, RZ, R15, 0x4000, RZ, 0xc0, !PT ;  /* 0x000040000fff7812 */ /* 0x000fe2000782c0ff */
[----:B-1----:R-:W4:Y:S01]  /*5d830*/  LDL.LU R230, [R1+0x1224] ;  /* 0x0012240001e67983 */ /* 0x002f220000300800 */
[----:B------:R-:W-:-:S05]  /*5d840*/  IMAD.WIDE R22, R18, 0x4, R2 ;  /* 0x0000000412167825 */ /* 0x000fca00078e0202 */
[----:B------:R1:W-:Y:S02]  /*5d850*/  @P0 STG.E desc[UR4][R22.64], R19 ;  /* 0x0000001316000986 */ /* 0x0003e4000c101904 */
[----:B-1----:R-:W-:Y:S02]  /*5d860*/  IMAD.WIDE R22, R18, 0x4, R4 ;  /* 0x0000000412167825 */ /* 0x002fe400078e0204 */
[----:B------:R-:W4:Y:S04]  /*5d870*/  LDL.LU R19, [R1+0x16c] ;  /* 0x00016c0001137983 */ /* 0x000f280000300800 */
[----:B------:R-:W4:Y:S04]  /*5d880*/  LDL.LU R18, [R1+0x1220] ;  /* 0x0012200001127983 */ /* 0x000f280000300800 */
[----:B---3--:R1:W-:Y:S04]  /*5d890*/  @P1 STG.E desc[UR4][R22.64], R16 ;  /* 0x0000001016001986 */ /* 0x0083e8000c101904 */
[----:B-1----:R-:W3:Y:S01]  /*5d8a0*/  LDL.LU R16, [R1+0x1c94] ;  /* 0x001c940001107983 */ /* 0x002ee20000300800 */
[----:B------:R-:W-:Y:S01]  /*5d8b0*/  LOP3.LUT P1, RZ, R11, 0x4000000, RZ, 0xc0, !PT ;  /* 0x040000000bff7812 */ /* 0x000fe2000782c0ff */
[----:B------:R-:W-:-:S12]  /*5d8c0*/  IMAD.WIDE R22, R20, 0x4, R2 ;  /* 0x0000000414167825 */ /* 0x000fd800078e0202 */
[----:B------:R1:W-:Y:S02]  /*5d8d0*/  @P1 STG.E desc[UR4][R22.64], R10 ;  /* 0x0000000a16001986 */ /* 0x0003e4000c101904 */
[----:B-1----:R-:W-:Y:S02]  /*5d8e0*/  IMAD.WIDE R22, R20, 0x4, R4 ;  /* 0x0000000414167825 */ /* 0x002fe400078e0204 */
[----:B------:R-:W3:Y:S01]  /*5d8f0*/  LDL.LU R20, [R1+0x970] ;  /* 0x0009700001147983 */ /* 0x000ee20000300800 */
        /* <DEDUP_REMOVED lines=23> */
[----:B--2---:R-:W-:-:S05]  /*5da70*/  IMAD.WIDE R22, R249, 0x4, R2 ;  /* 0x00000004f9167825 */ /* 0x004fca00078e0202 */
[----:B------:R1:W-:Y:S01]  /*5da80*/  @P2 STG.E desc[UR4][R22.64], R250 ;  /* 0x000000fa16002986 */ /* 0x0003e2000c101904 */
[----:B------:R-:W-:Y:S01]  /*5da90*/  LOP3.LUT P5, RZ, R15, 0x4000000, RZ, 0xc0, !PT ;  /* 0x040000000fff7812 */ /* 0x000fe200078ac0ff */
[----:B-1----:R-:W-:-:S05]  /*5daa0*/  IMAD.WIDE R22, R249, 0x4, R4 ;  /* 0x00000004f9167825 */ /* 0x002fca00078e0204 */
[----:B----4-:R1:W-:Y:S01]  /*5dab0*/  @P3 STG.E desc[UR4][R22.64], R252 ;  /* 0x000000fc16003986 */ /* 0x0103e2000c101904 */
[----:B------:R-:W-:Y:S01]  /*5dac0*/  LOP3.LUT P6, RZ, R15, 0x8000000, RZ, 0xc0, !PT ;  /* 0x080000000fff7812 */ /* 0x000fe200078cc0ff */
[----:B-1----:R-:W-:-:S05]  /*5dad0*/  IMAD.WIDE R22, R230, 0x4, R2 ;  /* 0x00000004e6167825 */ /* 0x002fca00078e0202 */
[----:B------:R1:W-:Y:S02]  /*5dae0*/  @P4 STG.E desc[UR4][R22.64], R231 ;  /* 0x000000e716004986 */ /* 0x0003e4000c101904 */
[----:B-1----:R-:W-:-:S05]  /*5daf0*/  IMAD.WIDE R22, R230, 0x4, R4 ;  /* 0x00000004e6167825 */ /* 0x002fca00078e0204 */
[----:B------:R1:W-:Y:S02]  /*5db00*/  @P5 STG.E desc[UR4][R22.64], R19 ;  /* 0x0000001316005986 */ /* 0x0003e4000c101904 */
[----:B-1----:R-:W-:-:S05]  /*5db10*/  IMAD.WIDE R22, R18, 0x4, R2 ;  /* 0x0000000412167825 */ /* 0x002fca00078e0202 */
[----:B---3--:R1:W-:Y:S04]  /*5db20*/  @P6 STG.E desc[UR4][R22.64], R16 ;  /* 0x0000001016006986 */ /* 0x0083e8000c101904 */
[----:B-1----:R-:W2:Y:S01]  /*5db30*/  LDL.LU R16, [R1+0x1c90] ;  /* 0x001c900001107983 */ /* 0x002ea20000300800 */
[----:B------:R-:W-:-:S03]  /*5db40*/  IMAD.WIDE R22, R18, 0x4, R4 ;  /* 0x0000000412167825 */ /* 0x000fc600078e0204 */
[----:B------:R-:W3:Y:S04]  /*5db50*/  LDL.LU R19, [R1+0x574] ;  /* 0x0005740001137983 */ /* 0x000ee80000300800 */
[----:B------:R-:W4:Y:S04]  /*5db60*/  LDL.LU R18, [R1+0x122c] ;  /* 0x00122c0001127983 */ /* 0x000f280000300800 */
[----:B------:R-:W3:Y:S04]  /*5db70*/  LDL.LU R250, [R1+0x570] ;  /* 0x0005700001fa7983 */ /* 0x000ee80000300800 */
[----:B------:R-:W4:Y:S01]  /*5db80*/  LDL.LU R249, [R1+0x1228] ;  /* 0x0012280001f97983 */ /* 0x000f220000300800 */
[----:B------:R-:W-:-:S03]  /*5db90*/  LOP3.LUT P0, RZ, R15, 0x10000000, RZ, 0xc0, !PT ;  /* 0x100000000fff7812 */ /* 0x000fc6000780c0ff */
[----:B------:R-:W3:Y:S04]  /*5dba0*/  LDL.LU R252, [R1+0x170] ;  /* 0x0001700001fc7983 */ /* 0x000ee80000300800 */
[----:B------:R-:W3:Y:S04]  /*5dbb0*/  LDL.LU R231, [R1+0xd64] ;  /* 0x000d640001e77983 */ /* 0x000ee80000300800 */
[----:B------:R-:W3:Y:S04]  /*5dbc0*/  LDL.LU R230, [R1+0x1230] ;  /* 0x0012300001e67983 */ /* 0x000ee80000300800 */
[----:B------:R1:W-:Y:S04]  /*5dbd0*/  @P0 STG.E desc[UR4][R22.64], R20 ;  /* 0x0000001416000986 */ /* 0x0003e8000c101904 */
[----:B-1----:R-:W3:Y:S04]  /*5dbe0*/  LDL.LU R20, [R1+0x974] ;  /* 0x0009740001147983 */ /* 0x002ee80000300800 */
[----:B------:R-:W3:Y:S01]  /*5dbf0*/  LDL.LU R22, [R1+0x174] ;  /* 0x0001740001167983 */ /* 0x000ee20000300800 */
[----:B------:R-:W-:-:S03]  /*5dc00*/  LOP3.LUT R11, R11, 0xfffff7ff, RZ, 0xc0, !PT ;  /* 0xfffff7ff0b0b7812 */ /* 0x000fc600078ec0ff */
        /* <DEDUP_REMOVED lines=8> */
[----:B------:R-:W-:-:S03]  /*5dc90*/  LOP3.LUT P4, RZ, R15, 0x20000000, RZ, 0xc0, !PT ;  /* 0x200000000fff7812 */ /* 0x000fc6000788c0ff */
[----:B------:R-:W3:Y:S01]  /*5dca0*/  LDL.LU R166, [R1+0x97c] ;  /* 0x00097c0001a67983 */ /* 0x000ee20000300800 */
[C---:B------:R-:W-:Y:S02]  /*5dcb0*/  LOP3.LUT P5, RZ, R15.reuse, 0x40000000, RZ, 0xc0, !PT ;  /* 0x400000000fff7812 */ /* 0x040fe400078ac0ff */
[----:B------:R-:W-:Y:S01]  /*5dcc0*/  LOP3.LUT P6, RZ, R15, 0x80000000, RZ, 0xc0, !PT ;  /* 0x800000000fff7812 */ /* 0x000fe200078cc0ff */
[----:B------:R-:W3:Y:S04]  /*5dcd0*/  LDL.LU R167, [R1+0x57c] ;  /* 0x00057c0001a77983 */ /* 0x000ee80000300800 */
[----:B------:R-:W3:Y:S01]  /*5dce0*/  LDL.LU R251, [R1+0x1240] ;  /* 0x0012400001fb7983 */ /* 0x000ee20000300800 */
[----:B--2---:R-:W-:-:S13]  /*5dcf0*/  LOP3.LUT P1, RZ, R16, 0x200, RZ, 0xc0, !PT ;  /* 0x0000020010ff7812 */ /* 0x004fda000782c0ff */
        /* <DEDUP_REMOVED lines=15> */
[----:B----4-:R-:W-:-:S10]  /*5ddf0*/  IMAD.WIDE R14, R249, 0x4, R2 ;  /* 0x00000004f90e7825 */ /* 0x010fd400078e0202 */
[----:B------:R-:W-:Y:S02]  /*5de00*/  @P1 LOP3.LUT R11, R11, 0x10000, RZ, 0xfc, !PT ;  /* 0x000100000b0b1812 */ /* 0x000fe400078efcff */
[C---:B------:R-:W-:Y:S02]  /*5de10*/  LOP3.LUT P1, RZ, R16.reuse, 0x8, RZ, 0xc0, !PT ;  /* 0x0000000810ff7812 */ /* 0x040fe4000782c0ff */
[----:B------:R-:W-:Y:S01]  /*5de20*/  LOP3.LUT R11, R11, 0xfffdffff, RZ, 0xc0, !PT ;  /* 0xfffdffff0b0b7812 */ /* 0x000fe200078ec0ff */
[----:B---3--:R1:W-:Y:S01]  /*5de30*/  @P4 STG.E desc[UR4][R14.64], R250 ;  /* 0x000000fa0e004986 */ /* 0x0083e2000c101904 */
[----:B------:R-:W-:-:S09]  /*5de40*/  LOP3.LUT P0, RZ, R16, 0x1, RZ, 0xc0, !PT ;  /* 0x0000000110ff7812 */ /* 0x000fd2000780c0ff */
[----:B------:R-:W-:Y:S01]  /*5de50*/  @P1 LOP3.LUT R11, R11, 0x20000, RZ, 0xfc, !PT ;  /* 0x000200000b0b1812 */ /* 0x000fe200078efcff */
[----:B-1----:R-:W-:Y:S01]  /*5de60*/  IMAD.WIDE R14, R249, 0x4, R4 ;  /* 0x00000004f90e7825 */ /* 0x002fe200078e0204 */
[----:B------:R-:W-:Y:S01]  /*5de70*/  LOP3.LUT P1, RZ, R16, 0x4, RZ, 0xc0, !PT ;  /* 0x0000000410ff7812 */ /* 0x000fe2000782c0ff */
[----:B------:R-:W2:Y:S04]  /*5de80*/  LDL.LU R250, [R1+0x17c] ;  /* 0x00017c0001fa7983 */ /* 0x000ea80000300800 */
[----:B------:R1:W-:Y:S01]  /*5de90*/  @P5 STG.E desc[UR4][R14.64], R252 ;  /* 0x000000fc0e005986 */ /* 0x0003e2000c101904 */
[----:B------:R-:W-:Y:S01]  /*5dea0*/  LOP3.LUT R11, R11, 0xfffbffff, RZ, 0xc0, !PT ;  /* 0xfffbffff0b0b7812 */ /* 0x000fe200078ec0ff */
[----:B-1----:R-:W-:Y:S02]  /*5deb0*/  IMAD.WIDE R14, R230, 0x4, R2 ;  /* 0x00000004e60e7825 */ /* 0x002fe400078e0202 */
[----:B------:R-:W3:Y:S04]  /*5dec0*/  LDL.LU R252, [R1+0x1248] ;  /* 0x0012480001fc7983 */ /* 0x000ee80000300800 */
[----:B------:R-:W-:Y:S01]  /*5ded0*/  @P1 LOP3.LUT R11, R11, 0x40000, RZ, 0xfc, !PT ;  /* 0x000400000b0b1812 */ /* 0x000fe200078efcff */
[----:B------:R1:W-:Y:S04]  /*5dee0*/  @P6 STG.E desc[UR4][R14.64], R231 ;  /* 0x000000e70e006986 */ /* 0x0003e8000c101904 */
[----:B------:R-:W4:Y:S01]  /*5def0*/  LDL.LU R249, [R1+0xd70] ;  /* 0x000d700001f97983 */ /* 0x000f220000300800 */
[----:B------:R-:W-:Y:S01]  /*5df00*/  LOP3.LUT P1, RZ, R16, 0x2, RZ, 0xc0, !PT ;  /* 0x0000000210ff7812 */ /* 0x000fe2000782c0ff */
[----:B-1----:R-:W-:-:S02]  /*5df10*/  IMAD.WIDE R14, R230, 0x4, R4 ;  /* 0x00000004e60e7825 */ /* 0x002fc400078e0204 */
[----:B------:R-:W4:Y:S04]  /*5df20*/  LDL.LU R231, [R1+0x980] ;  /* 0x0009800001e77983 */ /* 0x000f280000300800 */
[----:B------:R1:W-:Y:S04]  /*5df30*/  @P0 STG.E desc[UR4][R14.64], R20 ;  /* 0x000000140e000986 */ /* 0x0003e8000c101904 */
[----:B------:R-:W4:Y:S04]  /*5df40*/  LDL.LU R230, [R1+0x580] ;  /* 0x0005800001e67983 */ /* 0x000f280000300800 */
[----:B-1----:R-:W4:Y:S01]  /*5df50*/  LDL.LU R20, [R1+0x1244] ;  /* 0x0012440001147983 */ /* 0x002f220000300800 */
[----:B------:R-:W-:-:S05]  /*5df60*/  IMAD.WIDE R14, R18, 0x4, R2 ;  /* 0x00000004120e7825 */ /* 0x000fca00078e0202 */
[----:B------:R1:W-:Y:S02]  /*5df70*/  @P1 STG.E desc[UR4][R14.64], R19 ;  /* 0x000000130e001986 */ /* 0x0003e4000c101904 */
[----:B-1----:R-:W-:Y:S02]  /*5df80*/  IMAD.WIDE R14, R18, 0x4, R4 ;  /* 0x00000004120e7825 */ /* 0x002fe400078e0204 */
[----:B------:R-:W4:Y:S04]  /*5df90*/  LDL.LU R19, [R1+0x180] ;  /* 0x0001800001137983 */ /* 0x000f280000300800 */
        /* <DEDUP_REMOVED lines=26> */
[C---:B------:R-:W-:Y:S01]  /*5e140*/  LOP3.LUT P4, RZ, R16.reuse, 0x1000, RZ, 0xc0, !PT ;  /* 0x0000100010ff7812 */ /* 0x040fe2000788c0ff */
[----:B-1----:R-:W-:Y:S01]  /*5e150*/  IMAD.WIDE R14, R251, 0x4, R4 ;  /* 0x00000004fb0e7825 */ /* 0x002fe200078e0204 */
[C---:B------:R-:W-:Y:S02]  /*5e160*/  LOP3.LUT P5, RZ, R16.reuse, 0x2000, RZ, 0xc0, !PT ;  /* 0x0000200010ff7812 */ /* 0x040fe400078ac0ff */
[C---:B------:R-:W-:Y:S02]  /*5e170*/  LOP3.LUT P6, RZ, R16.reuse, 0x4000, RZ, 0xc0, !PT ;  /* 0x0000400010ff7812 */ /* 0x040fe400078cc0ff */
[----:B------:R-:W-:Y:S01]  /*5e180*/  LOP3.LUT P0, RZ, R16, 0x8000, RZ, 0xc0, !PT ;  /* 0x0000800010ff7812 */ /* 0x000fe2000780c0ff */
        /* <DEDUP_REMOVED lines=9> */
[----:B------:R1:W-:Y:S02]  /*5e220*/  @P6 STG.E desc[UR4][R14.64], R19 ;  /* 0x000000130e006986 */ /* 0x0003e4000c101904 */
[----:B-1----:R-:W-:-:S05]  /*5e230*/  IMAD.WIDE R14, R18, 0x4, R2 ;  /* 0x00000004120e7825 */ /* 0x002fca00078e0202 */
[----:B------:R1:W-:Y:S04]  /*5e240*/  @P0 STG.E desc[UR4][R14.64], R17 ;  /* 0x000000110e000986 */ /* 0x0003e8000c101904 */
[----:B-1----:R-:W3:Y:S04]  /*5e250*/  LDL.LU R17, [R1+0x1c8c] ;  /* 0x001c8c0001117983 */ /* 0x002ee80000300800 */
[----:B------:R-:W4:Y:S04]  /*5e260*/  LDL.LU R249, [R1+0x984] ;  /* 0x0009840001f97983 */ /* 0x000f280000300800 */
[----:B------:R-:W2:Y:S04]  /*5e270*/  LDL.LU R250, [R1+0x584] ;  /* 0x0005840001fa7983 */ /* 0x000ea80000300800 */
[----:B------:R-:W3:Y:S01]  /*5e280*/  LDL.LU R20, [R1+0x1254] ;  /* 0x0012540001147983 */ /* 0x000ee20000300800 */
[----:B------:R-:W-:-:S02]  /*5e290*/  LOP3.LUT P1, RZ, R16, 0x10000000, RZ, 0xc0, !PT ;  /* 0x1000000010ff7812 */ /* 0x000fc4000782c0ff */
[----:B------:R-:W-:Y:S01]  /*5e2a0*/  LOP3.LUT R11, R11, 0xfffffff7, RZ, 0xc0, !PT ;  /* 0xfffffff70b0b7812 */ /* 0x000fe200078ec0ff */
[----:B------:R-:W2:Y:S01]  /*5e2b0*/  LDL.LU R252, [R1+0x184] ;  /* 0x0001840001fc7983 */ /* 0x000ea20000300800 */
[----:B------:R-:W-:Y:S01]  /*5e2c0*/  LOP3.LUT P4, RZ, R16, 0x10000, RZ, 0xc0, !PT ;  /* 0x0001000010ff7812 */ /* 0x000fe2000788c0ff */
[----:B------:R-:W-:Y:S02]  /*5e2d0*/  IMAD.WIDE R14, R18, 0x4, R4 ;  /* 0x00000004120e7825 */ /* 0x000fe400078e0204 */
[----:B------:R-:W2:Y:S04]  /*5e2e0*/  LDL.LU R231, [R1+0xd78] ;  /* 0x000d780001e77983 */ /* 0x000ea80000300800 */
[----:B------:R-:W2:Y:S02]  /*5e2f0*/  LDL.LU R19, [R1+0x588] ;  /* 0x0005880001137983 */ /* 0x000ea40000300800 */
[----:B------:R-:W-:-:S02]  /*5e300*/  @P1 LOP3.LUT R11, R11, 0x8, RZ, 0xfc, !PT ;  /* 0x000000080b0b1812 */ /* 0x000fc400078efcff */
[----:B------:R-:W-:Y:S01]  /*5e310*/  LOP3.LUT P1, RZ, R16, 0x8000000, RZ, 0xc0, !PT ;  /* 0x0800000010ff7812 */ /* 0x000fe2000782c0ff */
[----:B------:R-:W2:Y:S01]  /*5e320*/  LDL.LU R18, [R1+0x1258] ;  /* 0x0012580001127983 */ /* 0x000ea20000300800 */
[----:B------:R-:W-:-:S03]  /*5e330*/  LOP3.LUT R11, R11, 0xffffffef, RZ, 0xc0, !PT ;  /* 0xffffffef0b0b7812 */ /* 0x000fc600078ec0ff */
[----:B------:R-:W2:Y:S08]  /*5e340*/  LDL.LU R22, [R1+0x125c] ;  /* 0x00125c0001167983 */ /* 0x000eb00000300800 */
        /* <DEDUP_REMOVED lines=16> */
[C---:B------:R-:W-:Y:S02]  /*5e450*/  LOP3.LUT P1, RZ, R16.reuse, 0x200000, RZ, 0xc0, !PT ;  /* 0x0020000010ff7812 */ /* 0x040fe4000782c0ff */
[----:B------:R-:W-:Y:S02]  /*5e460*/  LOP3.LUT R11, R11, 0xfffffbff, RZ, 0xc0, !PT ;  /* 0xfffffbff0b0b7812 */ /* 0x000fe400078ec0ff */
[C---:B------:R-:W-:Y:S02]  /*5e470*/  LOP3.LUT P5, RZ, R16.reuse, 0x20000, RZ, 0xc0, !PT ;  /* 0x0002000010ff7812 */ /* 0x040fe400078ac0ff */
[C---:B------:R-:W-:Y:S02]  /*5e480*/  LOP3.LUT P6, RZ, R16.reuse, 0x40000, RZ, 0xc0, !PT ;  /* 0x0004000010ff7812 */ /* 0x040fe400078cc0ff */
[----:B------:R-:W-:-:S02]  /*5e490*/  LOP3.LUT P0, RZ, R16, 0x80000, RZ, 0xc0, !PT ;  /* 0x0008000010ff7812 */ /* 0x000fc4000780c0ff */
[C---:B------:R-:W-:Y:S02]  /*5e4a0*/  LOP3.LUT P2, RZ, R16.reuse, 0x20000000, RZ, 0xc0, !PT ;  /* 0x2000000010ff7812 */ /* 0x040fe4000784c0ff */
[C---:B------:R-:W-:Y:S02]  /*5e4b0*/  LOP3.LUT P3, RZ, R16.reuse, 0x40000000, RZ, 0xc0, !PT ;  /* 0x4000000010ff7812 */ /* 0x040fe4000786c0ff */
[----:B------:R-:W-:Y:S02]  /*5e4c0*/  @P1 LOP3.LUT R11, R11, 0x400, RZ, 0xfc, !PT ;  /* 0x000004000b0b1812 */ /* 0x000fe400078efcff */
[C---:B------:R-:W-:Y:S01]  /*5e4d0*/  LOP3.LUT P1, RZ, R16.reuse, 0x100000, RZ, 0xc0, !PT ;  /* 0x0010000010ff7812 */ /* 0x040fe2000782c0ff */
[----:B----4-:R1:W-:Y:S04]  /*5e4e0*/  @P4 STG.E desc[UR4][R14.64], R249 ;  /* 0x000000f90e004986 */ /* 0x0103e8000c101904 */
[----:B-1----:R-:W4:Y:S01]  /*5e4f0*/  LDL.LU R249, [R1+0x988] ;  /* 0x0009880001f97983 */ /* 0x002f220000300800 */
[----:B------:R-:W-:-:S03]  /*5e500*/  LOP3.LUT P4, RZ, R16, 0x80000000, RZ, 0xc0, !PT ;  /* 0x8000000010ff7812 */ /* 0x000fc6000788c0ff */
[----:B------:R-:W4:Y:S01]  /*5e510*/  LDL.LU R16, [R1+0x188] ;  /* 0x0001880001107983 */ /* 0x000f220000300800 */
[----:B---3--:R-:W-:-:S05]  /*5e520*/  IMAD.WIDE R14, R20, 0x4, R2 ;  /* 0x00000004140e7825 */ /* 0x008fca00078e0202 */
[----:B--2---:R1:W-:Y:S02]  /*5e530*/  @P5 STG.E desc[UR4][R14.64], R250 ;  /* 0x000000fa0e005986 */ /* 0x0043e4000c101904 */
[----:B-1----:R-:W-:Y:S02]  /*5e540*/  IMAD.WIDE R14, R20, 0x4, R4 ;  /* 0x00000004140e7825 */ /* 0x002fe400078e0204 */
[----:B------:R-:W2:Y:S04]  /*5e550*/  LDL.LU R20, [R1+0xd7c] ;  /* 0x000d7c0001147983 */ /* 0x000ea80000300800 */
[----:B------:R-:W3:Y:S04]  /*5e560*/  LDL.LU R23, [R1+0x98c] ;  /* 0x00098c0001177983 */ /* 0x000ee80000300800 */
[----:B------:R-:W3:Y:S04]  /*5e570*/  LDL.LU R10, [R1+0x58c] ;  /* 0x00058c00010a7983 */ /* 0x000ee80000300800 */
[----:B------:R-:W3:Y:S04]  /*5e580*/  LDL.LU R13, [R1+0x1264] ;  /* 0x00126400010d7983 */ /* 0x000ee80000300800 */
[----:B------:R-:W3:Y:S04]  /*5e590*/  LDL.LU R0, [R1+0x18c] ;  /* 0x00018c0001007983 */ /* 0x000ee80000300800 */
[----:B------:R-:W3:Y:S04]  /*5e5a0*/  LDL.LU R164, [R1+0xd80] ;  /* 0x000d800001a47983 */ /* 0x000ee80000300800 */
[----:B------:R1:W-:Y:S04]  /*5e5b0*/  @P6 STG.E desc[UR4][R14.64], R252 ;  /* 0x000000fc0e006986 */ /* 0x0003e8000c101904 */
[----:B------:R-:W3:Y:S04]  /*5e5c0*/  LDL.LU R165, [R1+0x1260] ;  /* 0x0012600001a57983 */ /* 0x000ee80000300800 */
[----:B------:R-:W3:Y:S01]  /*5e5d0*/  LDL.LU R228, [R1+0x990] ;  /* 0x0009900001e47983 */ /* 0x000ee20000300800 */
[----:B-1----:R-:W-:-:S03]  /*5e5e0*/  IMAD.WIDE R14, R230, 0x4, R2 ;  /* 0x00000004e60e7825 */ /* 0x002fc600078e0202 */
[----:B------:R-:W3:Y:S04]  /*5e5f0*/  LDL.LU R229, [R1+0x590] ;  /* 0x0005900001e57983 */ /* 0x000ee80000300800 */
[----:B------:R1:W-:Y:S04]  /*5e600*/  @P0 STG.E desc[UR4][R14.64], R231 ;  /* 0x000000e70e000986 */ /* 0x0003e8000c101904 */
[----:B------:R-:W3:Y:S04]  /*5e610*/  LDL.LU R166, [R1+0x1268] ;  /* 0x0012680001a67983 */ /* 0x000ee80000300800 */
[----:B------:R-:W3:Y:S01]  /*5e620*/  LDL.LU R167, [R1+0x190] ;  /* 0x0001900001a77983 */ /* 0x000ee20000300800 */
[----:B-1----:R-:W-:-:S03]  /*5e630*/  IMAD.WIDE R14, R230, 0x4, R4 ;  /* 0x00000004e60e7825 */ /* 0x002fc600078e0204 */
[----:B------:R-:W3:Y:S04]  /*5e640*/  LDL.LU R251, [R1+0xd84] ;  /* 0x000d840001fb7983 */ /* 0x000ee80000300800 */
[----:B------:R-:W3:Y:S04]  /*5e650*/  LDL.LU R250, [R1+0x126c] ;  /* 0x00126c0001fa7983 */ /* 0x000ee80000300800 */
[----:B------:R-:W3:Y:S04]  /*5e660*/  LDL.LU R252, [R1+0x994] ;  /* 0x0009940001fc7983 */ /* 0x000ee80000300800 */
[----:B------:R-:W3:Y:S04]  /*5e670*/  LDL.LU R231, [R1+0x594] ;  /* 0x0005940001e77983 */ /* 0x000ee80000300800 */
[----:B------:R-:W3:Y:S04]  /*5e680*/  LDL.LU R230, [R1+0x1270] ;  /* 0x0012700001e67983 */ /* 0x000ee80000300800 */
[----:B----4-:R1:W-:Y:S01]  /*5e690*/  @P1 STG.E desc[UR4][R14.64], R249 ;  /* 0x000000f90e001986 */ /* 0x0103e2000c101904 */
[----:B------:R-:W-:Y:S01]  /*5e6a0*/  LOP3.LUT P1, RZ, R11, 0x400, RZ, 0xc0, !PT ;  /* 0x000004000bff7812 */ /* 0x000fe2000782c0ff */
[----:B-1----:R-:W-:-:S02]  /*5e6b0*/  IMAD.WIDE R14, R18, 0x4, R2 ;  /* 0x00000004120e7825 */ /* 0x002fc400078e0202 */
[----:B------:R-:W4:Y:S10]  /*5e6c0*/  LDL.LU R249, [R1+0x1c88] ;  /* 0x001c880001f97983 */ /* 0x000f340000300800 */
[----:B------:R1:W-:Y:S01]  /*5e6d0*/  @P1 STG.E desc[UR4][R14.64], R19 ;  /* 0x000000130e001986 */ /* 0x0003e2000c101904 */
[----:B------:R-:W-:Y:S01]  /*5e6e0*/  LOP3.LUT P1, RZ, R11, 0x200, RZ, 0xc0, !PT ;  /* 0x000002000bff7812 */ /* 0x000fe2000782c0ff */
[----:B-1----:R-:W-:-:S02]  /*5e6f0*/  IMAD.WIDE R14, R18, 0x4, R4 ;  /* 0x00000004120e7825 */ /* 0x002fc400078e0204 */
[----:B------:R-:W4:Y:S10]  /*5e700*/  LDL.LU R19, [R1+0x1c84] ;  /* 0x001c840001137983 */ /* 0x000f340000300800 */
[----:B------:R1:W-:Y:S01]  /*5e710*/  @P1 STG.E desc[UR4][R14.64], R16 ;  /* 0x000000100e001986 */ /* 0x0003e2000c101904 */
[----:B------:R-:W-:-:S03]  /*5e720*/  LOP3.LUT P1, RZ, R11, 0x100, RZ, 0xc0, !PT ;  /* 0x000001000bff7812 */ /* 0x000fc6000782c0ff */
[----:B------:R-:W4:Y:S01]  /*5e730*/  LDL.LU R18, [R1+0x1c80] ;  /* 0x001c800001127983 */ /* 0x000f220000300800 */
[----:B-1----:R-:W-:-:S09]  /*5e740*/  IMAD.WIDE R14, R22, 0x4, R2 ;  /* 0x00000004160e7825 */ /* 0x002fd200078e0202 */
[----:B--2---:R1:W-:Y:S04]  /*5e750*/  @P1 STG.E desc[UR4][R14.64], R20 ;  /* 0x000000140e001986 */ /* 0x0043e8000c101904 */
[----:B-1----:R-:W2:Y:S01]  /*5e760*/  LDL.LU R20, [R1+0x194] ;  /* 0x0001940001147983 */ /* 0x002ea20000300800 */
[----:B------:R-:W-:Y:S01]  /*5e770*/  LOP3.LUT P1, RZ, R11, 0x80, RZ, 0xc0, !PT ;  /* 0x000000800bff7812 */ /* 0x000fe2000782c0ff */
[----:B------:R-:W-:-:S12]  /*5e780*/  IMAD.WIDE R14, R22, 0x4, R4 ;  /* 0x00000004160e7825 */ /* 0x000fd800078e0204 */
[----:B---3--:R1:W-:Y:S01]  /*5e790*/  @P1 STG.E desc[UR4][R14.64], R23 ;  /* 0x000000170e001986 */ /* 0x0083e2000c101904 */
        /* <DEDUP_REMOVED lines=21> */
[----:B-1----:R-:W-:Y:S02]  /*5e8f0*/  IMAD.WIDE R14, R250, 0x4, R4 ;  /* 0x00000004fa0e7825 */ /* 0x002fe400078e0204 */
[----:B------:R-:W3:Y:S04]  /*5e900*/  LDL.LU R250, [R1+0xd8c] ;  /* 0x000d8c0001fa7983 */ /* 0x000ee80000300800 */
[----:B------:R1:W-:Y:S02]  /*5e910*/  @P5 STG.E desc[UR4][R14.64], R252 ;  /* 0x000000fc0e005986 */ /* 0x0003e4000c101904 */
[----:B-1----:R-:W-:-:S05]  /*5e920*/  IMAD.WIDE R14, R230, 0x4, R2 ;  /* 0x00000004e60e7825 */ /* 0x002fca00078e0202 */
[----:B------:R1:W-:Y:S02]  /*5e930*/  @P6 STG.E desc[UR4][R14.64], R231 ;  /* 0x000000e70e006986 */ /* 0x0003e4000c101904 */
[----:B-1----:R-:W-:Y:S02]  /*5e940*/  IMAD.WIDE R14, R230, 0x4, R4 ;  /* 0x00000004e60e7825 */ /* 0x002fe400078e0204 */
[----:B------:R-:W4:Y:S04]  /*5e950*/  LDL.LU R230, [R1+0x127c] ;  /* 0x00127c0001e67983 */ /* 0x000f280000300800 */
[----:B------:R-:W3:Y:S04]  /*5e960*/  LDL.LU R231, [R1+0x99c] ;  /* 0x00099c0001e77983 */ /* 0x000ee80000300800 */
        /* <DEDUP_REMOVED lines=32> */
[----:B------:R-:W4:Y:S01]  /*5eb70*/  LDL.LU R165, [R1+0x1288] ;  /* 0x0012880001a57983 */ /* 0x000f220000300800 */
[----:B------:R-:W-:-:S02]  /*5eb80*/  @P1 LOP3.LUT R12, R12, 0x80000000, RZ, 0xfc, !PT ;  /* 0x800000000c0c1812 */ /* 0x000fc400078efcff */
[----:B------:R-:W-:Y:S01]  /*5eb90*/  LOP3.LUT P1, RZ, R17, 0x400, RZ, 0xc0, !PT ;  /* 0x0000040011ff7812 */ /* 0x000fe2000782c0ff */
[----:B------:R-:W4:Y:S01]  /*5eba0*/  LDL.LU R228, [R1+0xd94] ;  /* 0x000d940001e47983 */ /* 0x000f220000300800 */
        /* <DEDUP_REMOVED lines=8> */
[----:B------:R-:W-:Y:S01]  /*5ec30*/  LOP3.LUT P0, RZ, R17, 0x40, RZ, 0xc0, !PT ;  /* 0x0000004011ff7812 */ /* 0x000fe2000780c0ff */
[----:B---3--:R1:W-:Y:S01]  /*5ec40*/  @P5 STG.E desc[UR4][R14.64], R229 ;  /* 0x000000e50e005986 */ /* 0x0083e2000c101904 */
        /* <DEDUP_REMOVED lines=8> */
[----:B------:R1:W-:Y:S02]  /*5ecd0*/  @P0 STG.E desc[UR4][R14.64], R251 ;  /* 0x000000fb0e000986 */ /* 0x0003e4000c101904 */
[----:B-1----:R-:W-:-:S02]  /*5ece0*/  IMAD.WIDE R14, R230, 0x4, R2 ;  /* 0x00000004e60e7825 */ /* 0x002fc400078e0202 */
[----:B------:R-:W3:Y:S04]  /*5ecf0*/  LDL.LU R251, [R1+0x1294] ;  /* 0x0012940001fb7983 */ /* 0x000ee80000300800 */
[----:B------:R1:W-:Y:S01]  /*5ed00*/  @P1 STG.E desc[UR4][R14.64], R250 ;  /* 0x000000fa0e001986 */ /* 0x0003e2000c101904 */
[----:B------:R-:W-:-:S03]  /*5ed10*/  LOP3.LUT P1, RZ, R11, 0x4, RZ, 0xc0, !PT ;  /* 0x000000040bff7812 */ /* 0x000fc6000782c0ff */
[----:B------:R-:W3:Y:S01]  /*5ed20*/  LDL.LU R167, [R1+0x5a4] ;  /* 0x0005a40001a77983 */ /* 0x000ee20000300800 */
[----:B-1----:R-:W-:-:S03]  /*5ed30*/  IMAD.WIDE R14, R230, 0x4, R4 ;  /* 0x00000004e60e7825 */ /* 0x002fc600078e0204 */
[----:B------:R-:W3:Y:S06]  /*5ed40*/  LDL.LU R250, [R1+0x1a4] ;  /* 0x0001a40001fa7983 */ /* 0x000eec0000300800 */
[----:B------:R1:W-:Y:S01]  /*5ed50*/  @P1 STG.E desc[UR4][R14.64], R231 ;  /* 0x000000e70e001986 */ /* 0x0003e2000c101904 */
[----:B------:R-:W-:-:S03]  /*5ed60*/  LOP3.LUT P1, RZ, R11, 0x2, RZ, 0xc0, !PT ;  /* 0x000000020bff7812 */ /* 0x000fc6000782c0ff */
[----:B------:R-:W3:Y:S01]  /*5ed70*/  LDL.LU R230, [R1+0x1298] ;  /* 0x0012980001e67983 */ /* 0x000ee20000300800 */
[----:B-1----:R-:W-:-:S03]  /*5ed80*/  IMAD.WIDE R14, R252, 0x4, R2 ;  /* 0x00000004fc0e7825 */ /* 0x002fc600078e0202 */
[----:B------:R-:W3:Y:S06]  /*5ed90*/  LDL.LU R231, [R1+0xd98] ;  /* 0x000d980001e77983 */ /* 0x000eec0000300800 */
[----:B--2---:R1:W-:Y:S01]  /*5eda0*/  @P1 STG.E desc[UR4][R14.64], R20 ;  /* 0x000000140e001986 */ /* 0x0043e2000c101904 */
[----:B------:R-:W-:Y:S01]  /*5edb0*/  LOP3.LUT P1, RZ, R11, 0x1, RZ, 0xc0, !PT ;  /* 0x000000010bff7812 */ /* 0x000fe2000782c0ff */
[----:B------:R-:W-:Y:S02]  /*5edc0*/  IMAD.WIDE R10, R252, 0x4, R4 ;  /* 0x00000004fc0a7825 */ /* 0x000fe400078e0204 */
[----:B-1----:R-:W2:Y:S10]  /*5edd0*/  LDL.LU R20, [R1+0x129c] ;  /* 0x00129c0001147983 */ /* 0x002eb40000300800 */
[----:B----4-:R1:W-:Y:S01]  /*5ede0*/  @P1 STG.E desc[UR4][R10.64], R22 ;  /* 0x000000160a001986 */ /* 0x0103e2000c101904 */
[----:B------:R-:W-:-:S03]  /*5edf0*/  LOP3.LUT P1, RZ, R12, 0x80000000, RZ, 0xc0, !PT ;  /* 0x800000000cff7812 */ /* 0x000fc6000782c0ff */
[----:B------:R-:W4:Y:S01]  /*5ee00*/  LDL.LU R252, [R1+0x5a8] ;  /* 0x0005a80001fc7983 */ /* 0x000f220000300800 */
[----:B-1----:R-:W-:-:S09]  /*5ee10*/  IMAD.WIDE R10, R13, 0x4, R2 ;  /* 0x000000040d0a7825 */ /* 0x002fd200078e0202 */
        /* <DEDUP_REMOVED lines=9> */
[----:B------:R1:W-:Y:S04]  /*5eeb0*/  @P1 STG.E desc[UR4][R10.64], R18 ;  /* 0x000000120a001986 */ /* 0x0003e8000c101904 */
[----:B-1----:R-:W2:Y:S01]  /*5eec0*/  LDL.LU R18, [R1+0x1c7c] ;  /* 0x001c7c0001127983 */ /* 0x002ea20000300800 */
[----:B------:R-:W-:Y:S02]  /*5eed0*/  LOP3.LUT P1, RZ, R12, 0x8000000, RZ, 0xc0, !PT ;  /* 0x080000000cff7812 */ /* 0x000fe4000782c0ff */
[----:B------:R-:W-:Y:S01]  /*5eee0*/  LOP3.LUT P2, RZ, R17, 0x10000, RZ, 0xc0, !PT ;  /* 0x0001000011ff7812 */ /* 0x000fe2000784c0ff */
[----:B---3--:R-:W-:Y:S01]  /*5eef0*/  IMAD.WIDE R10, R229, 0x4, R2 ;  /* 0x00000004e50a7825 */ /* 0x008fe200078e0202 */
[C---:B------:R-:W-:Y:S02]  /*5ef00*/  LOP3.LUT P3, RZ, R17.reuse, 0x20000, RZ, 0xc0, !PT ;  /* 0x0002000011ff7812 */ /* 0x040fe4000786c0ff */
[----:B------:R-:W-:-:S07]  /*5ef10*/  LOP3.LUT P4, RZ, R17, 0x40000, RZ, 0xc0, !PT ;  /* 0x0004000011ff7812 */ /* 0x000fce000788c0ff */
        /* <DEDUP_REMOVED lines=9> */
[----:B-1----:R-:W-:-:S05]  /*5efb0*/  IMAD.WIDE R10, R230, 0x4, R2 ;  /* 0x00000004e60a7825 */ /* 0x002fca00078e0202 */
[----:B------:R1:W-:Y:S02]  /*5efc0*/  @P5 STG.E desc[UR4][R10.64], R231 ;  /* 0x000000e70a005986 */ /* 0x0003e4000c101904 */
[----:B-1----:R-:W-:Y:S02]  /*5efd0*/  IMAD.WIDE R10, R230, 0x4, R4 ;  /* 0x00000004e60a7825 */ /* 0x002fe400078e0204 */
[----:B------:R-:W3:Y:S04]  /*5efe0*/  LDL.LU R231, [R1+0x12a4] ;  /* 0x0012a40001e77983 */ /* 0x000ee80000300800 */
[----:B------:R-:W3:Y:S04]  /*5eff0*/  LDL.LU R230, [R1+0x1ac] ;  /* 0x0001ac0001e67983 */ /* 0x000ee80000300800 */
[----:B--2---:R1:W-:Y:S04]  /*5f000*/  @P6 STG.E desc[UR4][R10.64], R18 ;  /* 0x000000120a006986 */ /* 0x0043e8000c101904 */
[----:B-1----:R-:W2:Y:S04]  /*5f010*/  LDL.LU R18, [R1+0x1c78] ;  /* 0x001c780001127983 */ /* 0x002ea80000300800 */
[----:B------:R-:W3:Y:S04]  /*5f020*/  LDL.LU R166, [R1+0x1a8] ;  /* 0x0001a80001a67983 */ /* 0x000ee80000300800 */
[----:B------:R-:W3:Y:S04]  /*5f030*/  LDL.LU R167, [R1+0xd9c] ;  /* 0x000d9c0001a77983 */ /* 0x000ee80000300800 */
[----:B------:R-:W3:Y:S01]  /*5f040*/  LDL.LU R251, [R1+0x12a0] ;  /* 0x0012a00001fb7983 */ /* 0x000ee20000300800 */
[----:B------:R-:W-:-:S03]  /*5f050*/  LOP3.LUT P0, RZ, R17, 0x200000, RZ, 0xc0, !PT ;  /* 0x0020000011ff7812 */ /* 0x000fc6000780c0ff */
[----:B------:R-:W3:Y:S01]  /*5f060*/  LDL.LU R250, [R1+0x9ac] ;  /* 0x0009ac0001fa7983 */ /* 0x000ee20000300800 */
[----:B------:R-:W-:-:S09]  /*5f070*/  IMAD.WIDE R10, R20, 0x4, R2 ;  /* 0x00000004140a7825 */ /* 0x000fd200078e0202 */
[----:B----4-:R1:W-:Y:S04]  /*5f080*/  @P0 STG.E desc[UR4][R10.64], R252 ;  /* 0x000000fc0a000986 */ /* 0x0103e8000c101904 */
[----:B-1----:R-:W4:Y:S01]  /*5f090*/  LDL.LU R252, [R1+0x5ac] ;  /* 0x0005ac0001fc7983 */ /* 0x002f220000300800 */
[----:B------:R-:W-:Y:S01]  /*5f0a0*/  LOP3.LUT R12, R12, 0xfff7ffff, RZ, 0xc0, !PT ;  /* 0xfff7ffff0c0c7812 */ /* 0x000fe200078ec0ff */
[----:B------:R-:W-:Y:S02]  /*5f0b0*/  IMAD.WIDE R10, R20, 0x4, R4 ;  /* 0x00000004140a7825 */ /* 0x000fe400078e0204 */
[----:B------:R-:W4:Y:S01]  /*5f0c0*/  LDL.LU R20, [R1+0x12a8] ;  /* 0x0012a80001147983 */ /* 0x000f220000300800 */
[C---:B------:R-:W-:Y:S02]  /*5f0d0*/  LOP3.LUT P4, RZ, R17.reuse, 0x400000, RZ, 0xc0, !PT ;  /* 0x0040000011ff7812 */ /* 0x040fe4000788c0ff */
[----:B------:R-:W-:-:S02]  /*5f0e0*/  LOP3.LUT P5, RZ, R17, 0x800000, RZ, 0xc0, !PT ;  /* 0x0080000011ff7812 */ /* 0x000fc400078ac0ff */
[C---:B------:R-:W-:Y:S02]  /*5f0f0*/  LOP3.LUT P6, RZ, R17.reuse, 0x1000000, RZ, 0xc0, !PT ;  /* 0x0100000011ff7812 */ /* 0x040fe400078cc0ff */
[----:B------:R-:W-:Y:S02]  /*5f100*/  LOP3.LUT P0, RZ, R17, 0x2000000, RZ, 0xc0, !PT ;  /* 0x0200000011ff7812 */ /* 0x000fe4000780c0ff */
        /* <DEDUP_REMOVED lines=24> */
[----:B------:R-:W2:Y:S04]  /*5f290*/  LDL.LU R17, [R1+0xda0] ;  /* 0x000da00001117983 */ /* 0x000ea80000300800 */
        /* <DEDUP_REMOVED lines=10> */
[----:B---3--:R1:W-:Y:S04]  /*5f340*/  @P4 STG.E desc[UR4][R10.64], R166 ;  /* 0x000000a60a004986 */ /* 0x0083e8000c101904 */
[----:B------:R-:W3:Y:S01]  /*5f350*/  LDL.LU R229, [R1+0xda8] ;  /* 0x000da80001e57983 */ /* 0x000ee20000300800 */
[----:B-1----:R-:W-:-:S03]  /*5f360*/  IMAD.WIDE R10, R251, 0x4, R2 ;  /* 0x00000004fb0a7825 */ /* 0x002fc600078e0202 */
[----:B------:R-:W3:Y:S04]  /*5f370*/  LDL.LU R166, [R1+0x12b8] ;  /* 0x0012b80001a67983 */ /* 0x000ee80000300800 */
[----:B------:R1:W-:Y:S02]  /*5f380*/  @P5 STG.E desc[UR4][R10.64], R167 ;  /* 0x000000a70a005986 */ /* 0x0003e4000c101904 */
[----:B-1----:R-:W-:Y:S02]  /*5f390*/  IMAD.WIDE R10, R251, 0x4, R4 ;  /* 0x00000004fb0a7825 */ /* 0x002fe400078e0204 */
[----:B------:R-:W3:Y:S04]  /*5f3a0*/  LDL.LU R167, [R1+0x9b8] ;  /* 0x0009b80001a77983 */ /* 0x000ee80000300800 */
[----:B------:R1:W-:Y:S04]  /*5f3b0*/  @P6 STG.E desc[UR4][R10.64], R250 ;  /* 0x000000fa0a006986 */ /* 0x0003e8000c101904 */
[----:B------:R-:W3:Y:S04]  /*5f3c0*/  LDL.LU R251, [R1+0x5b8] ;  /* 0x0005b80001fb7983 */ /* 0x000ee80000300800 */
[----:B-1----:R-:W3:Y:S01]  /*5f3d0*/  LDL.LU R250, [R1+0x12bc] ;  /* 0x0012bc0001fa7983 */ /* 0x002ee20000300800 */
[----:B------:R-:W-:-:S05]  /*5f3e0*/  IMAD.WIDE R10, R231, 0x4, R2 ;  /* 0x00000004e70a7825 */ /* 0x000fca00078e0202 */
[----:B----4-:R1:W-:Y:S02]  /*5f3f0*/  @P0 STG.E desc[UR4][R10.64], R252 ;  /* 0x000000fc0a000986 */ /* 0x0103e4000c101904 */
[----:B-1----:R-:W-:Y:S02]  /*5f400*/  IMAD.WIDE R10, R231, 0x4, R4 ;  /* 0x00000004e70a7825 */ /* 0x002fe400078e0204 */
[----:B------:R-:W4:Y:S04]  /*5f410*/  LDL.LU R252, [R1+0x1b8] ;  /* 0x0001b80001fc7983 */ /* 0x000f280000300800 */
[----:B------:R1:W-:Y:S04]  /*5f420*/  @P1 STG.E desc[UR4][R10.64], R230 ;  /* 0x000000e60a001986 */ /* 0x0003e8000c101904 */
[----:B------:R-:W4:Y:S04]  /*5f430*/  LDL.LU R231, [R1+0xdac] ;  /* 0x000dac0001e77983 */ /* 0x000f280000300800 */
[----:B-1----:R-:W4:Y:S01]  /*5f440*/  LDL.LU R230, [R1+0x12c0] ;  /* 0x0012c00001e67983 */ /* 0x002f220000300800 */
[----:B------:R-:W-:Y:S01]  /*5f450*/  LOP3.LUT P1, RZ, R12, 0x4000000, RZ, 0xc0, !PT ;  /* 0x040000000cff7812 */ /* 0x000fe2000782c0ff */
[----:B------:R-:W-:Y:S01]  /*5f460*/  IMAD.WIDE R10, R20, 0x4, R2 ;  /* 0x00000004140a7825 */ /* 0x000fe200078e0202 */
[----:B------:R-:W-:-:S02]  /*5f470*/  LOP3.LUT P2, RZ, R18, 0x8, RZ, 0xc0, !PT ;  /* 0x0000000812ff7812 */ /* 0x000fc4000784c0ff */
[C---:B------:R-:W-:Y:S02]  /*5f480*/  LOP3.LUT P3, RZ, R18.reuse, 0x10, RZ, 0xc0, !PT ;  /* 0x0000001012ff7812 */ /* 0x040fe4000786c0ff */
[C---:B------:R-:W-:Y:S02]  /*5f490*/  LOP3.LUT P4, RZ, R18.reuse, 0x20, RZ, 0xc0, !PT ;  /* 0x0000002012ff7812 */ /* 0x040fe4000788c0ff */
[C---:B------:R-:W-:Y:S02]  /*5f4a0*/  LOP3.LUT P5, RZ, R18.reuse, 0x40, RZ, 0xc0, !PT ;  /* 0x0000004012ff7812 */ /* 0x040fe400078ac0ff */
[----:B------:R-:W-:-:S03]  /*5f4b0*/  LOP3.LUT P6, RZ, R18, 0x80, RZ, 0xc0, !PT ;  /* 0x0000008012ff7812 */ /* 0x000fc600078cc0ff */
[----:B--2---:R1:W-:Y:S02]  /*5f4c0*/  @P1 STG.E desc[UR4][R10.64], R17 ;  /* 0x000000110a001986 */ /* 0x0043e4000c101904 */
        /* <DEDUP_REMOVED lines=22> */
[----:B---3--:R-:W-:-:S05]  /*5f630*/  IMAD.WIDE R10, R166, 0x4, R2 ;  /* 0x00000004a60a7825 */ /* 0x008fca00078e0202 */
[----:B------:R1:W-:Y:S02]  /*5f640*/  @P2 STG.E desc[UR4][R10.64], R229 ;  /* 0x000000e50a002986 */ /* 0x0003e4000c101904 */
[----:B-1----:R-:W-:Y:S02]  /*5f650*/  IMAD.WIDE R10, R166, 0x4, R4 ;  /* 0x00000004a60a7825 */ /* 0x002fe400078e0204 */
[----:B------:R-:W3:Y:S04]  /*5f660*/  LDL.LU R166, [R1+0x5bc] ;  /* 0x0005bc0001a67983 */ /* 0x000ee80000300800 */
[----:B------:R1:W-:Y:S02]  /*5f670*/  @P3 STG.E desc[UR4][R10.64], R167 ;  /* 0x000000a70a003986 */ /* 0x0003e4000c101904 */
[----:B-1----:R-:W-:-:S02]  /*5f680*/  IMAD.WIDE R10, R250, 0x4, R2 ;  /* 0x00000004fa0a7825 */ /* 0x002fc400078e0202 */
[----:B------:R-:W3:Y:S04]  /*5f690*/  LDL.LU R167, [R1+0x12c4] ;  /* 0x0012c40001a77983 */ /* 0x000ee80000300800 */
[----:B------:R1:W-:Y:S02]  /*5f6a0*/  @P4 STG.E desc[UR4][R10.64], R251 ;  /* 0x000000fb0a004986 */ /* 0x0003e4000c101904 */
[----:B-1----:R-:W-:Y:S02]  /*5f6b0*/  IMAD.WIDE R10, R250, 0x4, R4 ;  /* 0x00000004fa0a7825 */ /* 0x002fe400078e0204 */
[----:B------:R-:W3:Y:S04]  /*5f6c0*/  LDL.LU R251, [R1+0x1bc] ;  /* 0x0001bc0001fb7983 */ /* 0x000ee80000300800 */
[----:B----4-:R1:W-:Y:S04]  /*5f6d0*/  @P5 STG.E desc[UR4][R10.64], R252 ;  /* 0x000000fc0a005986 */ /* 0x0103e8000c101904 */
[----:B------:R-:W4:Y:S04]  /*5f6e0*/  LDL.LU R250, [R1+0xdb0] ;  /* 0x000db00001fa7983 */ /* 0x000f280000300800 */
[----:B-1----:R-:W4:Y:S01]  /*5f6f0*/  LDL.LU R252, [R1+0x12c8] ;  /* 0x0012c80001fc7983 */ /* 0x002f220000300800 */
[----:B------:R-:W-:-:S05]  /*5f700*/  IMAD.WIDE R10, R230, 0x4, R2 ;  /* 0x00000004e60a7825 */ /* 0x000fca00078e0202 */
[----:B------:R1:W-:Y:S04]  /*5f710*/  @P6 STG.E desc[UR4][R10.64], R231 ;  /* 0x000000e70a006986 */ /* 0x0003e8000c101904 */
[----:B-1----:R-:W4:Y:S01]  /*5f720*/  LDL.LU R231, [R1+0x9c0] ;  /* 0x0009c00001e77983 */ /* 0x002f220000300800 */
[----:B------:R-:W-:Y:S01]  /*5f730*/  LOP3.LUT P0, RZ, R18, 0x100, RZ, 0xc0, !PT ;  /* 0x0000010012ff7812 */ /* 0x000fe2000780c0ff */
[----:B------:R-:W-:Y:S02]  /*5f740*/  IMAD.WIDE R10, R230, 0x4, R4 ;  /* 0x00000004e60a7825 */ /* 0x000fe400078e0204 */
[----:B------:R-:W4:Y:S10]  /*5f750*/  LDL.LU R230, [R1+0x5c0] ;  /* 0x0005c00001e67983 */ /* 0x000f340000300800 */
[----:B--2---:R1:W-:Y:S04]  /*5f760*/  @P0 STG.E desc[UR4][R10.64], R20 ;  /* 0x000000140a000986 */ /* 0x0043e8000c101904 */
[----:B-1----:R-:W2:Y:S04]  /*5f770*/  LDL.LU R20, [R1+0x12cc] ;  /* 0x0012cc0001147983 */ /* 0x002ea80000300800 */
        /* <DEDUP_REMOVED lines=8> */
[----:B------:R-:W2:Y:S01]  /*5f800*/  LDL.LU R164, [R1+0x12d8] ;  /* 0x0012d80001a47983 */ /* 0x000ea20000300800 */
[----:B------:R-:W-:-:S03]  /*5f810*/  LOP3.LUT P4, RZ, R18, 0x200, RZ, 0xc0, !PT ;  /* 0x0000020012ff7812 */ /* 0x000fc6000788c0ff */
[----:B------:R-:W2:Y:S01]  /*5f820*/  LDL.LU R165, [R1+0x9c8] ;  /* 0x0009c80001a57983 */ /* 0x000ea20000300800 */
[----:B------:R-:W-:-:S03]  /*5f830*/  LOP3.LUT P5, RZ, R18, 0x400, RZ, 0xc0, !PT ;  /* 0x0000040012ff7812 */ /* 0x000fc600078ac0ff */
[----:B------:R-:W2:Y:S04]  /*5f840*/  LDL.LU R228, [R1+0x5c8] ;  /* 0x0005c80001e47983 */ /* 0x000ea80000300800 */
[----:B------:R-:W2:Y:S01]  /*5f850*/  LDL.LU R229, [R1+0x12dc] ;  /* 0x0012dc0001e57983 */ /* 0x000ea20000300800 */
[C---:B------:R-:W-:Y:S02]  /*5f860*/  LOP3.LUT P6, RZ, R18.reuse, 0x800, RZ, 0xc0, !PT ;  /* 0x0000080012ff7812 */ /* 0x040fe400078cc0ff */
[C---:B------:R-:W-:Y:S02]  /*5f870*/  LOP3.LUT P0, RZ, R18.reuse, 0x1000, RZ, 0xc0, !PT ;  /* 0x0000100012ff7812 */ /* 0x040fe4000780c0ff */
        /* <DEDUP_REMOVED lines=8> */
[----:B------:R1:W-:Y:S02]  /*5f900*/  @P4 STG.E desc[UR4][R10.64], R166 ;  /* 0x000000a60a004986 */ /* 0x0003e4000c101904 */
[----:B-1----:R-:W-:Y:S02]  /*5f910*/  IMAD.WIDE R10, R167, 0x4, R4 ;  /* 0x00000004a70a7825 */ /* 0x002fe400078e0204 */
[----:B------:R-:W3:Y:S04]  /*5f920*/  LDL.LU R166, [R1+0x1c8] ;  /* 0x0001c80001a67983 */ /* 0x000ee80000300800 */
[----:B------:R4:W-:Y:S02]  /*5f930*/  @P5 STG.E desc[UR4][R10.64], R251 ;  /* 0x000000fb0a005986 */ /* 0x0009e4000c101904 */
[----:B----4-:R-:W-:-:S02]  /*5f940*/  IMAD.WIDE R10, R252, 0x4, R2 ;  /* 0x00000004fc0a7825 */ /* 0x010fc400078e0202 */
[----:B------:R-:W4:Y:S04]  /*5f950*/  LDL.LU R251, [R1+0x12e0] ;  /* 0x0012e00001fb7983 */ /* 0x000f280000300800 */
[----:B------:R1:W-:Y:S04]  /*5f960*/  @P6 STG.E desc[UR4][R10.64], R250 ;  /* 0x000000fa0a006986 */ /* 0x0003e8000c101904 */
[----:B------:R-:W4:Y:S01]  /*5f970*/  LDL.LU R167, [R1+0xdbc] ;  /* 0x000dbc0001a77983 */ /* 0x000f220000300800 */
[----:B-1----:R-:W-:-:S03]  /*5f980*/  IMAD.WIDE R10, R252, 0x4, R4 ;  /* 0x00000004fc0a7825 */ /* 0x002fc600078e0204 */
[----:B------:R-:W4:Y:S04]  /*5f990*/  LDL.LU R250, [R1+0x9cc] ;  /* 0x0009cc0001fa7983 */ /* 0x000f280000300800 */
[----:B------:R1:W-:Y:S04]  /*5f9a0*/  @P0 STG.E desc[UR4][R10.64], R231 ;  /* 0x000000e70a000986 */ /* 0x0003e8000c101904 */
[----:B------:R-:W4:Y:S04]  /*5f9b0*/  LDL.LU R252, [R1+0x5cc] ;  /* 0x0005cc0001fc7983 */ /* 0x000f280000300800 */
[----:B-1----:R-:W4:Y:S01]  /*5f9c0*/  LDL.LU R231, [R1+0x12e4] ;  /* 0x0012e40001e77983 */ /* 0x002f220000300800 */
[----:B------:R-:W-:-:S04]  /*5f9d0*/  LOP3.LUT R12, R12, 0xffffdfff, RZ, 0xc0, !PT ;  /* 0xffffdfff0c0c7812 */ /* 0x000fc800078ec0ff */
        /* <DEDUP_REMOVED lines=17> */
[----:B--2---:R-:W-:-:S12]  /*5faf0*/  IMAD.WIDE R10, R20, 0x4, R2 ;  /* 0x00000004140a7825 */ /* 0x004fd800078e0202 */
[----:B------:R1:W-:Y:S02]  /*5fb00*/  @P1 STG.E desc[UR4][R10.64], R230 ;  /* 0x000000e60a001986 */ /* 0x0003e4000c101904 */
[----:B-1----:R-:W-:Y:S02]  /*5fb10*/  IMAD.WIDE R10, R20, 0x4, R4 ;  /* 0x00000004140a7825 */ /* 0x002fe400078e0204 */
[----:B------:R-:W2:Y:S04]  /*5fb20*/  LDL.LU R230, [R1+0xdc0] ;  /* 0x000dc00001e67983 */ /* 0x000ea80000300800 */
        /* <DEDUP_REMOVED lines=30> */
[----:B----4-:R-:W-:-:S05]  /*5fd10*/  IMAD.WIDE R10, R251, 0x4, R2 ;  /* 0x00000004fb0a7825 */ /* 0x010fca00078e0202 */
[----:B------:R1:W-:Y:S01]  /*5fd20*/  @P3 STG.E desc[UR4][R10.64], R167 ;  /* 0x000000a70a003986 */ /* 0x0003e2000c101904 */
[----:B------:R-:W-:Y:S01]  /*5fd30*/  LOP3.LUT P6, RZ, R18, 0x4000000, RZ, 0xc0, !PT ;  /* 0x0400000012ff7812 */ /* 0x000fe200078cc0ff */
        /* <DEDUP_REMOVED lines=8> */
[----:B------:R-:W4:Y:S04]  /*5fdc0*/  LDL.LU R228, [R1+0x9d0] ;  /* 0x0009d00001e47983 */ /* 0x000f280000300800 */
[----:B------:R-:W4:Y:S04]  /*5fdd0*/  LDL.LU R229, [R1+0x5d0] ;  /* 0x0005d00001e57983 */ /* 0x000f280000300800 */
[----:B------:R-:W4:Y:S04]  /*5fde0*/  LDL.LU R166, [R1+0x12ec] ;  /* 0x0012ec0001a67983 */ /* 0x000f280000300800 */
[----:B------:R-:W4:Y:S01]  /*5fdf0*/  LDL.LU R167, [R1+0x1d0] ;  /* 0x0001d00001a77983 */ /* 0x000f220000300800 */
[----:B------:R-:W-:-:S03]  /*5fe00*/  LOP3.LUT P0, RZ, R18, 0x8000000, RZ, 0xc0, !PT ;  /* 0x0800000012ff7812 */ /* 0x000fc6000780c0ff */
[----:B------:R-:W4:Y:S04]  /*5fe10*/  LDL.LU R252, [R1+0xdc4] ;  /* 0x000dc40001fc7983 */ /* 0x000f280000300800 */
[----:B------:R-:W4:Y:S04]  /*5fe20*/  LDL.LU R250, [R1+0x9d4] ;  /* 0x0009d40001fa7983 */ /* 0x000f280000300800 */
[----:B------:R-:W4:Y:S01]  /*5fe30*/  LDL.LU R251, [R1+0x5d4] ;  /* 0x0005d40001fb7983 */ /* 0x000f220000300800 */
[----:B--2---:R-:W-:-:S05]  /*5fe40*/  IMAD.WIDE R10, R20, 0x4, R2 ;  /* 0x00000004140a7825 */ /* 0x004fca00078e0202 */
[----:B------:R1:W-:Y:S04]  /*5fe50*/  @P0 STG.E desc[UR4][R10.64], R230 ;  /* 0x000000e60a000986 */ /* 0x0003e8000c101904 */
[----:B-1----:R-:W2:Y:S01]  /*5fe60*/  LDL.LU R230, [R1+0x12f4] ;  /* 0x0012f40001e67983 */ /* 0x002ea20000300800 */
[----:B------:R-:W-:-:S03]  /*5fe70*/  IMAD.WIDE R10, R20, 0x4, R4 ;  /* 0x00000004140a7825 */ /* 0x000fc600078e0204 */
[----:B------:R-:W2:Y:S01]  /*5fe80*/  LDL.LU R20, [R1+0x1d4] ;  /* 0x0001d40001147983 */ /* 0x000ea20000300800 */
[----:B------:R-:W-:-:S03]  /*5fe90*/  LOP3.LUT R12, R12, 0xfffffff7, RZ, 0xc0, !PT ;  /* 0xfffffff70c0c7812 */ /* 0x000fc600078ec0ff */
[----:B------:R-:W2:Y:S01]  /*5fea0*/  LDL.LU R17, [R1+0x12f8] ;  /* 0x0012f80001117983 */ /* 0x000ea20000300800 */
[C---:B------:R-:W-:Y:S02]  /*5feb0*/  LOP3.LUT P4, RZ, R18.reuse, 0x10000000, RZ, 0xc0, !PT ;  /* 0x1000000012ff7812 */ /* 0x040fe4000788c0ff */
[C---:B------:R-:W-:Y:S02]  /*5fec0*/  LOP3.LUT P5, RZ, R18.reuse, 0x20000000, RZ, 0xc0, !PT ;  /* 0x2000000012ff7812 */ /* 0x040fe400078ac0ff */
[C---:B------:R-:W-:Y:S02]  /*5fed0*/  LOP3.LUT P6, RZ, R18.reuse, 0x40000000, RZ, 0xc0, !PT ;  /* 0x4000000012ff7812 */ /* 0x040fe400078cc0ff */
        /* <DEDUP_REMOVED lines=11> */
[----:B---3--:R-:W-:-:S13]  /*5ff90*/  LOP3.LUT P1, RZ, R19, 0x100, RZ, 0xc0, !PT ;  /* 0x0000010013ff7812 */ /* 0x008fda000782c0ff */
        /* <DEDUP_REMOVED lines=18> */
[----:B----4-:R1:W-:Y:S10]  /*600c0*/  @P4 STG.E desc[UR4][R10.64], R228 ;  /* 0x000000e40a004986 */ /* 0x0103f4000c101904 */
[----:B------:R-:W-:-:S02]  /*600d0*/  @P1 LOP3.LUT R12, R12, 0x200, RZ, 0xfc, !PT ;  /* 0x000002000c0c1812 */ /* 0x000fc400078efcff */
[----:B------:R-:W-:Y:S01]  /*600e0*/  LOP3.LUT P1, RZ, R19, 0x2, RZ, 0xc0, !PT ;  /* 0x0000000213ff7812 */ /* 0x000fe2000782c0ff */
[----:B-1----:R-:W-:Y:S01]  /*600f0*/  IMAD.WIDE R10, R166, 0x4, R2 ;  /* 0x00000004a60a7825 */ /* 0x002fe200078e0202 */
[----:B------:R-:W-:Y:S01]  /*60100*/  LOP3.LUT R12, R12, 0xfffffbff, RZ, 0xc0, !PT ;  /* 0xfffffbff0c0c7812 */ /* 0x000fe200078ec0ff */
[----:B------:R-:W3:Y:S04]  /*60110*/  LDL.LU R228, [R1+0x1dc] ;  /* 0x0001dc0001e47983 */ /* 0x000ee80000300800 */
[----:B------:R1:W-:Y:S06]  /*60120*/  @P5 STG.E desc[UR4][R10.64], R229 ;  /* 0x000000e50a005986 */ /* 0x0003ec000c101904 */
[----:B------:R-:W-:-:S02]  /*60130*/  @P1 LOP3.LUT R12, R12, 0x400, RZ, 0xfc, !PT ;  /* 0x000004000c0c1812 */ /* 0x000fc400078efcff */
[----:B------:R-:W-:Y:S01]  /*60140*/  LOP3.LUT P1, RZ, R19, 0x1, RZ, 0xc0, !PT ;  /* 0x0000000113ff7812 */ /* 0x000fe2000782c0ff */
[----:B-1----:R-:W-:Y:S01]  /*60150*/  IMAD.WIDE R10, R166, 0x4, R4 ;  /* 0x00000004a60a7825 */ /* 0x002fe200078e0204 */
[----:B------:R-:W4:Y:S04]  /*60160*/  LDL.LU R229, [R1+0xdd0] ;  /* 0x000dd00001e57983 */ /* 0x000f280000300800 */
[----:B------:R1:W-:Y:S04]  /*60170*/  @P6 STG.E desc[UR4][R10.64], R167 ;  /* 0x000000a70a006986 */ /* 0x0003e8000c101904 */
[----:B------:R-:W4:Y:S01]  /*60180*/  LDL.LU R166, [R1+0x1308] ;  /* 0x0013080001a67983 */ /* 0x000f220000300800 */
        /* <DEDUP_REMOVED lines=8> */
[----:B--2---:R-:W-:-:S03]  /*60210*/  IMAD.WIDE R10, R230, 0x4, R2 ;  /* 0x00000004e60a7825 */ /* 0x004fc600078e0202 */
[----:B------:R-:W2:Y:S06]  /*60220*/  LDL.LU R250, [R1+0x1c70] ;  /* 0x001c700001fa7983 */ /* 0x000eac0000300800 */
[----:B------:R1:W-:Y:S01]  /*60230*/  @P1 STG.E desc[UR4][R10.64], R251 ;  /* 0x000000fb0a001986 */ /* 0x0003e2000c101904 */
[----:B------:R-:W-:Y:S01]  /*60240*/  LOP3.LUT P1, RZ, R12, 0x200, RZ, 0xc0, !PT ;  /* 0x000002000cff7812 */ /* 0x000fe2000782c0ff */
[----:B-1----:R-:W-:Y:S02]  /*60250*/  IMAD.WIDE R10, R230, 0x4, R4 ;  /* 0x00000004e60a7825 */ /* 0x002fe400078e0204 */
[----:B------:R-:W2:Y:S04]  /*60260*/  LDL.LU R251, [R1+0x1c6c] ;  /* 0x001c6c0001fb7983 */ /* 0x000ea80000300800 */
[----:B------:R-:W2:Y:S06]  /*60270*/  LDL.LU R230, [R1+0x1c68] ;  /* 0x001c680001e67983 */ /* 0x000eac0000300800 */
[----:B------:R1:W-:Y:S04]  /*60280*/  @P1 STG.E desc[UR4][R10.64], R20 ;  /* 0x000000140a001986 */ /* 0x0003e8000c101904 */
[----:B-1----:R-:W2:Y:S01]  /*60290*/  LDL.LU R20, [R1+0x1c64] ;  /* 0x001c640001147983 */ /* 0x002ea20000300800 */
        /* <DEDUP_REMOVED lines=24> */
[----:B-1----:R-:W-:Y:S01]  /*60420*/  IMAD.WIDE R10, R165, 0x4, R4 ;  /* 0x00000004a50a7825 */ /* 0x002fe200078e0204 */
[C---:B------:R-:W-:Y:S02]  /*60430*/  LOP3.LUT P6, RZ, R19.reuse, 0x2000, RZ, 0xc0, !PT ;  /* 0x0000200013ff7812 */ /* 0x040fe400078cc0ff */
[----:B------:R-:W-:Y:S02]  /*60440*/  LOP3.LUT P0, RZ, R19, 0x4000, RZ, 0xc0, !PT ;  /* 0x0000400013ff7812 */ /* 0x000fe4000780c0ff */
[----:B---3--:R4:W-:Y:S02]  /*60450*/  @P3 STG.E desc[UR4][R10.64], R228 ;  /* 0x000000e40a003986 */ /* 0x0089e4000c101904 */
[----:B----4-:R-:W-:-:S05]  /*60460*/  IMAD.WIDE R10, R166, 0x4, R2 ;  /* 0x00000004a60a7825 */ /* 0x010fca00078e0202 */
        /* <DEDUP_REMOVED lines=8> */
[----:B------:R-:W4:Y:S04]  /*604f0*/  LDL.LU R229, [R1+0x1318] ;  /* 0x0013180001e57983 */ /* 0x000f280000300800 */
[----:B--2---:R1:W-:Y:S04]  /*60500*/  @P0 STG.E desc[UR4][R10.64], R20 ;  /* 0x000000140a000986 */ /* 0x0043e8000c101904 */
[----:B-1----:R-:W2:Y:S04]  /*60510*/  LDL.LU R20, [R1+0x1c60] ;  /* 0x001c600001147983 */ /* 0x002ea80000300800 */
[----:B------:R-:W4:Y:S04]  /*60520*/  LDL.LU R252, [R1+0xdd4] ;  /* 0x000dd40001fc7983 */ /* 0x000f280000300800 */
[----:B------:R-:W4:Y:S04]  /*60530*/  LDL.LU R0, [R1+0x9e4] ;  /* 0x0009e40001007983 */ /* 0x000f280000300800 */
[----:B------:R-:W4:Y:S04]  /*60540*/  LDL.LU R165, [R1+0x5e4] ;  /* 0x0005e40001a57983 */ /* 0x000f280000300800 */
[----:B------:R-:W4:Y:S01]  /*60550*/  LDL.LU R167, [R1+0x1314] ;  /* 0x0013140001a77983 */ /* 0x000f220000300800 */
[----:B------:R-:W-:-:S03]  /*60560*/  LOP3.LUT P0, RZ, R19, 0x8000000, RZ, 0xc0, !PT ;  /* 0x0800000013ff7812 */ /* 0x000fc6000780c0ff */
[----:B------:R-:W4:Y:S01]  /*60570*/  LDL.LU R164, [R1+0x1e4] ;  /* 0x0001e40001a47983 */ /* 0x000f220000300800 */
[C---:B------:R-:W-:Y:S02]  /*60580*/  LOP3.LUT P2, RZ, R19.reuse, 0x8000, RZ, 0xc0, !PT ;  /* 0x0000800013ff7812 */ /* 0x040fe4000784c0ff */
[C---:B------:R-:W-:Y:S02]  /*60590*/  LOP3.LUT P5, RZ, R19.reuse, 0x80000, RZ, 0xc0, !PT ;  /* 0x0008000013ff7812 */ /* 0x040fe400078ac0ff */
[C---:B------:R-:W-:Y:S02]  /*605a0*/  LOP3.LUT P6, RZ, R19.reuse, 0x400000, RZ, 0xc0, !PT ;  /* 0x0040000013ff7812 */ /* 0x040fe400078cc0ff */
[----:B------:R-:W-:Y:S02]  /*605b0*/  LOP3.LUT R12, R12, 0xfffffffb, RZ, 0xc0, !PT ;  /* 0xfffffffb0c0c7812 */ /* 0x000fe400078ec0ff */
[----:B------:R-:W-:-:S07]  /*605c0*/  LOP3.LUT P3, RZ, R19, 0x10000, RZ, 0xc0, !PT ;  /* 0x0001000013ff7812 */ /* 0x000fce000786c0ff */
[----:B------:R-:W-:-:S04]  /*605d0*/  @P5 LOP3.LUT R12, R12, 0x4, RZ, 0xfc, !PT ;  /* 0x000000040c0c5812 */ /* 0x000fc800078efcff */
[----:B------:R-:W-:Y:S02]  /*605e0*/  LOP3.LUT R12, R12, 0xfffffffe, RZ, 0xc0, !PT ;  /* 0xfffffffe0c0c7812 */ /* 0x000fe400078ec0ff */
[C---:B------:R-:W-:Y:S02]  /*605f0*/  LOP3.LUT P4, RZ, R19.reuse, 0x20000, RZ, 0xc0, !PT ;  /* 0x0002000013ff7812 */ /* 0x040fe4000788c0ff */
[----:B------:R-:W-:Y:S02]  /*60600*/  @P6 LOP3.LUT R12, R12, 0x1, RZ, 0xfc, !PT ;  /* 0x000000010c0c6812 */ /* 0x000fe400078efcff */
[C---:B------:R-:W-:Y:S02]  /*60610*/  LOP3.LUT P6, RZ, R19.reuse, 0x200000, RZ, 0xc0, !PT ;  /* 0x0020000013ff7812 */ /* 0x040fe400078cc0ff */
[----:B------:R-:W-:Y:S02]  /*60620*/  LOP3.LUT R12, R12, 0xfffffffd, RZ, 0xc0, !PT ;  /* 0xfffffffd0c0c7812 */ /* 0x000fe400078ec0ff */
[----:B------:R-:W-:-:S02]  /*60630*/  LOP3.LUT P5, RZ, R19, 0x40000, RZ, 0xc0, !PT ;  /* 0x0004000013ff7812 */ /* 0x000fc400078ac0ff */
[----:B------:R-:W-:-:S07]  /*60640*/  LOP3.LUT P1, RZ, R19, 0x10000000, RZ, 0xc0, !PT ;  /* 0x1000000013ff7812 */ /* 0x000fce000782c0ff */
[----:B------:R-:W-:Y:S02]  /*60650*/  @P6 LOP3.LUT R12, R12, 0x2, RZ, 0xfc, !PT ;  /* 0x000000020c0c6812 */ /* 0x000fe400078efcff */
[----:B------:R-:W-:Y:S01]  /*60660*/  LOP3.LUT P6, RZ, R19, 0x100000, RZ, 0xc0, !PT ;  /* 0x0010000013ff7812 */ /* 0x000fe200078cc0ff */
[----:B---3--:R-:W-:Y:S01]  /*60670*/  IMAD.WIDE R10, R231, 0x4, R2 ;  /* 0x00000004e70a7825 */ /* 0x008fe200078e0202 */
[----:B--2---:R-:W-:-:S04]  /*60680*/  LOP3.LUT R20, R20, 0xefffffff, RZ, 0xc0, !PT ;  /* 0xefffffff14147812 */ /* 0x004fc800078ec0ff */
[----:B------:R-:W-:Y:S02]  /*60690*/  @P0 LOP3.LUT R20, R20, 0x10000000, RZ, 0xfc, !PT ;  /* 0x1000000014140812 */ /* 0x000fe400078efcff */
[----:B------:R-:W-:Y:S02]  /*606a0*/  LOP3.LUT P0, RZ, R19, 0x4000000, RZ, 0xc0, !PT ;  /* 0x0400000013ff7812 */ /* 0x000fe4000780c0ff */
[----:B------:R-:W-:Y:S01]  /*606b0*/  LOP3.LUT R20, R20, 0xdfffffff, RZ, 0xc0, !PT ;  /* 0xdfffffff14147812 */ /* 0x000fe200078ec0ff */
[----:B----4-:R1:W-:Y:S10]  /*606c0*/  @P2 STG.E desc[UR4][R10.64], R252 ;  /* 0x000000fc0a002986 */ /* 0x0103f4000c101904 */
[----:B------:R-:W-:-:S02]  /*606d0*/  @P0 LOP3.LUT R20, R20, 0x20000000, RZ, 0xfc, !PT ;  /* 0x2000000014140812 */ /* 0x000fc400078efcff */
[----:B------:R-:W-:Y:S01]  /*606e0*/  LOP3.LUT P0, RZ, R19, 0x2000000, RZ, 0xc0, !PT ;  /* 0x0200000013ff7812 */ /* 0x000fe2000780c0ff */
[----:B-1----:R-:W-:Y:S02]  /*606f0*/  IMAD.WIDE R10, R231, 0x4, R4 ;  /* 0x00000004e70a7825 */ /* 0x002fe400078e0204 */
[----:B------:R-:W2:Y:S01]  /*60700*/  LDL.LU R231, [R1+0x9e8] ;  /* 0x0009e80001e77983 */ /* 0x000ea20000300800 */
[----:B------:R-:W-:-:S03]  /*60710*/  LOP3.LUT R20, R20, 0xbfffffff, RZ, 0xc0, !PT ;  /* 0xbfffffff14147812 */ /* 0x000fc600078ec0ff */
[----:B------:R-:W3:Y:S04]  /*60720*/  LDL.LU R252, [R1+0x5e8] ;  /* 0x0005e80001fc7983 */ /* 0x000ee80000300800 */
[----:B------:R-:W4:Y:S02]  /*60730*/  LDL.LU R13, [R1+0x131c] ;  /* 0x00131c00010d7983 */ /* 0x000f240000300800 */
[----:B------:R-:W-:Y:S02]  /*60740*/  @P0 LOP3.LUT R20, R20, 0x40000000, RZ, 0xfc, !PT ;  /* 0x4000000014140812 */ /* 0x000fe400078efcff */
[----:B------:R-:W-:Y:S01]  /*60750*/  LOP3.LUT P0, RZ, R19, 0x1000000, RZ, 0xc0, !PT ;  /* 0x0100000013ff7812 */ /* 0x000fe2000780c0ff */
[----:B------:R1:W-:Y:S01]  /*60760*/  @P3 STG.E desc[UR4][R10.64], R0 ;  /* 0x000000000a003986 */ /* 0x0003e2000c101904 */
[----:B------:R-:W-:-:S03]  /*60770*/  LOP3.LUT R20, R20, 0x7fffffff, RZ, 0xc0, !PT ;  /* 0x7fffffff14147812 */ /* 0x000fc600078ec0ff */
[----:B------:R-:W3:Y:S01]  /*60780*/  LDL.LU R166, [R1+0xddc] ;  /* 0x000ddc0001a67983 */ /* 0x000ee20000300800 */
[----:B------:R-:W-:-:S03]  /*60790*/  LOP3.LUT P2, RZ, R19, 0x20000000, RZ, 0xc0, !PT ;  /* 0x2000000013ff7812 */ /* 0x000fc6000784c0ff */
[----:B------:R-:W3:Y:S01]  /*607a0*/  LDL.LU R18, [R1+0x1320] ;  /* 0x0013200001127983 */ /* 0x000ee20000300800 */
[----:B-1----:R-:W-:-:S03]  /*607b0*/  IMAD.WIDE R10, R167, 0x4, R2 ;  /* 0x00000004a70a7825 */ /* 0x002fc600078e0202 */
[----:B------:R-:W-:Y:S02]  /*607c0*/  @P0 LOP3.LUT R20, R20, 0x80000000, RZ, 0xfc, !PT ;  /* 0x8000000014140812 */ /* 0x000fe400078efcff */
[C---:B------:R-:W-:Y:S01]  /*607d0*/  LOP3.LUT P0, RZ, R19.reuse, 0x800000, RZ, 0xc0, !PT ;  /* 0x0080000013ff7812 */ /* 0x040fe2000780c0ff */
[----:B------:R1:W-:Y:S01]  /*607e0*/  @P4 STG.E desc[UR4][R10.64], R165 ;  /* 0x000000a50a004986 */ /* 0x0003e2000c101904 */
[C---:B------:R-:W-:Y:S02]  /*607f0*/  LOP3.LUT P3, RZ, R19.reuse, 0x40000000, RZ, 0xc0, !PT ;  /* 0x4000000013ff7812 */ /* 0x040fe4000786c0ff */
[----:B------:R-:W-:Y:S02]  /*60800*/  LOP3.LUT P4, RZ, R19, 0x80000000, RZ, 0xc0, !PT ;  /* 0x8000000013ff7812 */ /* 0x000fe4000788c0ff */
[----:B------:R-:W3:Y:S04]  /*60810*/  LDL.LU R19, [R1+0x1e8] ;  /* 0x0001e80001137983 */ /* 0x000ee80000300800 */
[----:B-1----:R-:W3:Y:S01]  /*60820*/  LDL.LU R165, [R1+0x9ec] ;  /* 0x0009ec0001a57983 */ /* 0x002ee20000300800 */
[----:B------:R-:W-:-:S03]  /*60830*/  IMAD.WIDE R10, R167, 0x4, R4 ;  /* 0x00000004a70a7825 */ /* 0x000fc600078e0204 */
[----:B------:R-:W3:Y:S04]  /*60840*/  LDL.LU R167, [R1+0x5ec] ;  /* 0x0005ec0001a77983 */ /* 0x000ee80000300800 */
[----:B------:R-:W3:Y:S04]  /*60850*/  LDL.LU R17, [R1+0x1324] ;  /* 0x0013240001117983 */ /* 0x000ee80000300800 */
[----:B------:R1:W-:Y:S01]  /*60860*/  @P5 STG.E desc[UR4][R10.64], R164 ;  /* 0x000000a40a005986 */ /* 0x0003e2000c101904 */
[----:B------:R-:W-:-:S03]  /*60870*/  LOP3.LUT P5, RZ, R12, 0x4, RZ, 0xc0, !PT ;  /* 0x000000040cff7812 */ /* 0x000fc600078ac0ff */
        /* <DEDUP_REMOVED lines=12> */
[----:B--2---:R4:W-:Y:S01]  /*60940*/  @P6 STG.E desc[UR4][R10.64], R231 ;  /* 0x000000e70a006986 */ /* 0x0049e2000c101904 */
[----:B------:R-:W-:Y:S01]  /*60950*/  LOP3.LUT P6, RZ, R12, 0x2, RZ, 0xc0, !PT ;  /* 0x000000020cff7812 */ /* 0x000fe200078cc0ff */
[----:B----4-:R-:W-:-:S02]  /*60960*/  IMAD.WIDE R10, R13, 0x4, R2 ;  /* 0x000000040d0a7825 */ /* 0x010fc400078e0202 */
[----:B------:R-:W2:Y:S10]  /*60970*/  LDL.LU R231, [R1+0x1c5c] ;  /* 0x001c5c0001e77983 */ /* 0x000eb40000300800 */
[----:B---3--:R1:W-:Y:S01]  /*60980*/  @P6 STG.E desc[UR4][R10.64], R252 ;  /* 0x000000fc0a006986 */ /* 0x0083e2000c101904 */
[----:B------:R-:W-:Y:S01]  /*60990*/  LOP3.LUT P6, RZ, R12, 0x1, RZ, 0xc0, !PT ;  /* 0x000000010cff7812 */ /* 0x000fe200078cc0ff */
[----:B------:R-:W-:-:S04]  /*609a0*/  IMAD.WIDE R12, R13, 0x4, R4 ;  /* 0x000000040d0c7825 */ /* 0x000fc800078e0204 */
[----:B-1----:R-:W-:Y:S01]  /*609b0*/  IMAD.WIDE R10, R18, 0x4, R2 ;  /* 0x00000004120a7825 */ /* 0x002fe200078e0202 */
[----:B------:R-:W3:Y:S07]  /*609c0*/  LDL.LU R252, [R1+0x1c58] ;  /* 0x001c580001fc7983 */ /* 0x000eee0000300800 */
[----:B------:R-:W-:Y:S04]  /*609d0*/  @P6 STG.E desc[UR4][R12.64], R19 ;  /* 0x000000130c006986 */ /* 0x000fe8000c101904 */
[----:B------:R1:W-:Y:S04]  /*609e0*/  @P0 STG.E desc[UR4][R10.64], R166 ;  /* 0x000000a60a000986 */ /* 0x0003e8000c101904 */
[----:B-1----:R-:W4:Y:S01]  /*609f0*/  LDL.LU R166, [R1+0xde4] ;  /* 0x000de40001a67983 */ /* 0x002f220000300800 */
[----:B------:R-:W-:Y:S01]  /*60a00*/  LOP3.LUT P0, RZ, R20, 0x80000000, RZ, 0xc0, !PT ;  /* 0x8000000014ff7812 */ /* 0x000fe2000780c0ff */
[----:B------:R-:W-:-:S12]  /*60a10*/  IMAD.WIDE R10, R18, 0x4, R4 ;  /* 0x00000004120a7825 */ /* 0x000fd800078e0204 */
[----:B------:R1:W-:Y:S01]  /*60a20*/  @P0 STG.E desc[UR4][R10.64], R165 ;  /* 0x000000a50a000986 */ /* 0x0003e2000c101904 */
[C---:B------:R-:W-:Y:S01]  /*60a30*/  LOP3.LUT P0, RZ, R20.reuse, 0x40000000, RZ, 0xc0, !PT ;  /* 0x4000000014ff7812 */ /* 0x040fe2000780c0ff */
[C---:B-1----:R-:W-:Y:S02]  /*60a40*/  IMAD.WIDE R10, R17.reuse, 0x4, R2 ;  /* 0x00000004110a7825 */ /* 0x042fe400078e0202 */
[----:B------:R-:W2:Y:S10]  /*60a50*/  LDL.LU R165, [R1+0x9f4] ;  /* 0x0009f40001a57983 */ /* 0x000eb40000300800 */
[----:B------:R1:W-:Y:S04]  /*60a60*/  @P0 STG.E desc[UR4][R10.64], R167 ;  /* 0x000000a70a000986 */ /* 0x0003e8000c101904 */
[----:B-1----:R-:W3:Y:S01]  /*60a70*/  LDL.LU R167, [R1+0x1334] ;  /* 0x0013340001a77983 */ /* 0x002ee20000300800 */
[----:B------:R-:W-:Y:S01]  /*60a80*/  LOP3.LUT P0, RZ, R20, 0x20000000, RZ, 0xc0, !PT ;  /* 0x2000000014ff7812 */ /* 0x000fe2000780c0ff */
[----:B------:R-:W-:-:S12]  /*60a90*/  IMAD.WIDE R10, R17, 0x4, R4 ;  /* 0x00000004110a7825 */ /* 0x000fd800078e0204 */
[----:B------:R1:W-:Y:S01]  /*60aa0*/  @P0 STG.E desc[UR4][R10.64], R14 ;  /* 0x0000000e0a000986 */ /* 0x0003e2000c101904 */
[----:B------:R-:W-:Y:S01]  /*60ab0*/  LOP3.LUT P0, RZ, R20, 0x10000000, RZ, 0xc0, !PT ;  /* 0x1000000014ff7812 */ /* 0x000fe2000780c0ff */
[----:B-1----:R-:W-:-:S12]  /*60ac0*/  IMAD.WIDE R10, R16, 0x4, R2 ;  /* 0x00000004100a7825 */ /* 0x002fd800078e0202 */
[----:B------:R1:W-:Y:S02]  /*60ad0*/  @P0 STG.E desc[UR4][R10.64], R15 ;  /* 0x0000000f0a000986 */ /* 0x0003e4000c101904 */
[----:B-1----:R-:W-:Y:S02]  /*60ae0*/  IMAD.WIDE R10, R16, 0x4, R4 ;  /* 0x00000004100a7825 */ /* 0x002fe400078e0204 */
[----:B------:R-:W2:Y:S04]  /*60af0*/  LDL.LU R16, [R1+0x5f4] ;  /* 0x0005f40001107983 */ /* 0x000ea80000300800 */
        /* <DEDUP_REMOVED lines=9> */
[----:B------:R-:W2:Y:S04]  /*60b90*/  LDL.LU R228, [R1+0x133c] ;  /* 0x00133c0001e47983 */ /* 0x000ea80000300800 */
[----:B------:R-:W2:Y:S01]  /*60ba0*/  LDL.LU R229, [R1+0xe48] ;  /* 0x000e480001e57983 */ /* 0x000ea20000300800 */
[----:B------:R-:W-:-:S03]  /*60bb0*/  LOP3.LUT P6, RZ, R20, 0x2, RZ, 0xc0, !PT ;  /* 0x0000000214ff7812 */ /* 0x000fc600078cc0ff */
[----:B----4-:R1:W-:Y:S04]  /*60bc0*/  @P5 STG.E desc[UR4][R10.64], R166 ;  /* 0x000000a60a005986 */ /* 0x0103e8000c101904 */
[----:B-1----:R-:W4:Y:S04]  /*60bd0*/  LDL.LU R166, [R1+0x1338] ;  /* 0x0013380001a67983 */ /* 0x002f280000300800 */
[----:B------:R-:W4:Y:S04]  /*60be0*/  LDL.LU R15, [R1+0xde8] ;  /* 0x000de800010f7983 */ /* 0x000f280000300800 */
[----:B------:R-:W4:Y:S04]  /*60bf0*/  LDL.LU R23, [R1+0x9f8] ;  /* 0x0009f80001177983 */ /* 0x000f280000300800 */
[----:B------:R-:W4:Y:S04]  /*60c00*/  LDL.LU R18, [R1+0x5f8] ;  /* 0x0005f80001127983 */ /* 0x000f280000300800 */
[----:B------:R-:W4:Y:S04]  /*60c10*/  LDL.LU R0, [R1+0xe4c] ;  /* 0x000e4c0001007983 */ /* 0x000f280000300800 */
[----:B------:R-:W4:Y:S01]  /*60c20*/  LDL.LU R17, [R1+0x1340] ;  /* 0x0013400001117983 */ /* 0x000f220000300800 */
[----:B---3--:R-:W-:-:S05]  /*60c30*/  IMAD.WIDE R10, R167, 0x4, R2 ;  /* 0x00000004a70a7825 */ /* 0x008fca00078e0202 */
[----:B--2---:R1:W-:Y:S04]  /*60c40*/  @P6 STG.E desc[UR4][R10.64], R165 ;  /* 0x000000a50a006986 */ /* 0x0043e8000c101904 */
[----:B-1----:R-:W2:Y:S04]  /*60c50*/  LDL.LU R165, [R1+0xdec] ;  /* 0x000dec0001a57983 */ /* 0x002ea80000300800 */
[----:B------:R-:W3:Y:S04]  /*60c60*/  LDL.LU R22, [R1+0x9fc] ;  /* 0x0009fc0001167983 */ /* 0x000ee80000300800 */
[----:B------:R-:W3:Y:S01]  /*60c70*/  LDL.LU R164, [R1+0x1344] ;  /* 0x0013440001a47983 */ /* 0x000ee20000300800 */
[----:B------:R-:W-:-:S02]  /*60c80*/  LOP3.LUT P1, RZ, R20, 0x10, RZ, 0xc0, !PT ;  /* 0x0000001014ff7812 */ /* 0x000fc4000782c0ff */
[C---:B------:R-:W-:Y:S02]  /*60c90*/  LOP3.LUT P0, RZ, R20.reuse, 0x4, RZ, 0xc0, !PT ;  /* 0x0000000414ff7812 */ /* 0x040fe4000780c0ff */
[----:B------:R-:W-:-:S09]  /*60ca0*/  LOP3.LUT R20, R20, 0xf7ffffff, RZ, 0xc0, !PT ;  /* 0xf7ffffff14147812 */ /* 0x000fd200078ec0ff */
[----:B------:R-:W-:-:S04]  /*60cb0*/  @P1 LOP3.LUT R20, R20, 0x8000000, RZ, 0xfc, !PT ;  /* 0x0800000014141812 */ /* 0x000fc800078efcff */
[C---:B------:R-:W-:Y:S02]  /*60cc0*/  LOP3.LUT P3, RZ, R20.reuse, 0x80, RZ, 0xc0, !PT ;  /* 0x0000008014ff7812 */ /* 0x040fe4000786c0ff */
[C---:B------:R-:W-:Y:S02]  /*60cd0*/  LOP3.LUT P1, RZ, R20.reuse, 0x8, RZ, 0xc0, !PT ;  /* 0x0000000814ff7812 */ /* 0x040fe4000782c0ff */
[C---:B------:R-:W-:Y:S02]  /*60ce0*/  LOP3.LUT P2, RZ, R20.reuse, 0x20, RZ, 0xc0, !PT ;  /* 0x0000002014ff7812 */ /* 0x040fe4000784c0ff */
[----:B------:R-:W-:-:S07]  /*60cf0*/  LOP3.LUT R20, R20, 0xfbffffff, RZ, 0xc0, !PT ;  /* 0xfbffffff14147812 */ /* 0x000fce00078ec0ff */
[----:B------:R-:W-:-:S04]  /*60d00*/  @P3 LOP3.LUT R20, R20, 0x4000000, RZ, 0xfc, !PT ;  /* 0x0400000014143812 */ /* 0x000fc800078efcff */
[C---:B------:R-:W-:Y:S02]  /*60d10*/  LOP3.LUT P5, RZ, R20.reuse, 0x800, RZ, 0xc0, !PT ;  /* 0x0000080014ff7812 */ /* 0x040fe400078ac0ff */
[C---:B------:R-:W-:Y:S02]  /*60d20*/  LOP3.LUT P3, RZ, R20.reuse, 0x40, RZ, 0xc0, !PT ;  /* 0x0000004014ff7812 */ /* 0x040fe4000786c0ff */
[C---:B------:R-:W-:Y:S02]  /*60d30*/  LOP3.LUT P4, RZ, R20.reuse, 0x100, RZ, 0xc0, !PT ;  /* 0x0000010014ff7812 */ /* 0x040fe4000788c0ff */
[----:B------:R-:W-:-:S07]  /*60d40*/  LOP3.LUT R20, R20, 0xfeffffff, RZ, 0xc0, !PT ;  /* 0xfeffffff14147812 */ /* 0x000fce00078ec0ff */
[----:B------:R-:W-:-:S04]  /*60d50*/  @P5 LOP3.LUT R20, R20, 0x1000000, RZ, 0xfc, !PT ;  /* 0x0100000014145812 */ /* 0x000fc800078efcff */
[C---:B------:R-:W-:Y:S02]  /*60d60*/  LOP3.LUT P5, RZ, R20.reuse, 0x400, RZ, 0xc0, !PT ;  /* 0x0000040014ff7812 */ /* 0x040fe400078ac0ff */
[----:B------:R-:W-:Y:S01]  /*60d70*/  LOP3.LUT R20, R20, 0xfdffffff, RZ, 0xc0, !PT ;  /* 0xfdffffff14147812 */ /* 0x000fe200078ec0ff */
[----:B------:R-:W-:Y:S02]  /*60d80*/  IMAD.WIDE R10, R167, 0x4, R4 ;  /* 0x00000004a70a7825 */ /* 0x000fe400078e0204 */
[----:B------:R-:W3:Y:S04]  /*60d90*/  LDL.LU R167, [R1+0x5fc] ;  /* 0x0005fc0001a77983 */ /* 0x000ee80000300800 */
[----:B------:R1:W-:Y:S04]  /*60da0*/  @P0 STG.E desc[UR4][R10.64], R16 ;  /* 0x000000100a000986 */ /* 0x0003e8000c101904 */
[----:B------:R-:W-:-:S04]  /*60db0*/  @P5 LOP3.LUT R20, R20, 0x2000000, RZ, 0xfc, !PT ;  /* 0x0200000014145812 */ /* 0x000fc800078efcff */
[C---:B------:R-:W-:Y:S02]  /*60dc0*/  LOP3.LUT P0, RZ, R20.reuse, 0x8000, RZ, 0xc0, !PT ;  /* 0x0000800014ff7812 */ /* 0x040fe4000780c0ff */
[C---:B------:R-:W-:Y:S02]  /*60dd0*/  LOP3.LUT P5, RZ, R20.reuse, 0x200, RZ, 0xc0, !PT ;  /* 0x0000020014ff7812 */ /* 0x040fe400078ac0ff */
[C---:B------:R-:W-:Y:S01]  /*60de0*/  LOP3.LUT P6, RZ, R20.reuse, 0x1000, RZ, 0xc0, !PT ;  /* 0x0000100014ff7812 */ /* 0x040fe200078cc0ff */
[----:B-1----:R-:W3:Y:S01]  /*60df0*/  LDL.LU R16, [R1+0xdf0] ;  /* 0x000df00001107983 */ /* 0x002ee20000300800 */
[----:B------:R-:W-:-:S07]  /*60e00*/  LOP3.LUT R20, R20, 0xffbfffff, RZ, 0xc0, !PT ;  /* 0xffbfffff14147812 */ /* 0x000fce00078ec0ff */
[----:B------:R-:W-:-:S04]  /*60e10*/  @P0 LOP3.LUT R20, R20, 0x400000, RZ, 0xfc, !PT ;  /* 0x0040000014140812 */ /* 0x000fc800078efcff */
[C---:B------:R-:W-:Y:S02]  /*60e20*/  LOP3.LUT P0, RZ, R20.reuse, 0x4000, RZ, 0xc0, !PT ;  /* 0x0000400014ff7812 */ /* 0x040fe4000780c0ff */
[----:B------:R-:W-:-:S11]  /*60e30*/  LOP3.LUT R20, R20, 0xff7fffff, RZ, 0xc0, !PT ;  /* 0xff7fffff14147812 */ /* 0x000fd600078ec0ff */
[----:B------:R-:W-:Y:S01]  /*60e40*/  @P0 LOP3.LUT R20, R20, 0x800000, RZ, 0xfc, !PT ;  /* 0x0080000014140812 */ /* 0x000fe200078efcff */
[----:B----4-:R-:W-:-:S05]  /*60e50*/  IMAD.WIDE R10, R166, 0x4, R2 ;  /* 0x00000004a60a7825 */ /* 0x010fca00078e0202 */
[----:B------:R1:W-:Y:S01]  /*60e60*/  @P1 STG.E desc[UR4][R10.64], R229 ;  /* 0x000000e50a001986 */ /* 0x0003e2000c101904 */
[----:B------:R-:W-:-:S03]  /*60e70*/  LOP3.LUT P1, RZ, R20, 0x8000000, RZ, 0xc0, !PT ;  /* 0x0800000014ff7812 */ /* 0x000fc6000782c0ff */
[----:B-1----:R-:W4:Y:S01]  /*60e80*/  LDL.LU R229, [R1+0x1348] ;  /* 0x0013480001e57983 */ /* 0x002f220000300800 */
[----:B------:R-:W-:-:S03]  /*60e90*/  IMAD.WIDE R10, R166, 0x4, R4 ;  /* 0x00000004a60a7825 */ /* 0x000fc600078e0204 */
[----:B------:R-:W4:Y:S04]  /*60ea0*/  LDL.LU R14, [R1+0xa00] ;  /* 0x000a0000010e7983 */ /* 0x000f280000300800 */
[----:B------:R-:W4:Y:S04]  /*60eb0*/  LDL.LU R166, [R1+0x134c] ;  /* 0x00134c0001a67983 */ /* 0x000f280000300800 */
[----:B------:R1:W-:Y:S02]  /*60ec0*/  @P1 STG.E desc[UR4][R10.64], R15 ;  /* 0x0000000f0a001986 */ /* 0x0003e4000c101904 */
[----:B-1----:R-:W-:-:S02]  /*60ed0*/  IMAD.WIDE R10, R228, 0x4, R2 ;  /* 0x00000004e40a7825 */ /* 0x002fc400078e0202 */
        /* <DEDUP_REMOVED lines=10> */
[----:B------:R-:W4:Y:S04]  /*60f80*/  LDL.LU R0, [R1+0xdf4] ;  /* 0x000df40001007983 */ /* 0x000f280000300800 */
[----:B--2---:R3:W-:Y:S02]  /*60f90*/  @P4 STG.E desc[UR4][R10.64], R165 ;  /* 0x000000a50a004986 */ /* 0x0047e4000c101904 */
[----:B---3--:R-:W-:-:S02]  /*60fa0*/  IMAD.WIDE R10, R164, 0x4, R2 ;  /* 0x00000004a40a7825 */ /* 0x008fc400078e0202 */
[----:B------:R-:W2:Y:S04]  /*60fb0*/  LDL.LU R165, [R1+0x1354] ;  /* 0x0013540001a57983 */ /* 0x000ea80000300800 */
[----:B------:R1:W-:Y:S04]  /*60fc0*/  @P5 STG.E desc[UR4][R10.64], R22 ;  /* 0x000000160a005986 */ /* 0x0003e8000c101904 */
[----:B-1----:R-:W3:Y:S01]  /*60fd0*/  LDL.LU R22, [R1+0xa04] ;  /* 0x000a040001167983 */ /* 0x002ee20000300800 */
[----:B------:R-:W-:Y:S01]  /*60fe0*/  LOP3.LUT P5, RZ, R20, 0x2000000, RZ, 0xc0, !PT ;  /* 0x0200000014ff7812 */ /* 0x000fe200078ac0ff */
[----:B------:R-:W-:Y:S01]  /*60ff0*/  IMAD.WIDE R10, R164, 0x4, R4 ;  /* 0x00000004a40a7825 */ /* 0x000fe200078e0204 */
[C---:B------:R-:W-:Y:S01]  /*61000*/  LOP3.LUT P0, RZ, R20.reuse, 0x2000, RZ, 0xc0, !PT ;  /* 0x0000200014ff7812 */ /* 0x040fe2000780c0ff */
[----:B------:R-:W2:Y:S10]  /*61010*/  LDL.LU R164, [R1+0x1f4] ;  /* 0x0001f40001a47983 */ /* 0x000eb40000300800 */
[----:B------:R1:W-:Y:S01]  /*61020*/  @P5 STG.E desc[UR4][R10.64], R167 ;  /* 0x000000a70a005986 */ /* 0x0003e2000c101904 */
[----:B------:R-:W-:-:S02]  /*61030*/  LOP3.LUT P5, RZ, R20, 0x1000000, RZ, 0xc0, !PT ;  /* 0x0100000014ff7812 */ /* 0x000fc400078ac0ff */
[----:B------:R-:W-:Y:S01]  /*61040*/  LOP3.LUT P1, RZ, R20, 0x10000, RZ, 0xc0, !PT ;  /* 0x0001000014ff7812 */ /* 0x000fe2000782c0ff */
[----:B-1----:R-:W2:Y:S01]  /*61050*/  LDL.LU R167, [R1+0x1358] ;  /* 0x0013580001a77983 */ /* 0x002ea20000300800 */
[----:B----4-:R-:W-:-:S09]  /*61060*/  IMAD.WIDE R10, R229, 0x4, R2 ;  /* 0x00000004e50a7825 */ /* 0x010fd200078e0202 */
[----:B------:R1:W-:Y:S02]  /*61070*/  @P5 STG.E desc[UR4][R10.64], R16 ;  /* 0x000000100a005986 */ /* 0x0003e4000c101904 */
[----:B-1----:R-:W-:Y:S02]  /*61080*/  IMAD.WIDE R10, R229, 0x4, R4 ;  /* 0x00000004e50a7825 */ /* 0x002fe400078e0204 */
[----:B------:R-:W4:Y:S04]  /*61090*/  LDL.LU R16, [R1+0x604] ;  /* 0x0006040001107983 */ /* 0x000f280000300800 */
[----:B------:R1:W-:Y:S04]  /*610a0*/  @P6 STG.E desc[UR4][R10.64], R14 ;  /* 0x0000000e0a006986 */ /* 0x0003e8000c101904 */
[----:B------:R-:W4:Y:S01]  /*610b0*/  LDL.LU R229, [R1+0xdf8] ;  /* 0x000df80001e57983 */ /* 0x000f220000300800 */
[----:B-1----:R-:W-:-:S05]  /*610c0*/  IMAD.WIDE R10, R166, 0x4, R2 ;  /* 0x00000004a60a7825 */ /* 0x002fca00078e0202 */
[----:B------:R1:W-:Y:S01]  /*610d0*/  @P0 STG.E desc[UR4][R10.64], R15 ;  /* 0x0000000f0a000986 */ /* 0x0003e2000c101904 */
[----:B------:R-:W-:Y:S01]  /*610e0*/  LOP3.LUT P0, RZ, R20, 0x800000, RZ, 0xc0, !PT ;  /* 0x0080000014ff7812 */ /* 0x000fe2000780c0ff */
[----:B-1----:R-:W-:Y:S02]  /*610f0*/  IMAD.WIDE R10, R166, 0x4, R4 ;  /* 0x00000004a60a7825 */ /* 0x002fe400078e0204 */
[----:B------:R-:W4:Y:S10]  /*61100*/  LDL.LU R166, [R1+0x135c] ;  /* 0x00135c0001a67983 */ /* 0x000f340000300800 */
[----:B------:R1:W-:Y:S01]  /*61110*/  @P0 STG.E desc[UR4][R10.64], R23 ;  /* 0x000000170a000986 */ /* 0x0003e2000c101904 */
[----:B------:R-:W-:-:S03]  /*61120*/  LOP3.LUT P0, RZ, R20, 0x400000, RZ, 0xc0, !PT ;  /* 0x0040000014ff7812 */ /* 0x000fc6000780c0ff */
[----:B------:R-:W4:Y:S01]  /*61130*/  LDL.LU R14, [R1+0xa08] ;  /* 0x000a0800010e7983 */ /* 0x000f220000300800 */
[----:B-1----:R-:W-:-:S03]  /*61140*/  IMAD.WIDE R10, R228, 0x4, R2 ;  /* 0x00000004e40a7825 */ /* 0x002fc600078e0202 */
[----:B------:R-:W4:Y:S06]  /*61150*/  LDL.LU R23, [R1+0x1f8] ;  /* 0x0001f80001177983 */ /* 0x000f2c0000300800 */
[----:B------:R1:W-:Y:S02]  /*61160*/  @P0 STG.E desc[UR4][R10.64], R0 ;  /* 0x000000000a000986 */ /* 0x0003e4000c101904 */
[----:B-1----:R-:W-:Y:S02]  /*61170*/  IMAD.WIDE R10, R228, 0x4, R4 ;  /* 0x00000004e40a7825 */ /* 0x002fe400078e0204 */
[----:B------:R-:W4:Y:S04]  /*61180*/  LDL.LU R228, [R1+0x1360] ;  /* 0x0013600001e47983 */ /* 0x000f280000300800 */
[----:B------:R-:W4:Y:S04]  /*61190*/  LDL.LU R15, [R1+0x608] ;  /* 0x00060800010f7983 */ /* 0x000f280000300800 */
[----:B---3--:R1:W-:Y:S04]  /*611a0*/  @P1 STG.E desc[UR4][R10.64], R22 ;  /* 0x000000160a001986 */ /* 0x0083e8000c101904 */
[----:B-1----:R-:W3:Y:S01]  /*611b0*/  LDL.LU R22, [R1+0xdfc] ;  /* 0x000dfc0001167983 */ /* 0x002ee20000300800 */
[----:B------:R-:W-:-:S02]  /*611c0*/  LOP3.LUT P2, RZ, R20, 0x20000, RZ, 0xc0, !PT ;  /* 0x0002000014ff7812 */ /* 0x000fc4000784c0ff */
[C---:B------:R-:W-:Y:S02]  /*611d0*/  LOP3.LUT P3, RZ, R20.reuse, 0x40000, RZ, 0xc0, !PT ;  /* 0x0004000014ff7812 */ /* 0x040fe4000786c0ff */
[----:B------:R-:W-:Y:S01]  /*611e0*/  LOP3.LUT P4, RZ, R20, 0x80000, RZ, 0xc0, !PT ;  /* 0x0008000014ff7812 */ /* 0x000fe2000788c0ff */
[----:B--2---:R-:W-:-:S04]  /*611f0*/  IMAD.WIDE R12, R165, 0x4, R2 ;  /* 0x00000004a50c7825 */ /* 0x004fc800078e0202 */
[----:B------:R-:W-:Y:S02]  /*61200*/  IMAD.WIDE R10, R165, 0x4, R4 ;  /* 0x00000004a50a7825 */ /* 0x000fe400078e0204 */
[----:B------:R-:W2:Y:S01]  /*61210*/  LDL.LU R165, [R1+0xa0c] ;  /* 0x000a0c0001a57983 */ /* 0x000ea20000300800 */
[----:B------:R-:W-:Y:S01]  /*61220*/  LOP3.LUT P6, RZ, R6, 0x20, RZ, 0xc0, !PT ;  /* 0x0000002006ff7812 */ /* 0x000fe200078cc0ff */
[----:B------:R-:W-:Y:S02]  /*61230*/  VIADD R6, R7, 0x106 ;  /* 0x0000010607067836 */ /* 0x000fe40000000000 */
[----:B------:R1:W-:Y:S01]  /*61240*/  @P2 STG.E desc[UR4][R12.64], R164 ;  /* 0x000000a40c002986 */ /* 0x0003e2000c101904 */
[C---:B------:R-:W-:Y:S02]  /*61250*/  LOP3.LUT P5, RZ, R20.reuse, 0x100000, RZ, 0xc0, !PT ;  /* 0x0010000014ff7812 */ /* 0x040fe400078ac0ff */
[----:B------:R-:W-:Y:S01]  /*61260*/  LOP3.LUT P0, RZ, R20, 0x200000, RZ, 0xc0, !PT ;  /* 0x0020000014ff7812 */ /* 0x000fe2000780c0ff */
[----:B-1----:R-:W2:Y:S01]  /*61270*/  LDL.LU R164, [R1+0x1364] ;  /* 0x0013640001a47983 */ /* 0x002ea20000300800 */
[----:B------:R-:W-:-:S02]  /*61280*/  IMAD.WIDE R12, R167, 0x4, R2 ;  /* 0x00000004a70c7825 */ /* 0x000fc400078e0202 */
[----:B------:R-:W-:Y:S01]  /*61290*/  ISETP.LT.AND P0, PT, R9, UR6, !P0 ;  /* 0x0000000609007c0c */ /* 0x000fe2000c701270 */
[----:B----4-:R1:W-:Y:S01]  /*612a0*/  @P3 STG.E desc[UR4][R10.64], R16 ;  /* 0x000000100a003986 */ /* 0x0103e2000c101904 */
[----:B------:R-:W-:Y:S01]  /*612b0*/  ISETP.GE.AND P3, PT, R6, UR8, PT ;  /* 0x0000000806007c0c */ /* 0x000fe2000bf66270 */
[----:B------:R-:W-:Y:S01]  /*612c0*/  VIADD R0, R7, 0x1e8 ;  /* 0x000001e807007836 */ /* 0x000fe20000000000 */
[----:B------:R-:W-:Y:S01]  /*612d0*/  ULDC UR8, c[0x0][0x22c] ;  /* 0x00008b0000087ab9 */ /* 0x000fe20000000800 */
[----:B------:R4:W-:Y:S04]  /*612e0*/  @P4 STG.E desc[UR4][R12.64], R229 ;  /* 0x000000e50c004986 */ /* 0x0009e8000c101904 */
[----:B-1----:R-:W2:Y:S01]  /*612f0*/  LDL.LU R16, [R1+0x1fc] ;  /* 0x0001fc0001107983 */ /* 0x002ea20000300800 */
[----:B------:R-:W-:Y:S01]  /*61300*/  ISETP.LT.AND P4, PT, R8, UR6, !P3 ;  /* 0x0000000608007c0c */ /* 0x000fe2000df81270 */
[----:B------:R-:W-:-:S02]  /*61310*/  IMAD.WIDE R10, R167, 0x4, R4 ;  /* 0x00000004a70a7825 */ /* 0x000fc400078e0204 */
[----:B----4-:R-:W4:Y:S04]  /*61320*/  LDL.LU R229, [R1+0x60c] ;  /* 0x00060c0001e57983 */ /* 0x010f280000300800 */
[----:B------:R-:W4:Y:S01]  /*61330*/  LDL.LU R167, [R1+0x1368] ;  /* 0x0013680001a77983 */ /* 0x000f220000300800 */
[----:B------:R-:W-:-:S03]  /*61340*/  IMAD.WIDE R12, R166, 0x4, R2 ;  /* 0x00000004a60c7825 */ /* 0x000fc600078e0202 */
[----:B------:R1:W-:Y:S04]  /*61350*/  @P5 STG.E desc[UR4][R10.64], R14 ;  /* 0x0000000e0a005986 */ /* 0x0003e8000c101904 */
[----:B------:R1:W-:Y:S02]  /*61360*/  @P6 STG.E desc[UR4][R12.64], R23 ;  /* 0x000000170c006986 */ /* 0x0003e4000c101904 */
[----:B-1----:R-:W-:Y:S02]  /*61370*/  IMAD.WIDE R10, R166, 0x4, R4 ;  /* 0x00000004a60a7825 */ /* 0x002fe400078e0204 */
[----:B------:R-:W4:Y:S04]  /*61380*/  LDL.LU R23, [R1+0xe50] ;  /* 0x000e500001177983 */ /* 0x000f280000300800 */
[----:B------:R-:W4:Y:S01]  /*61390*/  LDL.LU R166, [R1+0x136c] ;  /* 0x00136c0001a67983 */ /* 0x000f220000300800 */
[----:B------:R-:W-:-:S03]  /*613a0*/  IMAD.WIDE R12, R228, 0x4, R2 ;  /* 0x00000004e40c7825 */ /* 0x000fc600078e0202 */
[----:B------:R1:W-:Y:S02]  /*613b0*/  @P0 STG.E desc[UR4][R10.64], R15 ;  /* 0x0000000f0a000986 */ /* 0x0003e4000c101904 */
[----:B-1----:R-:W-:Y:S02]  /*613c0*/  IMAD.WIDE R10, R228, 0x4, R4 ;  /* 0x00000004e40a7825 */ /* 0x002fe400078e0204 */
[----:B---3--:R1:W-:Y:S04]  /*613d0*/  @P4 STG.E desc[UR4][R12.64], R22 ;  /* 0x000000160c004986 */ /* 0x0083e8000c101904 */
[----:B-1----:R-:W3:Y:S04]  /*613e0*/  LDL.LU R22, [R1+0x610] ;  /* 0x0006100001167983 */ /* 0x002ee80000300800 */
[----:B------:R-:W3:Y:S01]  /*613f0*/  LDL.LU R228, [R1+0x210] ;  /* 0x0002100001e47983 */ /* 0x000ee20000300800 */
[----:B------:R-:W-:Y:S01]  /*61400*/  ISETP.GE.AND P1, PT, R0, UR7, PT ;  /* 0x0000000700007c0c */ /* 0x000fe2000bf26270 */
[----:B------:R-:W-:Y:S01]  /*61410*/  VIADD R0, R7, 0x1e9 ;  /* 0x000001e907007836 */ /* 0x000fe20000000000 */
[----:B------:R-:W-:-:S04]  /*61420*/  ISETP.LT.AND P3, PT, R9, UR6, !P3 ;  /* 0x0000000609007c0c */ /* 0x000fc8000df61270 */
[----:B------:R-:W-:Y:S01]  /*61430*/  ISETP.GE.AND P2, PT, R0, UR7, PT ;  /* 0x0000000700007c0c */ /* 0x000fe2000bf46270 */
[----:B------:R-:W-:-:S05]  /*61440*/  VIADD R0, R7, 0x107 ;  /* 0x0000010707007836 */ /* 0x000fca0000000000 */
[----:B------:R-:W-:Y:S01]  /*61450*/  ISETP.GE.AND P5, PT, R0, UR8, PT ;  /* 0x0000000800007c0c */ /* 0x000fe2000bfa6270 */
[----:B------:R-:W-:Y:S01]  /*61460*/  VIADD R0, R7, 0x108 ;  /* 0x0000010807007836 */ /* 0x000fe20000000000 */
[----:B------:R-:W-:Y:S02]  /*61470*/  ULDC UR8, c[0x0][0x22c] ;  /* 0x00008b0000087ab9 */ /* 0x000fe40000000800 */
[----:B------:R-:W-:Y:S02]  /*61480*/  ISETP.LT.AND P6, PT, R8, UR6, !P5 ;  /* 0x0000000608007c0c */ /* 0x000fe4000efc1270 */
[----:B------:R-:W-:Y:S01]  /*61490*/  ISETP.LT.AND P5, PT, R9, UR6, !P5 ;  /* 0x0000000609007c0c */ /* 0x000fe2000efa1270 */
[----:B--2---:R1:W-:Y:S01]  /*614a0*/  @P3 STG.E desc[UR4][R10.64], R165 ;  /* 0x000000a50a003986 */ /* 0x0043e2000c101904 */
[----:B------:R-:W-:Y:S01]  /*614b0*/  IMAD.WIDE R12, R164, 0x4, R2 ;  /* 0x00000004a40c7825 */ /* 0x000fe200078e0202 */
[----:B------:R-:W-:Y:S01]  /*614c0*/  ISETP.GE.AND P0, PT, R0, UR8, PT ;  /* 0x0000000800007c0c */ /* 0x000fe2000bf06270 */
[----:B------:R-:W-:-:S02]  /*614d0*/  ULDC UR8, c[0x0][0x22c] ;  /* 0x00008b0000087ab9 */ /* 0x000fc40000000800 */
[----:B------:R-:W-:Y:S01]  /*614e0*/  VIADD R0, R7, 0x109 ;  /* 0x0000010907007836 */ /* 0x000fe20000000000 */
[----:B-1----:R-:W2:Y:S01]  /*614f0*/  LDL.LU R165, [R1+0x1370] ;  /* 0x0013700001a57983 */ /* 0x002ea20000300800 */
[----:B------:R-:W-:-:S03]  /*61500*/  IMAD.WIDE R10, R164, 0x4, R4 ;  /* 0x00000004a40a7825 */ /* 0x000fc600078e0204 */
[----:B------:R-:W2:Y:S01]  /*61510*/  LDL.LU R15, [R1+0x200] ;  /* 0x00020000010f7983 */ /* 0x000ea20000300800 */
[----:B------:R-:W-:-:S03]  /*61520*/  ISETP.LT.AND P4, PT, R8, UR6, !P0 ;  /* 0x0000000608007c0c */ /* 0x000fc6000c781270 */
[----:B------:R-:W2:Y:S01]  /*61530*/  LDL.LU R164, [R1+0xe54] ;  /* 0x000e540001a47983 */ /* 0x000ea20000300800 */
[----:B------:R-:W-:Y:S02]  /*61540*/  ISETP.GE.AND P3, PT, R0, UR8, PT ;  /* 0x0000000800007c0c */ /* 0x000fe4000bf66270 */
[----:B------:R-:W-:Y:S01]  /*61550*/  ISETP.LT.AND P0, PT, R9, UR6, !P0 ;  /* 0x0000000609007c0c */ /* 0x000fe2000c701270 */
[----:B------:R1:W-:Y:S01]  /*61560*/  @P6 STG.E desc[UR4][R12.64], R16 ;  /* 0x000000100c006986 */ /* 0x0003e2000c101904 */
[----:B------:R-:W-:Y:S01]  /*61570*/  ISETP.LT.AND P6, PT, R8, UR6, !P3 ;  /* 0x0000000608007c0c */ /* 0x000fe2000dfc1270 */
[----:B------:R-:W-:Y:S01]  /*61580*/  VIADD R0, R7, 0x10a ;  /* 0x0000010a07007836 */ /* 0x000fe20000000000 */
[----:B------:R-:W-:Y:S01]  /*61590*/  ULDC UR8, c[0x0][0x22c] ;  /* 0x00008b0000087ab9 */ /* 0x000fe20000000800 */
[----:B----4-:R4:W-:Y:S01]  /*615a0*/  @P5 STG.E desc[UR4][R10.64], R229 ;  /* 0x000000e50a005986 */ /* 0x0109e2000c101904 */
[----:B-1----:R-:W-:-:S03]  /*615b0*/  IMAD.WIDE R12, R167, 0x4, R2 ;  /* 0x00000004a70c7825 */ /* 0x002fc600078e0202 */
[----:B----4-:R-:W4:Y:S04]  /*615c0*/  LDL.LU R229, [R1+0x1374] ;  /* 0x0013740001e57983 */ /* 0x010f280000300800 */
[----:B------:R-:W4:Y:S01]  /*615d0*/  LDL.LU R16, [R1+0x614] ;  /* 0x0006140001107983 */ /* 0x000f220000300800 */
[----:B------:R-:W-:-:S03]  /*615e0*/  IMAD.WIDE R10, R167, 0x4, R4 ;  /* 0x00000004a70a7825 */ /* 0x000fc600078e0204 */
[----:B------:R1:W-:Y:S04]  /*615f0*/  @P4 STG.E desc[UR4][R12.64], R23 ;  /* 0x000000170c004986 */ /* 0x0003e8000c101904 */
[----:B-1----:R-:W4:Y:S01]  /*61600*/  LDL.LU R23, [R1+0x214] ;  /* 0x0002140001177983 */ /* 0x002f220000300800 */
[----:B------:R-:W-:-:S03]  /*61610*/  IMAD.WIDE R12, R166, 0x4, R2 ;  /* 0x00000004a60c7825 */ /* 0x000fc600078e0202 */
[----:B------:R-:W4:Y:S04]  /*61620*/  LDL.LU R167, [R1+0x1378] ;  /* 0x0013780001a77983 */ /* 0x000f280000300800 */
[----:B---3--:R1:W-:Y:S04]  /*61630*/  @P0 STG.E desc[UR4][R10.64], R22 ;  /* 0x000000160a000986 */ /* 0x0083e8000c101904 */
[----:B------:R3:W-:Y:S04]  /*61640*/  @P6 STG.E desc[UR4][R12.64], R228 ;  /* 0x000000e40c006986 */ /* 0x0007e8000c101904 */
[----:B-1----:R-:W4:Y:S04]  /*61650*/  LDL.LU R22, [R1+0x204] ;  /* 0x0002040001167983 */ /* 0x002f280000300800 */
[----:B---3--:R-:W3:Y:S01]  /*61660*/  LDL.LU R228, [R1+0xe58] ;  /* 0x000e580001e47983 */ /* 0x008ee20000300800 */
[----:B------:R-:W-:-:S02]  /*61670*/  ISETP.GE.AND P5, PT, R0, UR8, PT ;  /* 0x0000000800007c0c */ /* 0x000fc4000bfa6270 */
[C---:B------:R-:W-:Y:S01]  /*61680*/  ISETP.LT.AND P3, PT, R9.reuse, UR6, !P3 ;  /* 0x0000000609007c0c */ /* 0x040fe2000df61270 */
[----:B------:R-:W-:Y:S01]  /*61690*/  IMAD.WIDE R10, R166, 0x4, R4 ;  /* 0x00000004a60a7825 */ /* 0x000fe200078e0204 */
[----:B------:R-:W-:Y:S01]  /*616a0*/  ISETP.LT.AND P4, PT, R8, UR6, !P5 ;  /* 0x0000000608007c0c */ /* 0x000fe2000ef81270 */
[----:B------:R-:W3:Y:S01]  /*616b0*/  LDL.LU R166, [R1+0x137c] ;  /* 0x00137c0001a67983 */ /* 0x000ee20000300800 */
[----:B------:R-:W-:Y:S01]  /*616c0*/  ISETP.LT.AND P5, PT, R9, UR6, !P5 ;  /* 0x0000000609007c0c */ /* 0x000fe2000efa1270 */
[C---:B------:R-:W-:Y:S01]  /*616d0*/  VIADD R0, R7.reuse, 0x10b ;  /* 0x0000010b07007836 */ /* 0x040fe20000000000 */
[----:B------:R-:W-:Y:S01]  /*616e0*/  ULDC UR8, c[0x0][0x22c] ;  /* 0x00008b0000087ab9 */ /* 0x000fe20000000800 */
[----:B------:R-:W3:Y:S03]  /*616f0*/  LDL.LU R14, [R1+0x618] ;  /* 0x00061800010e7983 */ /* 0x000ee60000300800 */
[----:B------:R-:W-:Y:S01]  /*61700*/  ISETP.GE.AND P0, PT, R0, UR8, PT ;  /* 0x0000000800007c0c */ /* 0x000fe2000bf06270 */
[----:B------:R-:W-:Y:S01]  /*61710*/  VIADD R0, R7, 0x10c ;  /* 0x0000010c07007836 */ /* 0x000fe20000000000 */
[----:B------:R-:W-:Y:S01]  /*61720*/  ULDC UR8, c[0x0][0x22c] ;  /* 0x00008b0000087ab9 */ /* 0x000fe20000000800 */
[----:B--2---:R-:W-:Y:S01]  /*61730*/  IMAD.WIDE R12, R165, 0x4, R2 ;  /* 0x00000004a50c7825 */ /* 0x004fe200078e0202 */
[----:B------:R1:W-:Y:S04]  /*61740*/  @P3 STG.E desc[UR4][R10.64], R15 ;  /* 0x0000000f0a003986 */ /* 0x0003e8000c101904 */
[----:B------:R2:W-:Y:S01]  /*61750*/  @P4 STG.E desc[UR4][R12.64], R164 ;  /* 0x000000a40c004986 */ /* 0x0005e2000c101904 */
[----:B------:R-:W-:-:S02]  /*61760*/  ISETP.LT.AND P6, PT, R8, UR6, !P0 ;  /* 0x0000000608007c0c */ /* 0x000fc4000c7c1270 */
[----:B------:R-:W-:Y:S01]  /*61770*/  ISETP.GE.AND P3, PT, R0, UR8, PT ;  /* 0x0000000800007c0c */ /* 0x000fe2000bf66270 */
[----:B-1----:R-:W-:Y:S01]  /*61780*/  IMAD.WIDE R10, R165, 0x4, R4 ;  /* 0x00000004a50a7825 */ /* 0x002fe200078e0204 */
[----:B--2---:R-:W2:Y:S01]  /*61790*/  LDL.LU R164, [R1+0x218] ;  /* 0x0002180001a47983 */ /* 0x004ea20000300800 */
[----:B------:R-:W-:Y:S02]  /*617a0*/  ISETP.LT.AND P0, PT, R9, UR6, !P0 ;  /* 0x0000000609007c0c */ /* 0x000fe4000c701270 */
[----:B----4-:R-:W-:Y:S01]  /*617b0*/  IMAD.WIDE R12, R229, 0x4, R2 ;  /* 0x00000004e50c7825 */ /* 0x010fe200078e0202 */
[----:B------:R-:W4:Y:S01]  /*617c0*/  LDL.LU R165, [R1+0x1380] ;  /* 0x0013800001a57983 */ /* 0x000f220000300800 */
[----:B------:R-:W-:-:S03]  /*617d0*/  ULDC UR8, c[0x0][0x22c] ;  /* 0x00008b0000087ab9 */ /* 0x000fc60000000800 */
[----:B------:R1:W-:Y:S04]  /*617e0*/  @P5 STG.E desc[UR4][R10.64], R16 ;  /* 0x000000100a005986 */ /* 0x0003e8000c101904 */
[----:B------:R-:W4:Y:S01]  /*617f0*/  LDL.LU R15, [R1+0x208] ;  /* 0x00020800010f7983 */ /* 0x000f220000300800 */
[----:B------:R-:W-:-:S03]  /*61800*/  ISETP.LT.AND P4, PT, R8, UR6, !P3 ;  /* 0x0000000608007c0c */ /* 0x000fc6000df81270 */
[----:B-1----:R-:W4:Y:S01]  /*61810*/  LDL.LU R16, [R1+0xe5c] ;  /* 0x000e5c0001107983 */ /* 0x002f220000300800 */
[----:B------:R-:W-:-:S03]  /*61820*/  IMAD.WIDE R10, R229, 0x4, R4 ;  /* 0x00000004e50a7825 */ /* 0x000fc600078e0204 */
[----:B------:R-:W4:Y:S04]  /*61830*/  LDL.LU R229, [R1+0x61c] ;  /* 0x00061c0001e57983 */ /* 0x000f280000300800 */
[----:B------:R1:W-:Y:S04]  /*61840*/  @P6 STG.E desc[UR4][R12.64], R23 ;  /* 0x000000170c006986 */ /* 0x0003e8000c101904 */
[----:B-1----:R-:W4:Y:S01]  /*61850*/  LDL.LU R23, [R1+0x1384] ;  /* 0x0013840001177983 */ /* 0x002f220000300800 */
[----:B------:R-:W-:-:S03]  /*61860*/  IMAD.WIDE R12, R167, 0x4, R2 ;  /* 0x00000004a70c7825 */ /* 0x000fc600078e0202 */
[----:B------:R1:W-:Y:S04]  /*61870*/  @P0 STG.E desc[UR4][R10.64], R22 ;  /* 0x000000160a000986 */ /* 0x0003e8000c101904 */
[----:B---3--:R3:W-:Y:S04]  /*61880*/  @P4 STG.E desc[UR4][R12.64], R228 ;  /* 0x000000e40c004986 */ /* 0x0087e8000c101904 */
[----:B-1----:R-:W4:Y:S04]  /*61890*/  LDL.LU R22, [R1+0x21c] ;  /* 0x00021c0001167983 */ /* 0x002f280000300800 */
[----:B---3--:R-:W3:Y:S01]  /*618a0*/  LDL.LU R228, [R1+0x20c] ;  /* 0x00020c0001e47983 */ /* 0x008ee20000300800 */
[----:B------:R-:W-:Y:S01]  /*618b0*/  VIADD R0, R7, 0x10d ;  /* 0x0000010d07007836 */ /* 0x000fe20000000000 */
[----:B------:R-:W-:-:S04]  /*618c0*/  ISETP.LT.AND P3, PT, R9, UR6, !P3 ;  /* 0x0000000609007c0c */ /* 0x000fc8000df61270 */
[----:B------:R-:W-:Y:S01]  /*618d0*/  ISETP.GE.AND P5, PT, R0, UR8, PT ;  /* 0x0000000800007c0c */ /* 0x000fe2000bfa6270 */
[----:B------:R-:W-:Y:S01]  /*618e0*/  VIADD R0, R7, 0x10e ;  /* 0x0000010e07007836 */ /* 0x000fe20000000000 */
[----:B------:R-:W-:Y:S02]  /*618f0*/  ULDC UR8, c[0x0][0x22c] ;  /* 0x00008b0000087ab9 */ /* 0x000fe40000000800 */
[----:B------:R-:W-:Y:S02]  /*61900*/  ISETP.LT.AND P6, PT, R8, UR6, !P5 ;  /* 0x0000000608007c0c */ /* 0x000fe4000efc1270 */
[----:B------:R-:W-:Y:S02]  /*61910*/  ISETP.GE.AND P0, PT, R0, UR8, PT ;  /* 0x0000000800007c0c */ /* 0x000fe4000bf06270 */
[----:B------:R-:W-:Y:S01]  /*61920*/  ISETP.LT.AND P5, PT, R9, UR6, !P5 ;  /* 0x0000000609007c0c */ /* 0x000fe2000efa1270 */
[----:B------:R-:W-:Y:S01]  /*61930*/  IMAD.WIDE R10, R167, 0x4, R4 ;  /* 0x00000004a70a7825 */ /* 0x000fe200078e0204 */
[----:B------:R-:W-:Y:S01]  /*61940*/  ISETP.LT.AND P4, PT, R8, UR6, !P0 ;  /* 0x0000000608007c0c */ /* 0x000fe2000c781270 */
[----:B------:R-:W3:Y:S02]  /*61950*/  LDL.LU R167, [R1+0x1388] ;  /* 0x0013880001a77983 */ /* 0x000ee40000300800 */
[----:B------:R-:W-:Y:S01]  /*61960*/  IMAD.WIDE R12, R166, 0x4, R2 ;  /* 0x00000004a60c7825 */ /* 0x000fe200078e0202 */
[----:B------:R-:W-:Y:S01]  /*61970*/  ISETP.LT.AND P0, PT, R9, UR6, !P0 ;  /* 0x0000000609007c0c */ /* 0x000fe2000c701270 */
[----:B------:R1:W-:Y:S01]  /*61980*/  @P3 STG.E desc[UR4][R10.64], R14 ;  /* 0x0000000e0a003986 */ /* 0x0003e2000c101904 */
[----:B------:R-:W-:Y:S01]  /*61990*/  ULDC UR8, c[0x0][0x22c] ;  /* 0x00008b0000087ab9 */ /* 0x000fe20000000800 */
[----:B------:R-:W-:-:S02]  /*619a0*/  VIADD R0, R7, 0x10f ;  /* 0x0000010f07007836 */ /* 0x000fc40000000000 */
[----:B--2---:R2:W-:Y:S01]  /*619b0*/  @P6 STG.E desc[UR4][R12.64], R164 ;  /* 0x000000a40c006986 */ /* 0x0045e2000c101904 */
[----:B-1----:R-:W-:Y:S02]  /*619c0*/  IMAD.WIDE R10, R166, 0x4, R4 ;  /* 0x00000004a60a7825 */ /* 0x002fe400078e0204 */
[----:B------:R-:W-:Y:S01]  /*619d0*/  ISETP.GE.AND P3, PT, R0, UR8, PT ;  /* 0x0000000800007c0c */ /* 0x000fe2000bf66270 */
[----:B------:R-:W-:Y:S01]  /*619e0*/  ULDC UR8, c[0x0][0x22c] ;  /* 0x00008b0000087ab9 */ /* 0x000fe20000000800 */
[----:B--2---:R-:W2:Y:S04]  /*619f0*/  LDL.LU R164, [R1+0xe60] ;  /* 0x000e600001a47983 */ /* 0x004ea80000300800 */
[----:B------:R-:W2:Y:S01]  /*61a00*/  LDL.LU R166, [R1+0x138c] ;  /* 0x00138c0001a67983 */ /* 0x000ea20000300800 */
[----:B------:R-:W-:-:S02]  /*61a10*/  ISETP.LT.AND P6, PT, R8, UR6, !P3 ;  /* 0x0000000608007c0c */ /* 0x000fc4000dfc1270 */
[----:B------:R-:W-:Y:S01]  /*61a20*/  ISETP.LT.AND P3, PT, R9, UR6, !P3 ;  /* 0x0000000609007c0c */ /* 0x000fe2000df61270 */
[C---:B----4-:R-:W-:Y:S01]  /*61a30*/  IMAD.WIDE R12, R165.reuse, 0x4, R2 ;  /* 0x00000004a50c7825 */ /* 0x050fe200078e0202 */
[----:B------:R1:W-:Y:S04]  /*61a40*/  @P5 STG.E desc[UR4][R10.64], R15 ;  /* 0x0000000f0a005986 */ /* 0x0003e8000c101904 */
[----:B------:R4:W-:Y:S01]  /*61a50*/  @P4 STG.E desc[UR4][R12.64], R16 ;  /* 0x000000100c004986 */ /* 0x0009e2000c101904 */
[----:B-1----:R-:W-:-:S03]  /*61a60*/  IMAD.WIDE R10, R165, 0x4, R4 ;  /* 0x00000004a50a7825 */ /* 0x002fc600078e0204 */
[----:B----4-:R-:W4:Y:S04]  /*61a70*/  LDL.LU R16, [R1+0xa20] ;  /* 0x000a200001107983 */ /* 0x010f280000300800 */
[----:B------:R-:W4:Y:S04]  /*61a80*/  LDL.LU R165, [R1+0x620] ;  /* 0x0006200001a57983 */ /* 0x000f280000300800 */
[----:B------:R1:W-:Y:S04]  /*61a90*/  @P0 STG.E desc[UR4][R10.64], R229 ;  /* 0x000000e50a000986 */ /* 0x0003e8000c101904 */
[----:B-1----:R-:W4:Y:S04]  /*61aa0*/  LDL.LU R229, [R1+0x1390] ;  /* 0x0013900001e57983 */ /* 0x002f280000300800 */
[----:B------:R-:W4:Y:S01]  /*61ab0*/  LDL.LU R15, [R1+0xa10] ;  /* 0x000a1000010f7983 */ /* 0x000f220000300800 */
[----:B------:R-:W-:-:S04]  /*61ac0*/  IMAD.WIDE R12, R23, 0x4, R2 ;  /* 0x00000004170c7825 */ /* 0x000fc800078e0202 */
[----:B------:R-:W-:Y:S02]  /*61ad0*/  IMAD.WIDE R10, R23, 0x4, R4 ;  /* 0x00000004170a7825 */ /* 0x000fe400078e0204 */
[----:B------:R-:W4:Y:S04]  /*61ae0*/  LDL.LU R23, [R1+0xe64] ;  /* 0x000e640001177983 */ /* 0x000f280000300800 */
[----:B------:R-:W-:Y:S04]  /*61af0*/  @P6 STG.E desc[UR4][R12.64], R22 ;  /* 0x000000160c006986 */ /* 0x000fe8000c101904 */
[----:B---3--:R1:W-:Y:S04]  /*61b00*/  @P3 STG.E desc[UR4][R10.64], R228 ;  /* 0x000000e40a003986 */ /* 0x0083e8000c101904 */
[----:B-1----:R-:W3:Y:S04]  /*61b10*/  LDL.LU R228, [R1+0x1394] ;  /* 0x0013940001e47983 */ /* 0x002ee80000300800 */
[----:B------:R-:W3:Y:S01]  /*61b20*/  LDL.LU R22, [R1+0xa24] ;  /* 0x000a240001167983 */ /* 0x000ee20000300800 */
[----:B------:R-:W-:-:S05]  /*61b30*/  VIADD R0, R7, 0x110 ;  /* 0x0000011007007836 */ /* 0x000fca0000000000 */
[----:B------:R-:W-:Y:S01]  /*61b40*/  ISETP.GE.AND P5, PT, R0, UR8, PT ;  /* 0x0000000800007c0c */ /* 0x000fe2000bfa6270 */
[----:B------:R-:W-:Y:S01]  /*61b50*/  VIADD R0, R7, 0x111 ;  /* 0x0000011107007836 */ /* 0x000fe20000000000 */
[----:B------:R-:W-:Y:S02]  /*61b60*/  ULDC UR8, c[0x0][0x22c] ;  /* 0x00008b0000087ab9 */ /* 0x000fe40000000800 */
[----:B------:R-:W-:Y:S02]  /*61b70*/  ISETP.LT.AND P4, PT, R8, UR6, !P5 ;  /* 0x0000000608007c0c */ /* 0x000fe4000ef81270 */
[----:B------:R-:W-:Y:S02]  /*61b80*/  ISETP.GE.AND P0, PT, R0, UR8, PT ;  /* 0x0000000800007c0c */ /* 0x000fe4000bf06270 */
[----:B------:R-:W-:Y:S01]  /*61b90*/  ISETP.LT.AND P5, PT, R9, UR6, !P5 ;  /* 0x0000000609007c0c */ /* 0x000fe2000efa1270 */
[----:B------:R-:W-:Y:S01]  /*61ba0*/  VIADD R0, R7, 0x112 ;  /* 0x0000011207007836 */ /* 0x000fe20000000000 */
[----:B------:R-:W-:Y:S01]  /*61bb0*/  ISETP.LT.AND P6, PT, R8, UR6, !P0 ;  /* 0x0000000608007c0c */ /* 0x000fe2000c7c1270 */
[----:B------:R-:W-:Y:S01]  /*61bc0*/  IMAD.WIDE R12, R167, 0x4, R2 ;  /* 0x00000004a70c7825 */ /* 0x000fe200078e0202 */
[----:B------:R-:W-:-:S02]  /*61bd0*/  ULDC UR8, c[0x0][0x22c] ;  /* 0x00008b0000087ab9 */ /* 0x000fc40000000800 */
[----:B------:R-:W-:Y:S01]  /*61be0*/  ISETP.GE.AND P3, PT, R0, UR8, PT ;  /* 0x0000000800007c0c */ /* 0x000fe2000bf66270 */
[----:B------:R-:W-:Y:S01]  /*61bf0*/  IMAD.WIDE R10, R167, 0x4, R4 ;  /* 0x00000004a70a7825 */ /* 0x000fe200078e0204 */
[C---:B------:R-:W-:Y:S01]  /*61c00*/  ISETP.LT.AND P0, PT, R9.reuse, UR6, !P0 ;  /* 0x0000000609007c0c */ /* 0x040fe2000c701270 */
[----:B------:R-:W-:Y:S01]  /*61c10*/  ULDC UR8, c[0x0][0x22c] ;  /* 0x00008b0000087ab9 */ /* 0x000fe20000000800 */
[----:B--2---:R1:W-:Y:S01]  /*61c20*/  @P4 STG.E desc[UR4][R12.64], R164 ;  /* 0x000000a40c004986 */ /* 0x0043e2000c101904 */
[----:B------:R-:W-:Y:S02]  /*61c30*/  ISETP.LT.AND P4, PT, R8, UR6, !P3 ;  /* 0x0000000608007c0c */ /* 0x000fe4000df81270 */
[----:B------:R-:W-:Y:S01]  /*61c40*/  ISETP.LT.AND P3, PT, R9, UR6, !P3 ;  /* 0x0000000609007c0c */ /* 0x000fe2000df61270 */
[----:B-1----:R-:W2:Y:S01]  /*61c50*/  LDL.LU R164, [R1+0x624] ;  /* 0x0006240001a47983 */ /* 0x002ea20000300800 */
[----:B------:R-:W-:-:S03]  /*61c60*/  IMAD.WIDE R12, R166, 0x4, R2 ;  /* 0x00000004a60c7825 */ /* 0x000fc600078e0202 */
[----:B------:R-:W2:Y:S04]  /*61c70*/  LDL.LU R167, [R1+0x1398] ;  /* 0x0013980001a77983 */ /* 0x000ea80000300800 */
[----:B----4-:R1:W-:Y:S04]  /*61c80*/  @P5 STG.E desc[UR4][R10.64], R16 ;  /* 0x000000100a005986 */ /* 0x0103e8000c101904 */
[----:B------:R4:W-:Y:S04]  /*61c90*/  @P6 STG.E desc[UR4][R12.64], R165 ;  /* 0x000000a50c006986 */ /* 0x0009e8000c101904 */
[----:B-1----:R-:W2:Y:S04]  /*61ca0*/  LDL.LU R16, [R1+0xa14] ;  /* 0x000a140001107983 */ /* 0x002ea80000300800 */
[----:B----4-:R-:W4:Y:S01]  /*61cb0*/  LDL.LU R165, [R1+0xe68] ;  /* 0x000e680001a57983 */ /* 0x010f220000300800 */
[----:B------:R-:W-:-:S03]  /*61cc0*/  IMAD.WIDE R10, R166, 0x4, R4 ;  /* 0x00000004a60a7825 */ /* 0x000fc600078e0204 */
[----:B------:R-:W4:Y:S01]  /*61cd0*/  LDL.LU R166, [R1+0x139c] ;  /* 0x00139c0001a67983 */ /* 0x000f220000300800 */
[----:B------:R-:W-:-:S03]  /*61ce0*/  IMAD.WIDE R12, R229, 0x4, R2 ;  /* 0x00000004e50c7825 */ /* 0x000fc600078e0202 */
[----:B------:R1:W-:Y:S04]  /*61cf0*/  @P0 STG.E desc[UR4][R10.64], R15 ;  /* 0x0000000f0a000986 */ /* 0x0003e8000c101904 */
[----:B------:R-:W4:Y:S04]  /*61d00*/  LDL.LU R14, [R1+0xa28] ;  /* 0x000a2800010e7983 */ /* 0x000f280000300800 */
[----:B------:R1:W-:Y:S02]  /*61d10*/  @P4 STG.E desc[UR4][R12.64], R23 ;  /* 0x000000170c004986 */ /* 0x0003e4000c101904 */
[----:B-1----:R-:W-:-:S02]  /*61d20*/  IMAD.WIDE R10, R229, 0x4, R4 ;  /* 0x00000004e50a7825 */ /* 0x002fc400078e0204 */
[----:B------:R-:W4:Y:S04]  /*61d30*/  LDL.LU R23, [R1+0x628] ;  /* 0x0006280001177983 */ /* 0x000f280000300800 */
[----:B------:R-:W4:Y:S04]  /*61d40*/  LDL.LU R229, [R1+0x13a0] ;  /* 0x0013a00001e57983 */ /* 0x000f280000300800 */
[----:B------:R-:W4:Y:S04]  /*61d50*/  LDL.LU R15, [R1+0xa18] ;  /* 0x000a1800010f7983 */ /* 0x000f280000300800 */
[----:B---3--:R1:W-:Y:S04]  /*61d60*/  @P3 STG.E desc[UR4][R10.64], R22 ;  /* 0x000000160a003986 */ /* 0x0083e8000c101904 */
[----:B-1----:R-:W3:Y:S01]  /*61d70*/  LDL.LU R22, [R1+0xe6c] ;  /* 0x000e6c0001167983 */ /* 0x002ee20000300800 */
        /* <DEDUP_REMOVED lines=10> */
[----:B------:R-:W-:-:S03]  /*61e20*/  ULDC UR8, c[0x0][0x22c] ;  /* 0x00008b0000087ab9 */ /* 0x000fc60000000800 */
[----:B------:R-:W-:Y:S02]  /*61e30*/  IMAD.WIDE R10, R228, 0x4, R4 ;  /* 0x00000004e40a7825 */ /* 0x000fe400078e0204 */
[----:B------:R-:W3:Y:S01]  /*61e40*/  LDL.LU R228, [R1+0xa2c] ;  /* 0x000a2c0001e47983 */ /* 0x000ee20000300800 */
[----:B------:R-:W-:Y:S01]  /*61e50*/  ISETP.GE.AND P3, PT, R0, UR8, PT ;  /* 0x0000000800007c0c */ /* 0x000fe2000bf66270 */
[----:B------:R-:W-:Y:S01]  /*61e60*/  VIADD R0, R7, 0x116 ;  /* 0x0000011607007836 */ /* 0x000fe20000000000 */
[C---:B------:R-:W-:Y:S01]  /*61e70*/  ISETP.LT.AND P0, PT, R9.reuse, UR6, !P0 ;  /* 0x0000000609007c0c */ /* 0x040fe2000c701270 */
[----:B--2---:R1:W-:Y:S01]  /*61e80*/  @P6 STG.E desc[UR4][R12.64], R164 ;  /* 0x000000a40c006986 */ /* 0x0043e2000c101904 */
[----:B------:R-:W-:Y:S01]  /*61e90*/  ISETP.LT.AND P6, PT, R8, UR6, !P3 ;  /* 0x0000000608007c0c */ /* 0x000fe2000dfc1270 */
[----:B------:R-:W-:Y:S01]  /*61ea0*/  ULDC UR8, c[0x0][0x22c] ;  /* 0x00008b0000087ab9 */ /* 0x000fe20000000800 */
[----:B------:R-:W-:Y:S01]  /*61eb0*/  ISETP.LT.AND P3, PT, R9, UR6, !P3 ;  /* 0x0000000609007c0c */ /* 0x000fe2000df61270 */
[----:B-1----:R-:W2:Y:S01]  /*61ec0*/  LDL.LU R164, [R1+0x13a4] ;  /* 0x0013a40001a47983 */ /* 0x002ea20000300800 */
[----:B------:R-:W-:-:S03]  /*61ed0*/  IMAD.WIDE R12, R167, 0x4, R2 ;  /* 0x00000004a70c7825 */ /* 0x000fc600078e0202 */
[----:B------:R1:W-:Y:S01]  /*61ee0*/  @P5 STG.E desc[UR4][R10.64], R16 ;  /* 0x000000100a005986 */ /* 0x0003e2000c101904 */
[----:B------:R-:W-:-:S03]  /*61ef0*/  ISETP.GE.AND P5, PT, R0, UR8, PT ;  /* 0x0000000800007c0c */ /* 0x000fc6000bfa6270 */
[----:B----4-:R4:W-:Y:S01]  /*61f00*/  @P4 STG.E desc[UR4][R12.64], R165 ;  /* 0x000000a50c004986 */ /* 0x0109e2000c101904 */
[----:B------:R-:W-:-:S03]  /*61f10*/  ISETP.LT.AND P4, PT, R8, UR6, !P5 ;  /* 0x0000000608007c0c */ /* 0x000fc6000ef81270 */
[----:B-1----:R-:W2:Y:S01]  /*61f20*/  LDL.LU R16, [R1+0x62c] ;  /* 0x00062c0001107983 */ /* 0x002ea20000300800 */
[----:B------:R-:W-:Y:S01]  /*61f30*/  IMAD.WIDE R10, R167, 0x4, R4 ;  /* 0x00000004a70a7825 */ /* 0x000fe200078e0204 */
[----:B------:R-:W-:Y:S02]  /*61f40*/  ULDC UR8, c[0x0][0x22c] ;  /* 0x00008b0000087ab9 */ /* 0x000fe40000000800 */
[----:B----4-:R-:W4:Y:S01]  /*61f50*/  LDL.LU R165, [R1+0xa1c] ;  /* 0x000a1c0001a57983 */ /* 0x010f220000300800 */
[----:B------:R-:W-:-:S03]  /*61f60*/  IMAD.WIDE R12, R166, 0x4, R2 ;  /* 0x00000004a60c7825 */ /* 0x000fc600078e0202 */
[----:B------:R-:W4:Y:S04]  /*61f70*/  LDL.LU R167, [R1+0x13a8] ;  /* 0x0013a80001a77983 */ /* 0x000f280000300800 */
[----:B------:R1:W-:Y:S04]  /*61f80*/  @P0 STG.E desc[UR4][R10.64], R14 ;  /* 0x0000000e0a000986 */ /* 0x0003e8000c101904 */
[----:B------:R1:W-:Y:S02]  /*61f90*/  @P6 STG.E desc[UR4][R12.64], R23 ;  /* 0x000000170c006986 */ /* 0x0003e4000c101904 */
[----:B-1----:R-:W-:-:S05]  /*61fa0*/  IMAD.WIDE R10, R166, 0x4, R4 ;  /* 0x00000004a60a7825 */ /* 0x002fca00078e0204 */
[----:B------:R1:W-:Y:S01]  /*61fb0*/  @P3 STG.E desc[UR4][R10.64], R15 ;  /* 0x0000000f0a003986 */ /* 0x0003e2000c101904 */
[----:B------:R-:W-:-:S03]  /*61fc0*/  IMAD.WIDE R12, R229, 0x4, R2 ;  /* 0x00000004e50c7825 */ /* 0x000fc600078e0202 */
[----:B------:R-:W4:Y:S04]  /*61fd0*/  LDL.LU R23, [R1+0xe70] ;  /* 0x000e700001177983 */ /* 0x000f280000300800 */
[----:B------:R-:W4:Y:S01]  /*61fe0*/  LDL.LU R166, [R1+0x13ac] ;  /* 0x0013ac0001a67983 */ /* 0x000f220000300800 */
[----:B-1----:R-:W-:-:S03]  /*61ff0*/  IMAD.WIDE R10, R229, 0x4, R4 ;  /* 0x00000004e50a7825 */ /* 0x002fc600078e0204 */
[----:B---3--:R1:W-:Y:S04]  /*62000*/  @P4 STG.E desc[UR4][R12.64], R22 ;  /* 0x000000160c004986 */ /* 0x0083e8000c101904 */
[----:B-1----:R-:W3:Y:S04]  /*62010*/  LDL.LU R22, [R1+0xa30] ;  /* 0x000a300001167983 */ /* 0x002ee80000300800 */
[----:B------:R-:W3:Y:S01]  /*62020*/  LDL.LU R229, [R1+0x220] ;  /* 0x0002200001e57983 */ /* 0x000ee20000300800 */
[----:B------:R-:W-:Y:S01]  /*62030*/  VIADD R0, R7, 0x117 ;  /* 0x0000011707007836 */ /* 0x000fe20000000000 */
[----:B------:R-:W-:-:S04]  /*62040*/  ISETP.LT.AND P5, PT, R9, UR6, !P5 ;  /* 0x0000000609007c0c */ /* 0x000fc8000efa1270 */
[----:B------:R-:W-:Y:S01]  /*62050*/  ISETP.GE.AND P0, PT, R0, UR8, PT ;  /* 0x0000000800007c0c */ /* 0x000fe2000bf06270 */
[----:B------:R-:W-:Y:S01]  /*62060*/  VIADD R0, R7, 0x118 ;  /* 0x0000011807007836 */ /* 0x000fe20000000000 */
[----:B------:R-:W-:Y:S02]  /*62070*/  ULDC UR8, c[0x0][0x22c] ;  /* 0x00008b0000087ab9 */ /* 0x000fe40000000800 */
[----:B------:R-:W-:Y:S02]  /*62080*/  ISETP.LT.AND P6, PT, R8, UR6, !P0 ;  /* 0x0000000608007c0c */ /* 0x000fe4000c7c1270 */
[----:B------:R-:W-:-:S03]  /*62090*/  ISETP.LT.AND P0, PT, R9, UR6, !P0 ;  /* 0x0000000609007c0c */ /* 0x000fc6000c701270 */
[----:B------:R1:W-:Y:S01]  /*620a0*/  @P5 STG.E desc[UR4][R10.64], R228 ;  /* 0x000000e40a005986 */ /* 0x0003e2000c101904 */
[----:B------:R-:W-:Y:S01]  /*620b0*/  ISETP.GE.AND P3, PT, R0, UR8, PT ;  /* 0x0000000800007c0c */ /* 0x000fe2000bf66270 */
[----:B------:R-:W-:Y:S01]  /*620c0*/  VIADD R0, R7, 0x119 ;  /* 0x0000011907007836 */ /* 0x000fe20000000000 */
[----:B------:R-:W-:Y:S01]  /*620d0*/  ULDC UR8, c[0x0][0x22c] ;  /* 0x00008b0000087ab9 */ /* 0x000fe20000000800 */
[C---:B--2---:R-:W-:Y:S01]  /*620e0*/  IMAD.WIDE R12, R164.reuse, 0x4, R2 ;  /* 0x00000004a40c7825 */ /* 0x044fe200078e0202 */
[----:B-1----:R-:W2:Y:S03]  /*620f0*/  LDL.LU R228, [R1+0x13b0] ;  /* 0x0013b00001e47983 */ /* 0x002ea60000300800 */
[----:B------:R-:W-:Y:S01]  /*62100*/  IMAD.WIDE R10, R164, 0x4, R4 ;  /* 0x00000004a40a7825 */ /* 0x000fe200078e0204 */
[----:B------:R-:W2:Y:S01]  /*62110*/  LDL.LU R15, [R1+0x630] ;  /* 0x00063000010f7983 */ /* 0x000ea20000300800 */
[----:B------:R-:W-:-:S03]  /*62120*/  ISETP.LT.AND P4, PT, R8, UR6, !P3 ;  /* 0x0000000608007c0c */ /* 0x000fc6000df81270 */
[----:B------:R-:W2:Y:S01]  /*62130*/  LDL.LU R164, [R1+0xe74] ;  /* 0x000e740001a47983 */ /* 0x000ea20000300800 */
[----:B------:R-:W-:Y:S02]  /*62140*/  ISETP.GE.AND P5, PT, R0, UR8, PT ;  /* 0x0000000800007c0c */ /* 0x000fe4000bfa6270 */
[----:B------:R-:W-:Y:S01]  /*62150*/  ISETP.LT.AND P3, PT, R9, UR6, !P3 ;  /* 0x0000000609007c0c */ /* 0x000fe2000df61270 */
[----:B------:R-:W-:Y:S01]  /*62160*/  @P6 STG.E desc[UR4][R12.64], R16 ;  /* 0x000000100c006986 */ /* 0x000fe2000c101904 */
[----:B------:R-:W-:Y:S01]  /*62170*/  VIADD R0, R7, 0x11a ;  /* 0x0000011a07007836 */ /* 0x000fe20000000000 */
[----:B------:R-:W-:Y:S02]  /*62180*/  ULDC UR8, c[0x0][0x22c] ;  /* 0x00008b0000087ab9 */ /* 0x000fe40000000800 */
[----:B----4-:R1:W-:Y:S01]  /*62190*/  @P0 STG.E desc[UR4][R10.64], R165 ;  /* 0x000000a50a000986 */ /* 0x0103e2000c101904 */
[----:B------:R-:W-:-:S03]  /*621a0*/  ISETP.LT.AND P6, PT, R8, UR6, !P5 ;  /* 0x0000000608007c0c */ /* 0x000fc6000efc1270 */
[----:B-1----:R-:W4:Y:S04]  /*621b0*/  LDL.LU R165, [R1+0x13b4] ;  /* 0x0013b40001a57983 */ /* 0x002f280000300800 */
[----:B------:R-:W4:Y:S01]  /*621c0*/  LDL.LU R16, [R1+0xa34] ;  /* 0x000a340001107983 */ /* 0x000f220000300800 */
[----:B------:R-:W-:-:S04]  /*621d0*/  IMAD.WIDE R12, R167, 0x4, R2 ;  /* 0x00000004a70c7825 */ /* 0x000fc800078e0202 */
[----:B------:R-:W-:Y:S01]  /*621e0*/  IMAD.WIDE R10, R167, 0x4, R4 ;  /* 0x00000004a70a7825 */ /* 0x000fe200078e0204 */
        /* <DEDUP_REMOVED lines=14> */
[----:B------:R-:W-:Y:S01]  /*622d0*/  VIADD R0, R7, 0x11b ;  /* 0x0000011b07007836 */ /* 0x000fe20000000000 */
[----:B------:R-:W-:Y:S01]  /*622e0*/  ULDC UR8, c[0x0][0x22c] ;  /* 0x00008b0000087ab9 */ /* 0x000fe20000000800 */
[----:B------:R-:W3:Y:S01]  /*622f0*/  LDL.LU R14, [R1+0xa38] ;  /* 0x000a3800010e7983 */ /* 0x000ee20000300800 */
[----:B--2---:R-:W-:Y:S02]  /*62300*/  IMAD.WIDE R12, R228, 0x4, R2 ;  /* 0x00000004e40c7825 */ /* 0x004fe400078e0202 */
[----:B------:R-:W-:Y:S01]  /*62310*/  ISETP.GE.AND P3, PT, R0, UR8, PT ;  /* 0x0000000800007c0c */ /* 0x000fe2000bf66270 */
[----:B------:R-:W-:-:S02]  /*62320*/  ULDC UR8, c[0x0][0x22c] ;  /* 0x00008b0000087ab9 */ /* 0x000fc40000000800 */
[----:B------:R1:W-:Y:S01]  /*62330*/  @P5 STG.E desc[UR4][R10.64], R15 ;  /* 0x0000000f0a005986 */ /* 0x0003e2000c101904 */
[----:B------:R-:W-:-:S03]  /*62340*/  VIADD R0, R7, 0x11c ;  /* 0x0000011c07007836 */ /* 0x000fc60000000000 */
[----:B------:R2:W-:Y:S01]  /*62350*/  @P4 STG.E desc[UR4][R12.64], R164 ;  /* 0x000000a40c004986 */ /* 0x0005e2000c101904 */
[----:B------:R-:W-:Y:S02]  /*62360*/  ISETP.LT.AND P6, PT, R8, UR6, !P3 ;  /* 0x0000000608007c0c */ /* 0x000fe4000dfc1270 */
        /* <DEDUP_REMOVED lines=36> */
[----:B--2---:R2:W-:Y:S03]  /*625b0*/  @P6 STG.E desc[UR4][R12.64], R164 ;  /* 0x000000a40c006986 */ /* 0x0045e6000c101904 */
[----:B------:R-:W-:Y:S01]  /*625c0*/  ISETP.GE.AND P5, PT, R0, UR8, PT ;  /* 0x0000000800007c0c */ /* 0x000fe2000bfa6270 */
[----:B-1----:R-:W-:Y:S01]  /*625d0*/  IMAD.WIDE R10, R166, 0x4, R4 ;  /* 0x00000004a60a7825 */ /* 0x002fe200078e0204 */
[----:B--2---:R-:W2:Y:S03]  /*625e0*/  LDL.LU R164, [R1+0xe80] ;  /* 0x000e800001a47983 */ /* 0x004ea60000300800 */
[----:B----4-:R-:W-:Y:S01]  /*625f0*/  IMAD.WIDE R12, R228, 0x4, R2 ;  /* 0x00000004e40c7825 */ /* 0x010fe200078e0202 */
[----:B------:R-:W4:Y:S01]  /*62600*/  LDL.LU R166, [R1+0x13cc] ;  /* 0x0013cc0001a67983 */ /* 0x000f220000300800 */
[----:B------:R-:W-:Y:S01]  /*62610*/  ISETP.LT.AND P6, PT, R8, UR6, !P5 ;  /* 0x0000000608007c0c */ /* 0x000fe2000efc1270 */
[----:B------:R-:W-:-:S02]  /*62620*/  ULDC UR8, c[0x0][0x22c] ;  /* 0x00008b0000087ab9 */ /* 0x000fc40000000800 */
[----:B------:R1:W-:Y:S01]  /*62630*/  @P0 STG.E desc[UR4][R10.64], R15 ;  /* 0x0000000f0a000986 */ /* 0x0003e2000c101904 */
[----:B------:R-:W-:-:S03]  /*62640*/  ISETP.LT.AND P5, PT, R9, UR6, !P5 ;  /* 0x0000000609007c0c */ /* 0x000fc6000efa1270 */
[----:B------:R1:W-:Y:S02]  /*62650*/  @P4 STG.E desc[UR4][R12.64], R16 ;  /* 0x000000100c004986 */ /* 0x0003e4000c101904 */
[----:B-1----:R-:W-:Y:S02]  /*62660*/  IMAD.WIDE R10, R228, 0x4, R4 ;  /* 0x00000004e40a7825 */ /* 0x002fe400078e0204 */
[----:B------:R-:W4:Y:S04]  /*62670*/  LDL.LU R16, [R1+0x640] ;  /* 0x0006400001107983 */ /* 0x000f280000300800 */
[----:B------:R-:W4:Y:S04]  /*62680*/  LDL.LU R228, [R1+0x240] ;  /* 0x0002400001e47983 */ /* 0x000f280000300800 */
[----:B------:R1:W-:Y:S01]  /*62690*/  @P3 STG.E desc[UR4][R10.64], R165 ;  /* 0x000000a50a003986 */ /* 0x0003e2000c101904 */
[----:B------:R-:W-:-:S03]  /*626a0*/  IMAD.WIDE R12, R23, 0x4, R2 ;  /* 0x00000004170c7825 */ /* 0x000fc600078e0202 */
[----:B-1----:R-:W4:Y:S01]  /*626b0*/  LDL.LU R165, [R1+0x13d0] ;  /* 0x0013d00001a57983 */ /* 0x002f220000300800 */
[----:B------:R-:W-:-:S03]  /*626c0*/  IMAD.WIDE R10, R23, 0x4, R4 ;  /* 0x00000004170a7825 */ /* 0x000fc600078e0204 */
[----:B------:R-:W4:Y:S04]  /*626d0*/  LDL.LU R15, [R1+0x230] ;  /* 0x00023000010f7983 */ /* 0x000f280000300800 */
        /* <DEDUP_REMOVED lines=18> */
[----:B------:R-:W-:Y:S01]  /*62800*/  ISETP.LT.AND P3, PT, R9, UR6, !P3 ;  /* 0x0000000609007c0c */ /* 0x000fe2000df61270 */
[----:B--2---:R1:W-:Y:S01]  /*62810*/  @P4 STG.E desc[UR4][R12.64], R164 ;  /* 0x000000a40c004986 */ /* 0x0043e2000c101904 */
[----:B------:R-:W-:Y:S01]  /*62820*/  ISETP.LT.AND P4, PT, R8, UR6, !P5 ;  /* 0x0000000608007c0c */ /* 0x000fe2000ef81270 */
[----:B------:R-:W-:Y:S01]  /*62830*/  VIADD R0, R7, 0x123 ;  /* 0x0000012307007836 */ /* 0x000fe20000000000 */
[----:B------:R-:W-:Y:S01]  /*62840*/  ISETP.LT.AND P5, PT, R9, UR6, !P5 ;  /* 0x0000000609007c0c */ /* 0x000fe2000efa1270 */
[----:B------:R-:W-:Y:S01]  /*62850*/  ULDC UR8, c[0x0][0x22c] ;  /* 0x00008b0000087ab9 */ /* 0x000fe20000000800 */
[----:B-1----:R-:W2:Y:S04]  /*62860*/  LDL.LU R164, [R1+0x244] ;  /* 0x0002440001a47983 */ /* 0x002ea80000300800 */
[----:B------:R-:W2:Y:S01]  /*62870*/  LDL.LU R167, [R1+0x13d8] ;  /* 0x0013d80001a77983 */ /* 0x000ea20000300800 */
[----:B----4-:R-:W-:-:S03]  /*62880*/  IMAD.WIDE R12, R166, 0x4, R2 ;  /* 0x00000004a60c7825 */ /* 0x010fc600078e0202 */
[----:B------:R1:W-:Y:S04]  /*62890*/  @P0 STG.E desc[UR4][R10.64], R16 ;  /* 0x000000100a000986 */ /* 0x0003e8000c101904 */
[----:B------:R4:W-:Y:S04]  /*628a0*/  @P6 STG.E desc[UR4][R12.64], R228 ;  /* 0x000000e40c006986 */ /* 0x0009e8000c101904 */
[----:B-1----:R-:W2:Y:S04]  /*628b0*/  LDL.LU R16, [R1+0x234] ;  /* 0x0002340001107983 */ /* 0x002ea80000300800 */
[----:B----4-:R-:W4:Y:S01]  /*628c0*/  LDL.LU R228, [R1+0xe88] ;  /* 0x000e880001e47983 */ /* 0x010f220000300800 */
[----:B------:R-:W-:-:S03]  /*628d0*/  IMAD.WIDE R10, R166, 0x4, R4 ;  /* 0x00000004a60a7825 */ /* 0x000fc600078e0204 */
[----:B------:R-:W4:Y:S01]  /*628e0*/  LDL.LU R166, [R1+0x13dc] ;  /* 0x0013dc0001a67983 */ /* 0x000f220000300800 */
[----:B------:R-:W-:-:S03]  /*628f0*/  IMAD.WIDE R12, R165, 0x4, R2 ;  /* 0x00000004a50c7825 */ /* 0x000fc600078e0202 */
[----:B------:R1:W-:Y:S04]  /*62900*/  @P3 STG.E desc[UR4][R10.64], R15 ;  /* 0x0000000f0a003986 */ /* 0x0003e8000c101904 */
[----:B------:R1:W-:Y:S04]  /*62910*/  @P4 STG.E desc[UR4][R12.64], R23 ;  /* 0x000000170c004986 */ /* 0x0003e8000c101904 */
[----:B------:R-:W4:Y:S01]  /*62920*/  LDL.LU R14, [R1+0x648] ;  /* 0x00064800010e7983 */ /* 0x000f220000300800 */
[----:B-1----:R-:W-:-:S03]  /*62930*/  IMAD.WIDE R10, R165, 0x4, R4 ;  /* 0x00000004a50a7825 */ /* 0x002fc600078e0204 */
[----:B------:R-:W4:Y:S04]  /*62940*/  LDL.LU R23, [R1+0x248] ;  /* 0x0002480001177983 */ /* 0x000f280000300800 */
[----:B------:R-:W4:Y:S04]  /*62950*/  LDL.LU R165, [R1+0x13e0] ;  /* 0x0013e00001a57983 */ /* 0x000f280000300800 */
[----:B------:R-:W4:Y:S04]  /*62960*/  LDL.LU R15, [R1+0x238] ;  /* 0x00023800010f7983 */ /* 0x000f280000300800 */
[----:B---3--:R1:W-:Y:S04]  /*62970*/  @P5 STG.E desc[UR4][R10.64], R22 ;  /* 0x000000160a005986 */ /* 0x0083e8000c101904 */
[----:B-1----:R-:W3:Y:S01]  /*62980*/  LDL.LU R22, [R1+0xe8c] ;  /* 0x000e8c0001167983 */ /* 0x002ee20000300800 */
[----:B------:R-:W-:Y:S01]  /*62990*/  ISETP.GE.AND P0, PT, R0, UR8, PT ;  /* 0x0000000800007c0c */ /* 0x000fe2000bf06270 */
[----:B------:R-:W-:Y:S01]  /*629a0*/  VIADD R0, R7, 0x124 ;  /* 0x0000012407007836 */ /* 0x000fe20000000000 */
[----:B------:R-:W-:-:S02]  /*629b0*/  ULDC UR8, c[0x0][0x22c] ;  /* 0x00008b0000087ab9 */ /* 0x000fc40000000800 */
        /* <DEDUP_REMOVED lines=12> */
[----:B------:R-:W-:Y:S01]  /*62a80*/  ULDC UR8, c[0x0][0x22c] ;  /* 0x00008b0000087ab9 */ /* 0x000fe20000000800 */
[----:B--2---:R1:W-:Y:S01]  /*62a90*/  @P6 STG.E desc[UR4][R12.64], R164 ;  /* 0x000000a40c006986 */ /* 0x0043e2000c101904 */
[----:B------:R-:W-:Y:S02]  /*62aa0*/  ISETP.LT.AND P6, PT, R8, UR6, !P5 ;  /* 0x0000000608007c0c */ /* 0x000fe4000efc1270 */
        /* <DEDUP_REMOVED lines=15> */
[----:B-1----:R-:W-:-:S04]  /*62ba0*/  IMAD.WIDE R10, R166, 0x4, R4 ;  /* 0x00000004a60a7825 */ /* 0x002fc800078e0204 */
[C---:B------:R-:W-:Y:S01]  /*62bb0*/  IMAD.WIDE R12, R165.reuse, 0x4, R2 ;  /* 0x00000004a50c7825 */ /* 0x040fe200078e0202 */
[----:B------:R-:W4:Y:S04]  /*62bc0*/  LDL.LU R23, [R1+0xe90] ;  /* 0x000e900001177983 */ /* 0x000f280000300800 */
[----:B------:R-:W4:Y:S04]  /*62bd0*/  LDL.LU R166, [R1+0x13ec] ;  /* 0x0013ec0001a67983 */ /* 0x000f280000300800 */
[----:B------:R1:W-:Y:S02]  /*62be0*/  @P5 STG.E desc[UR4][R10.64], R15 ;  /* 0x0000000f0a005986 */ /* 0x0003e4000c101904 */
[----:B-1----:R-:W-:-:S02]  /*62bf0*/  IMAD.WIDE R10, R165, 0x4, R4 ;  /* 0x00000004a50a7825 */ /* 0x002fc400078e0204 */
        /* <DEDUP_REMOVED lines=367> */
[----:B------:R-:W-:Y:S01]  /*642f0*/  ISETP.GE.AND P5, PT, R0, UR8, PT ;  /* 0x0000000800007c0c */ /* 0x000fe2000bfa6270 */
[----:B------:R-:W-:Y:S02]  /*64300*/  ULDC UR8, c[0x0][0x22c] ;  /* 0x00008b0000087ab9 */ /* 0x000fe40000000800 */
[----:B----4-:R4:W-:Y:S01]  /*64310*/  @P4 STG.E desc[UR4][R12.64], R165 ;  /* 0x000000a50c004986 */ /* 0x0109e2000c101904 */
[----:B------:R-:W-:-:S03]  /*64320*/  ISETP.LT.AND P4, PT, R8, UR6, !P5 ;  /* 0x0000000608007c0c */ /* 0x000fc6000ef81270 */
[----:B-1----:R-:W2:Y:S04]  /*64330*/  LDL.LU R16, [R1+0x68c] ;  /* 0x00068c0001107983 */ /* 0x002ea80000300800 */
[----:B----4-:R-:W4:Y:S01]  /*64340*/  LDL.LU R165, [R1+0xa7c] ;  /* 0x000a7c0001a57983 */ /* 0x010f220000300800 */
[----:B------:R-:W-:-:S03]  /*64350*/  IMAD.WIDE R10, R167, 0x4, R4 ;  /* 0x00000004a70a7825 */ /* 0x000fc600078e0204 */
[----:B------:R-:W4:Y:S01]  /*64360*/  LDL.LU R167, [R1+0x146c] ;  /* 0x00146c0001a77983 */ /* 0x000f220000300800 */
[----:B------:R-:W-:-:S03]  /*64370*/  IMAD.WIDE R12, R166, 0x4, R2 ;  /* 0x00000004a60c7825 */ /* 0x000fc600078e0202 */
        /* <DEDUP_REMOVED lines=11> */
[----:B------:R-:W-:Y:S02]  /*64430*/  ISETP.LT.AND P5, PT, R9, UR6, !P5 ;  /* 0x0000000609007c0c */ /* 0x000fe4000efa1270 */
[----:B------:R-:W-:-:S04]  /*64440*/  IADD3 R0, R7, 0x147, RZ ;  /* 0x0000014707007810 */ /* 0x000fc80007ffe0ff */
[----:B------:R-:W-:Y:S01]  /*64450*/  ISETP.GE.AND P0, PT, R0, UR8, PT ;  /* 0x0000000800007c0c */ /* 0x000fe2000bf06270 */
[----:B------:R-:W-:Y:S01]  /*64460*/  VIADD R0, R7, 0x148 ;  /* 0x0000014807007836 */ /* 0x000fe20000000000 */
[----:B------:R-:W-:Y:S02]  /*64470*/  ULDC UR8, c[0x0][0x22c] ;  /* 0x00008b0000087ab9 */ /* 0x000fe40000000800 */
[----:B------:R-:W-:Y:S02]  /*64480*/  ISETP.LT.AND P6, PT, R8, UR6, !P0 ;  /* 0x0000000608007c0c */ /* 0x000fe4000c7c1270 */
[----:B------:R-:W-:Y:S01]  /*64490*/  ISETP.LT.AND P0, PT, R9, UR6, !P0 ;  /* 0x0000000609007c0c */ /* 0x000fe2000c701270 */
        /* <DEDUP_REMOVED lines=388> */
[----:B--2---:R-:W-:Y:S01]  /*65ce0*/  IMAD.WIDE R12, R164, 0x4, R2 ;  /* 0x00000004a40c7825 */ /* 0x004fe200078e0202 */
[----:B------:R-:W-:Y:S01]  /*65cf0*/  ISETP.LT.AND P4, PT, R8, UR6, !P0 ;  /* 0x0000000608007c0c */ /* 0x000fe2000c781270 */
[----:B-1----:R-:W2:Y:S02]  /*65d00*/  LDL.LU R165, [R1+0x14f4] ;  /* 0x0014f40001a57983 */ /* 0x002ea40000300800 */
[----:B------:R-:W-:Y:S02]  /*65d10*/  IMAD.WIDE R10, R164, 0x4, R4 ;  /* 0x00000004a40a7825 */ /* 0x000fe400078e0204 */
[----:B------:R-:W2:Y:S04]  /*65d20*/  LDL.LU R15, [R1+0x2c0] ;  /* 0x0002c000010f7983 */ /* 0x000ea80000300800 */
[----:B------:R-:W2:Y:S01]  /*65d30*/  LDL.LU R164, [R1+0xf14] ;  /* 0x000f140001a47983 */ /* 0x000ea20000300800 */
[----:B------:R-:W-:-:S02]  /*65d40*/  ISETP.GE.AND P3, PT, R0, UR8, PT ;  /* 0x0000000800007c0c */ /* 0x000fc4000bf66270 */
        /* <DEDUP_REMOVED lines=33> */
[----:B------:R-:W-:Y:S01]  /*65f60*/  ISETP.LT.AND P6, PT, R8, UR6, !P0 ;  /* 0x0000000608007c0c */ /* 0x000fe2000c7c1270 */
[----:B-1----:R-:W-:Y:S02]  /*65f70*/  IMAD.WIDE R10, R165, 0x4, R4 ;  /* 0x00000004a50a7825 */ /* 0x002fe400078e0204 */
[----:B------:R-:W3:Y:S04]  /*65f80*/  LDL.LU R165, [R1+0x2d8] ;  /* 0x0002d80001a57983 */ /* 0x000ee80000300800 */
[----:B--2---:R-:W2:Y:S01]  /*65f90*/  LDL.LU R164, [R1+0x1504] ;  /* 0x0015040001a47983 */ /* 0x004ea20000300800 */
[----:B------:R-:W-:-:S03]  /*65fa0*/  ISETP.GE.AND P3, PT, R0, UR8, PT ;  /* 0x0000000800007c0c */ /* 0x000fc6000bf66270 */
[----:B------:R-:W2:Y:S01]  /*65fb0*/  LDL.LU R15, [R1+0x2c8] ;  /* 0x0002c800010f7983 */ /* 0x000ea20000300800 */
[----:B------:R-:W-:-:S03]  /*65fc0*/  ISETP.LT.AND P0, PT, R9, UR6, !P0 ;  /* 0x0000000609007c0c */ /* 0x000fc6000c701270 */
[----:B----4-:R1:W-:Y:S01]  /*65fd0*/  @P5 STG.E desc[UR4][R10.64], R16 ;  /* 0x000000100a005986 */ /* 0x0103e2000c101904 */
[----:B------:R-:W-:Y:S01]  /*65fe0*/  ISETP.LT.AND P4, PT, R8, UR6, !P3 ;  /* 0x0000000608007c0c */ /* 0x000fe2000df81270 */
[C---:B------:R-:W-:Y:S01]  /*65ff0*/  IMAD.WIDE R12, R229.reuse, 0x4, R2 ;  /* 0x00000004e50c7825 */ /* 0x040fe200078e0202 */
[----:B------:R-:W-:Y:S01]  /*66000*/  ULDC UR8, c[0x0][0x22c] ;  /* 0x00008b0000087ab9 */ /* 0x000fe20000000800 */
[----:B-1----:R-:W4:Y:S02]  /*66010*/  LDL.LU R16, [R1+0xf1c] ;  /* 0x000f1c0001107983 */ /* 0x002f240000300800 */
[----:B------:R-:W-:Y:S02]  /*66020*/  IMAD.WIDE R10, R229, 0x4, R4 ;  /* 0x00000004e50a7825 */ /* 0x000fe400078e0204 */
        /* <DEDUP_REMOVED lines=24> */
[----:B------:R2:W-:Y:S03]  /*661b0*/  @P6 STG.E desc[UR4][R12.64], R165 ;  /* 0x000000a50c006986 */ /* 0x0005e6000c101904 */
[----:B------:R-:W-:Y:S01]  /*661c0*/  ISETP.GE.AND P3, PT, R0, UR8, PT ;  /* 0x0000000800007c0c */ /* 0x000fe2000bf66270 */
[----:B-1----:R-:W-:-:S04]  /*661d0*/  IMAD.WIDE R10, R166, 0x4, R4 ;  /* 0x00000004a60a7825 */ /* 0x002fc800078e0204 */
[----:B--2---:R-:W-:Y:S01]  /*661e0*/  IMAD.WIDE R12, R164, 0x4, R2 ;  /* 0x00000004a40c7825 */ /* 0x004fe200078e0202 */
[----:B------:R-:W2:Y:S01]  /*661f0*/  LDL.LU R165, [R1+0xf20] ;  /* 0x000f200001a57983 */ /* 0x000ea20000300800 */
[----:B------:R-:W-:-:S03]  /*66200*/  ULDC UR8, c[0x0][0x22c] ;  /* 0x00008b0000087ab9 */ /* 0x000fc60000000800 */
[----:B------:R1:W-:Y:S01]  /*66210*/  @P5 STG.E desc[UR4][R10.64], R15 ;  /* 0x0000000f0a005986 */ /* 0x0003e2000c101904 */
[----:B------:R-:W-:-:S03]  /*66220*/  ISETP.LT.AND P6, PT, R8, UR6, !P3 ;  /* 0x0000000608007c0c */ /* 0x000fc6000dfc1270 */
[----:B------:R-:W2:Y:S01]  /*66230*/  LDL.LU R166, [R1+0x1514] ;  /* 0x0015140001a67983 */ /* 0x000ea20000300800 */
[----:B------:R-:W-:Y:S01]  /*66240*/  ISETP.LT.AND P3, PT, R9, UR6, !P3 ;  /* 0x0000000609007c0c */ /* 0x000fe2000df61270 */
[----:B-1----:R-:W-:Y:S02]  /*66250*/  IMAD.WIDE R10, R164, 0x4, R4 ;  /* 0x00000004a40a7825 */ /* 0x002fe400078e0204 */
[----:B----4-:R1:W-:Y:S04]  /*66260*/  @P4 STG.E desc[UR4][R12.64], R16 ;  /* 0x000000100c004986 */ /* 0x0103e8000c101904 */
[----:B------:R4:W-:Y:S04]  /*66270*/  @P0 STG.E desc[UR4][R10.64], R229 ;  /* 0x000000e50a000986 */ /* 0x0009e8000c101904 */
[----:B-1----:R-:W2:Y:S04]  /*66280*/  LDL.LU R16, [R1+0xae0] ;  /* 0x000ae00001107983 */ /* 0x002ea80000300800 */
[----:B------:R-:W2:Y:S04]  /*66290*/  LDL.LU R164, [R1+0x6e0] ;  /* 0x0006e00001a47983 */ /* 0x000ea80000300800 */
[----:B----4-:R-:W4:Y:S01]  /*662a0*/  LDL.LU R229, [R1+0x1520] ;  /* 0x0015200001e57983 */ /* 0x010f220000300800 */
[----:B------:R-:W-:-:S03]  /*662b0*/  IMAD.WIDE R12, R23, 0x4, R2 ;  /* 0x00000004170c7825 */ /* 0x000fc600078e0202 */
[----:B------:R-:W4:Y:S01]  /*662c0*/  LDL.LU R15, [R1+0xad0] ;  /* 0x000ad000010f7983 */ /* 0x000f220000300800 */
[----:B------:R-:W-:-:S03]  /*662d0*/  IMAD.WIDE R10, R23, 0x4, R4 ;  /* 0x00000004170a7825 */ /* 0x000fc600078e0204 */
        /* <DEDUP_REMOVED lines=24> */
[----:B-1----:R-:W2:Y:S01]  /*66460*/  LDL.LU R165, [R1+0x6e4] ;  /* 0x0006e40001a57983 */ /* 0x002ea20000300800 */
[----:B------:R-:W-:-:S03]  /*66470*/  IMAD.WIDE R12, R166, 0x4, R2 ;  /* 0x00000004a60c7825 */ /* 0x000fc600078e0202 */
[----:B------:R-:W2:Y:S04]  /*66480*/  LDL.LU R167, [R1+0x152c] ;  /* 0x00152c0001a77983 */ /* 0x000ea80000300800 */
[----:B------:R1:W-:Y:S04]  /*66490*/  @P5 STG.E desc[UR4][R10.64], R16 ;  /* 0x000000100a005986 */ /* 0x0003e8000c101904 */
[----:B------:R4:W-:Y:S04]  /*664a0*/  @P6 STG.E desc[UR4][R12.64], R164 ;  /* 0x000000a40c006986 */ /* 0x0009e8000c101904 */
[----:B-1----:R-:W2:Y:S01]  /*664b0*/  LDL.LU R16, [R1+0xad4] ;  /* 0x000ad40001107983 */ /* 0x002ea20000300800 */
[----:B------:R-:W-:-:S03]  /*664c0*/  IMAD.WIDE R10, R166, 0x4, R4 ;  /* 0x00000004a60a7825 */ /* 0x000fc600078e0204 */
[----:B----4-:R-:W4:Y:S01]  /*664d0*/  LDL.LU R164, [R1+0xf28] ;  /* 0x000f280001a47983 */ /* 0x010f220000300800 */
[----:B------:R-:W-:-:S03]  /*664e0*/  IMAD.WIDE R12, R229, 0x4, R2 ;  /* 0x00000004e50c7825 */ /* 0x000fc600078e0202 */
[----:B------:R-:W4:Y:S04]  /*664f0*/  LDL.LU R166, [R1+0x1530] ;  /* 0x0015300001a67983 */ /* 0x000f280000300800 */
        /* <DEDUP_REMOVED lines=18> */
[----:B------:R-:W-:Y:S02]  /*66620*/  ULDC UR8, c[0x0][0x22c] ;  /* 0x00008b0000087ab9 */ /* 0x000fe40000000800 */
[----:B------:R-:W-:Y:S01]  /*66630*/  ISETP.GE.AND P3, PT, R0, UR8, PT ;  /* 0x0000000800007c0c */ /* 0x000fe2000bf66270 */
[----:B------:R-:W-:Y:S01]  /*66640*/  IMAD.WIDE R10, R228, 0x4, R4 ;  /* 0x00000004e40a7825 */ /* 0x000fe200078e0204 */
[----:B------:R-:W-:Y:S01]  /*66650*/  ISETP.LT.AND P0, PT, R9, UR6, !P0 ;  /* 0x0000000609007c0c */ /* 0x000fe2000c701270 */
[----:B------:R-:W-:Y:S01]  /*66660*/  ULDC UR8, c[0x0][0x22c] ;  /* 0x00008b0000087ab9 */ /* 0x000fe20000000800 */
[----:B------:R-:W3:Y:S01]  /*66670*/  LDL.LU R228, [R1+0xaec] ;  /* 0x000aec0001e47983 */ /* 0x000ee20000300800 */
[----:B------:R-:W-:-:S03]  /*66680*/  VIADD R0, R7, 0x176 ;  /* 0x0000017607007836 */ /* 0x000fc60000000000 */
[----:B--2---:R1:W-:Y:S01]  /*66690*/  @P6 STG.E desc[UR4][R12.64], R165 ;  /* 0x000000a50c006986 */ /* 0x0043e2000c101904 */
[----:B------:R-:W-:Y:S02]  /*666a0*/  ISETP.LT.AND P6, PT, R8, UR6, !P3 ;  /* 0x0000000608007c0c */ /* 0x000fe4000dfc1270 */
[----:B------:R-:W-:Y:S01]  /*666b0*/  ISETP.LT.AND P3, PT, R9, UR6, !P3 ;  /* 0x0000000609007c0c */ /* 0x000fe2000df61270 */
[----:B-1----:R-:W-:Y:S01]  /*666c0*/  IMAD.WIDE R12, R167, 0x4, R2 ;  /* 0x00000004a70c7825 */ /* 0x002fe200078e0202 */
[----:B------:R-:W2:Y:S04]  /*666d0*/  LDL.LU R165, [R1+0x1540] ;  /* 0x0015400001a57983 */ /* 0x000ea80000300800 */
[----:B------:R1:W-:Y:S01]  /*666e0*/  @P5 STG.E desc[UR4][R10.64], R16 ;  /* 0x000000100a005986 */ /* 0x0003e2000c101904 */
[----:B------:R-:W-:-:S03]  /*666f0*/  ISETP.GE.AND P5, PT, R0, UR8, PT ;  /* 0x0000000800007c0c */ /* 0x000fc6000bfa6270 */
[----:B----4-:R4:W-:Y:S01]  /*66700*/  @P4 STG.E desc[UR4][R12.64], R164 ;  /* 0x000000a40c004986 */ /* 0x0109e2000c101904 */
[----:B------:R-:W-:Y:S01]  /*66710*/  ISETP.LT.AND P4, PT, R8, UR6, !P5 ;  /* 0x0000000608007c0c */ /* 0x000fe2000ef81270 */
[----:B-1----:R-:W-:Y:S02]  /*66720*/  IMAD.WIDE R10, R167, 0x4, R4 ;  /* 0x00000004a70a7825 */ /* 0x002fe400078e0204 */
[----:B------:R-:W2:Y:S01]  /*66730*/  LDL.LU R16, [R1+0x6ec] ;  /* 0x0006ec0001107983 */ /* 0x000ea20000300800 */
[----:B------:R-:W-:Y:S01]  /*66740*/  ULDC UR8, c[0x0][0x22c] ;  /* 0x00008b0000087ab9 */ /* 0x000fe20000000800 */
[C---:B----4-:R-:W-:Y:S02]  /*66750*/  IMAD.WIDE R12, R166.reuse, 0x4, R2 ;  /* 0x00000004a60c7825 */ /* 0x050fe400078e0202 */
[----:B------:R-:W4:Y:S04]  /*66760*/  LDL.LU R164, [R1+0xadc] ;  /* 0x000adc0001a47983 */ /* 0x000f280000300800 */
[----:B------:R-:W4:Y:S04]  /*66770*/  LDL.LU R167, [R1+0x1548] ;  /* 0x0015480001a77983 */ /* 0x000f280000300800 */
[----:B------:R1:W-:Y:S04]  /*66780*/  @P0 STG.E desc[UR4][R10.64], R14 ;  /* 0x0000000e0a000986 */ /* 0x0003e8000c101904 */
[----:B------:R1:W-:Y:S02]  /*66790*/  @P6 STG.E desc[UR4][R12.64], R23 ;  /* 0x000000170c006986 */ /* 0x0003e4000c101904 */
[----:B-1----:R-:W-:-:S04]  /*667a0*/  IMAD.WIDE R10, R166, 0x4, R4 ;  /* 0x00000004a60a7825 */ /* 0x002fc800078e0204 */
[----:B------:R-:W-:Y:S01]  /*667b0*/  IMAD.WIDE R12, R229, 0x4, R2 ;  /* 0x00000004e50c7825 */ /* 0x000fe200078e0202 */
[----:B------:R-:W4:Y:S04]  /*667c0*/  LDL.LU R23, [R1+0xf30] ;  /* 0x000f300001177983 */ /* 0x000f280000300800 */
[----:B------:R-:W-:Y:S04]  /*667d0*/  @P3 STG.E desc[UR4][R10.64], R15 ;  /* 0x0000000f0a003986 */ /* 0x000fe8000c101904 */
[----:B------:R-:W4:Y:S04]  /*667e0*/  LDL.LU R166, [R1+0x1550] ;  /* 0x0015500001a67983 */ /* 0x000f280000300800 */
[----:B---3--:R1:W-:Y:S04]  /*667f0*/  @P4 STG.E desc[UR4][R12.64], R22 ;  /* 0x000000160c004986 */ /* 0x0083e8000c101904 */
[----:B-1----:R-:W3:Y:S01]  /*66800*/  LDL.LU R22, [R1+0xaf0] ;  /* 0x000af00001167983 */ /* 0x002ee20000300800 */
[----:B------:R-:W-:Y:S01]  /*66810*/  VIADD R0, R7, 0x177 ;  /* 0x0000017707007836 */ /* 0x000fe20000000000 */
[----:B------:R-:W-:-:S04]  /*66820*/  ISETP.LT.AND P5, PT, R9, UR6, !P5 ;  /* 0x0000000609007c0c */ /* 0x000fc8000efa1270 */
[----:B------:R-:W-:Y:S01]  /*66830*/  ISETP.GE.AND P0, PT, R0, UR8, PT ;  /* 0x0000000800007c0c */ /* 0x000fe2000bf06270 */
[----:B------:R-:W-:Y:S01]  /*66840*/  VIADD R0, R7, 0x178 ;  /* 0x0000017807007836 */ /* 0x000fe20000000000 */
[----:B------:R-:W-:Y:S02]  /*66850*/  ULDC UR8, c[0x0][0x22c] ;  /* 0x00008b0000087ab9 */ /* 0x000fe40000000800 */
[----:B------:R-:W-:Y:S02]  /*66860*/  ISETP.LT.AND P6, PT, R8, UR6, !P0 ;  /* 0x0000000608007c0c */ /* 0x000fe4000c7c1270 */
[----:B------:R-:W-:Y:S01]  /*66870*/  ISETP.LT.AND P0, PT, R9, UR6, !P0 ;  /* 0x0000000609007c0c */ /* 0x000fe2000c701270 */
[----:B------:R-:W-:Y:S01]  /*66880*/  IMAD.WIDE R10, R229, 0x4, R4 ;  /* 0x00000004e50a7825 */ /* 0x000fe200078e0204 */
[----:B------:R-:W-:Y:S01]  /*66890*/  ISETP.GE.AND P3, PT, R0, UR8, PT ;  /* 0x0000000800007c0c */ /* 0x000fe2000bf66270 */
[----:B------:R-:W3:Y:S01]  /*668a0*/  LDL.LU R229, [R1+0x2e0] ;  /* 0x0002e00001e57983 */ /* 0x000ee20000300800 */
[----:B------:R-:W-:-:S02]  /*668b0*/  ULDC UR8, c[0x0][0x22c] ;  /* 0x00008b0000087ab9 */ /* 0x000fc40000000800 */
[----:B------:R-:W-:Y:S01]  /*668c0*/  ISETP.LT.AND P4, PT, R8, UR6, !P3 ;  /* 0x0000000608007c0c */ /* 0x000fe2000df81270 */
[----:B------:R1:W-:Y:S01]  /*668d0*/  @P5 STG.E desc[UR4][R10.64], R228 ;  /* 0x000000e40a005986 */ /* 0x0003e2000c101904 */
[----:B------:R-:W-:Y:S01]  /*668e0*/  ISETP.LT.AND P3, PT, R9, UR6, !P3 ;  /* 0x0000000609007c0c */ /* 0x000fe2000df61270 */
[C---:B--2---:R-:W-:Y:S02]  /*668f0*/  IMAD.WIDE R12, R165.reuse, 0x4, R2 ;  /* 0x00000004a50c7825 */ /* 0x044fe400078e0202 */
[----:B-1----:R-:W2:Y:S02]  /*66900*/  LDL.LU R228, [R1+0x1554] ;  /* 0x0015540001e47983 */ /* 0x002ea40000300800 */
[----:B------:R-:W-:Y:S02]  /*66910*/  IMAD.WIDE R10, R165, 0x4, R4 ;  /* 0x00000004a50a7825 */ /* 0x000fe400078e0204 */
[----:B------:R-:W2:Y:S04]  /*66920*/  LDL.LU R15, [R1+0x6f0] ;  /* 0x0006f000010f7983 */ /* 0x000ea80000300800 */
[----:B------:R-:W2:Y:S04]  /*66930*/  LDL.LU R165, [R1+0xf34] ;  /* 0x000f340001a57983 */ /* 0x000ea80000300800 */
[----:B------:R1:W-:Y:S04]  /*66940*/  @P6 STG.E desc[UR4][R12.64], R16 ;  /* 0x000000100c006986 */ /* 0x0003e8000c101904 */
[----:B----4-:R4:W-:Y:S01]  /*66950*/  @P0 STG.E desc[UR4][R10.64], R164 ;  /* 0x000000a40a000986 */ /* 0x0109e2000c101904 */
[----:B-1----:R-:W-:-:S03]  /*66960*/  IMAD.WIDE R12, R167, 0x4, R2 ;  /* 0x00000004a70c7825 */ /* 0x002fc600078e0202 */
[----:B----4-:R-:W4:Y:S01]  /*66970*/  LDL.LU R164, [R1+0x155c] ;  /* 0x00155c0001a47983 */ /* 0x010f220000300800 */
[----:B------:R-:W-:-:S03]  /*66980*/  IMAD.WIDE R10, R167, 0x4, R4 ;  /* 0x00000004a70a7825 */ /* 0x000fc600078e0204 */
[----:B------:R-:W4:Y:S04]  /*66990*/  LDL.LU R16, [R1+0xaf4] ;  /* 0x000af40001107983 */ /* 0x000f280000300800 */
[----:B------:R1:W-:Y:S04]  /*669a0*/  @P4 STG.E desc[UR4][R12.64], R23 ;  /* 0x000000170c004986 */ /* 0x0003e8000c101904 */
[----:B-1----:R-:W4:Y:S04]  /*669b0*/  LDL.LU R23, [R1+0x2e4] ;  /* 0x0002e40001177983 */ /* 0x002f280000300800 */
[----:B------:R-:W4:Y:S04]  /*669c0*/  LDL.LU R167, [R1+0x1560] ;  /* 0x0015600001a77983 */ /* 0x000f280000300800 */
[----:B---3--:R1:W-:Y:S04]  /*669d0*/  @P3 STG.E desc[UR4][R10.64], R22 ;  /* 0x000000160a003986 */ /* 0x0083e8000c101904 */
[----:B-1----:R-:W3:Y:S01]  /*669e0*/  LDL.LU R22, [R1+0x6f4] ;  /* 0x0006f40001167983 */ /* 0x002ee20000300800 */
[----:B------:R-:W-:-:S05]  /*669f0*/  VIADD R0, R7, 0x179 ;  /* 0x0000017907007836 */ /* 0x000fca0000000000 */
[----:B------:R-:W-:Y:S01]  /*66a00*/  ISETP.GE.AND P5, PT, R0, UR8, PT ;  /* 0x0000000800007c0c */ /* 0x000fe2000bfa6270 */
[C---:B------:R-:W-:Y:S01]  /*66a10*/  VIADD R0, R7.reuse, 0x17a ;  /* 0x0000017a07007836 */ /* 0x040fe20000000000 */
[----:B------:R-:W-:Y:S02]  /*66a20*/  ULDC UR8, c[0x0][0x22c] ;  /* 0x00008b0000087ab9 */ /* 0x000fe40000000800 */
[----:B------:R-:W-:Y:S02]  /*66a30*/  ISETP.LT.AND P6, PT, R8, UR6, !P5 ;  /* 0x0000000608007c0c */ /* 0x000fe4000efc1270 */
[----:B------:R-:W-:Y:S01]  /*66a40*/  ISETP.GE.AND P0, PT, R0, UR8, PT ;  /* 0x0000000800007c0c */ /* 0x000fe2000bf06270 */
[----:B------:R-:W-:Y:S01]  /*66a50*/  VIADD R0, R7, 0x17b ;  /* 0x0000017b07007836 */ /* 0x000fe20000000000 */
[----:B------:R-:W-:Y:S01]  /*66a60*/  ISETP.LT.AND P5, PT, R9, UR6, !P5 ;  /* 0x0000000609007c0c */ /* 0x000fe2000efa1270 */
[----:B------:R-:W-:Y:S01]  /*66a70*/  IMAD.WIDE R12, R166, 0x4, R2 ;  /* 0x00000004a60c7825 */ /* 0x000fe200078e0202 */
[----:B------:R-:W-:Y:S01]  /*66a80*/  ISETP.LT.AND P4, PT, R8, UR6, !P0 ;  /* 0x0000000608007c0c */ /* 0x000fe2000c781270 */
[----:B------:R-:W-:-:S02]  /*66a90*/  ULDC UR8, c[0x0][0x22c] ;  /* 0x00008b0000087ab9 */ /* 0x000fc40000000800 */
[----:B------:R-:W-:Y:S01]  /*66aa0*/  ISETP.GE.AND P3, PT, R0, UR8, PT ;  /* 0x0000000800007c0c */ /* 0x000fe2000bf66270 */
[----:B------:R-:W-:Y:S01]  /*66ab0*/  IMAD.WIDE R10, R166, 0x4, R4 ;  /* 0x00000004a60a7825 */ /* 0x000fe200078e0204 */
[----:B------:R-:W-:Y:S01]  /*66ac0*/  ISETP.LT.AND P0, PT, R9, UR6, !P0 ;  /* 0x0000000609007c0c */ /* 0x000fe2000c701270 */
[----:B------:R-:W-:Y:S01]  /*66ad0*/  ULDC UR8, c[0x0][0x22c] ;  /* 0x00008b0000087ab9 */ /* 0x000fe20000000800 */
[----:B------:R1:W-:Y:S01]  /*66ae0*/  @P6 STG.E desc[UR4][R12.64], R229 ;  /* 0x000000e50c006986 */ /* 0x0003e2000c101904 */
[----:B------:R-:W-:-:S03]  /*66af0*/  ISETP.LT.AND P6, PT, R8, UR6, !P3 ;  /* 0x0000000608007c0c */ /* 0x000fc6000dfc1270 */
[----:B--2---:R2:W-:Y:S01]  /*66b00*/  @P5 STG.E desc[UR4][R10.64], R15 ;  /* 0x0000000f0a005986 */ /* 0x0045e2000c101904 */
[----:B------:R-:W-:-:S03]  /*66b10*/  ISETP.LT.AND P3, PT, R9, UR6, !P3 ;  /* 0x0000000609007c0c */ /* 0x000fc6000df61270 */
[----:B-1----:R-:W3:Y:S01]  /*66b20*/  LDL.LU R229, [R1+0xf38] ;  /* 0x000f380001e57983 */ /* 0x002ee20000300800 */
[----:B------:R-:W-:-:S03]  /*66b30*/  IMAD.WIDE R12, R228, 0x4, R2 ;  /* 0x00000004e40c7825 */ /* 0x000fc600078e0202 */
[----:B------:R-:W3:Y:S01]  /*66b40*/  LDL.LU R166, [R1+0x1568] ;  /* 0x0015680001a67983 */ /* 0x000ee20000300800 */
[----:B--2---:R-:W-:-:S03]  /*66b50*/  IMAD.WIDE R10, R228, 0x4, R4 ;  /* 0x00000004e40a7825 */ /* 0x004fc600078e0204 */
[----:B------:R-:W2:Y:S04]  /*66b60*/  LDL.LU R14, [R1+0xaf8] ;  /* 0x000af800010e7983 */ /* 0x000ea80000300800 */
[----:B------:R-:W2:Y:S04]  /*66b70*/  LDL.LU R228, [R1+0x2e8] ;  /* 0x0002e80001e47983 */ /* 0x000ea80000300800 */
[----:B------:R1:W-:Y:S04]  /*66b80*/  @P4 STG.E desc[UR4][R12.64], R165 ;  /* 0x000000a50c004986 */ /* 0x0003e8000c101904 */
[----:B-1----:R-:W2:Y:S04]  /*66b90*/  LDL.LU R165, [R1+0x1570] ;  /* 0x0015700001a57983 */ /* 0x002ea80000300800 */
[----:B------:R-:W2:Y:S01]  /*66ba0*/  LDL.LU R15, [R1+0x6f8] ;  /* 0x0006f800010f7983 */ /* 0x000ea20000300800 */
[----:B----4-:R-:W-:-:S03]  /*66bb0*/  IMAD.WIDE R12, R164, 0x4, R2 ;  /* 0x00000004a40c7825 */ /* 0x010fc600078e0202 */
[----:B------:R1:W-:Y:S02]  /*66bc0*/  @P0 STG.E desc[UR4][R10.64], R16 ;  /* 0x000000100a000986 */ /* 0x0003e4000c101904 */
[----:B-1----:R-:W-:Y:S02]  /*66bd0*/  IMAD.WIDE R10, R164, 0x4, R4 ;  /* 0x00000004a40a7825 */ /* 0x002fe400078e0204 */
[----:B------:R-:W4:Y:S04]  /*66be0*/  LDL.LU R16, [R1+0xf3c] ;  /* 0x000f3c0001107983 */ /* 0x000f280000300800 */
[----:B------:R-:W4:Y:S04]  /*66bf0*/  LDL.LU R164, [R1+0xafc] ;  /* 0x000afc0001a47983 */ /* 0x000f280000300800 */
[----:B------:R1:W-:Y:S04]  /*66c00*/  @P6 STG.E desc[UR4][R12.64], R23 ;  /* 0x000000170c006986 */ /* 0x0003e8000c101904 */
[----:B-1----:R-:W4:Y:S04]  /*66c10*/  LDL.LU R23, [R1+0x1574] ;  /* 0x0015740001177983 */ /* 0x002f280000300800 */
        /* <DEDUP_REMOVED lines=16> */
[----:B------:R1:W-:Y:S02]  /*66d20*/  @P4 STG.E desc[UR4][R12.64], R229 ;  /* 0x000000e50c004986 */ /* 0x0003e4000c101904 */
[----:B------:R-:W-:Y:S01]  /*66d30*/  VIADD R0, R7, 0x17f ;  /* 0x0000017f07007836 */ /* 0x000fe20000000000 */
[----:B------:R-:W-:Y:S01]  /*66d40*/  ISETP.LT.AND P4, PT, R8, UR6, !P3 ;  /* 0x0000000608007c0c */ /* 0x000fe2000df81270 */
[----:B------:R-:W-:Y:S01]  /*66d50*/  ULDC UR8, c[0x0][0x22c] ;  /* 0x00008b0000087ab9 */ /* 0x000fe20000000800 */
[----:B------:R-:W3:Y:S04]  /*66d60*/  LDL.LU R167, [R1+0x6fc] ;  /* 0x0006fc0001a77983 */ /* 0x000ee80000300800 */
[----:B--2---:R2:W-:Y:S01]  /*66d70*/  @P5 STG.E desc[UR4][R10.64], R14 ;  /* 0x0000000e0a005986 */ /* 0x0045e2000c101904 */
[----:B------:R-:W-:Y:S01]  /*66d80*/  ISETP.GE.AND P5, PT, R0, UR8, PT ;  /* 0x0000000800007c0c */ /* 0x000fe2000bfa6270 */
[----:B-1----:R-:W-:-:S02]  /*66d90*/  IMAD.WIDE R12, R166, 0x4, R2 ;  /* 0x00000004a60c7825 */ /* 0x002fc400078e0202 */
[----:B------:R-:W3:Y:S01]  /*66da0*/  LDL.LU R229, [R1+0x157c] ;  /* 0x00157c0001e57983 */ /* 0x000ee20000300800 */
[----:B------:R-:W-:Y:S01]  /*66db0*/  ISETP.LT.AND P3, PT, R9, UR6, !P3 ;  /* 0x0000000609007c0c */ /* 0x000fe2000df61270 */
[----:B------:R-:W-:Y:S02]  /*66dc0*/  ULDC UR8, c[0x0][0x22c] ;  /* 0x00008b0000087ab9 */ /* 0x000fe40000000800 */
[----:B------:R1:W-:Y:S01]  /*66dd0*/  @P6 STG.E desc[UR4][R12.64], R228 ;  /* 0x000000e40c006986 */ /* 0x0003e2000c101904 */
[----:B------:R-:W-:Y:S01]  /*66de0*/  ISETP.LT.AND P6, PT, R8, UR6, !P5 ;  /* 0x0000000608007c0c */ /* 0x000fe2000efc1270 */
[----:B--2---:R-:W-:Y:S02]  /*66df0*/  IMAD.WIDE R10, R166, 0x4, R4 ;  /* 0x00000004a60a7825 */ /* 0x004fe400078e0204 */
[----:B-1----:R-:W2:Y:S02]  /*66e00*/  LDL.LU R228, [R1+0xf40] ;  /* 0x000f400001e47983 */ /* 0x002ea40000300800 */
[----:B------:R-:W-:-:S02]  /*66e10*/  IMAD.WIDE R12, R165, 0x4, R2 ;  /* 0x00000004a50c7825 */ /* 0x000fc400078e0202 */
[----:B------:R-:W2:Y:S04]  /*66e20*/  LDL.LU R166, [R1+0x1580] ;  /* 0x0015800001a67983 */ /* 0x000ea80000300800 */
[----:B------:R1:W-:Y:S02]  /*66e30*/  @P0 STG.E desc[UR4][R10.64], R15 ;  /* 0x0000000f0a000986 */ /* 0x0003e4000c101904 */
[----:B-1----:R-:W-:Y:S02]  /*66e40*/  IMAD.WIDE R10, R165, 0x4, R4 ;  /* 0x00000004a50a7825 */ /* 0x002fe400078e0204 */
[----:B------:R-:W2:Y:S04]  /*66e50*/  LDL.LU R15, [R1+0x700] ;  /* 0x00070000010f7983 */ /* 0x000ea80000300800 */
[----:B------:R-:W2:Y:S04]  /*66e60*/  LDL.LU R165, [R1+0x300] ;  /* 0x0003000001a57983 */ /* 0x000ea80000300800 */
[----:B----4-:R-:W-:Y:S04]  /*66e70*/  @P4 STG.E desc[UR4][R12.64], R16 ;  /* 0x000000100c004986 */ /* 0x010fe8000c101904 */
[----:B------:R1:W-:Y:S04]  /*66e80*/  @P3 STG.E desc[UR4][R10.64], R164 ;  /* 0x000000a40a003986 */ /* 0x0003e8000c101904 */
[----:B-1----:R-:W4:Y:S01]  /*66e90*/  LDL.LU R164, [R1+0x1588] ;  /* 0x0015880001a47983 */ /* 0x002f220000300800 */
[----:B------:R-:W-:-:S05]  /*66ea0*/  IMAD.WIDE R12, R23, 0x4, R2 ;  /* 0x00000004170c7825 */ /* 0x000fca00078e0202 */
[----:B---3--:R1:W-:Y:S04]  /*66eb0*/  @P6 STG.E desc[UR4][R12.64], R22 ;  /* 0x000000160c006986 */ /* 0x0083e8000c101904 */
[----:B-1----:R-:W3:Y:S01]  /*66ec0*/  LDL.LU R22, [R1+0x2f0] ;  /* 0x0002f00001167983 */ /* 0x002ee20000300800 */
[----:B------:R-:W-:Y:S01]  /*66ed0*/  VIADD R0, R7, 0x180 ;  /* 0x0000018007007836 */ /* 0x000fe20000000000 */
[----:B------:R-:W-:-:S04]  /*66ee0*/  ISETP.LT.AND P5, PT, R9, UR6, !P5 ;  /* 0x0000000609007c0c */ /* 0x000fc8000efa1270 */
[----:B------:R-:W-:Y:S01]  /*66ef0*/  ISETP.GE.AND P0, PT, R0, UR8, PT ;  /* 0x0000000800007c0c */ /* 0x000fe2000bf06270 */
[----:B------:R-:W-:Y:S01]  /*66f00*/  VIADD R0, R7, 0x181 ;  /* 0x0000018107007836 */ /* 0x000fe20000000000 */
[----:B------:R-:W-:Y:S02]  /*66f10*/  ULDC UR8, c[0x0][0x22c] ;  /* 0x00008b0000087ab9 */ /* 0x000fe40000000800 */
[----:B------:R-:W-:Y:S01]  /*66f20*/  ISETP.LT.AND P4, PT, R8, UR6, !P0 ;  /* 0x0000000608007c0c */ /* 0x000fe2000c781270 */
[----:B------:R-:W-:Y:S01]  /*66f30*/  IMAD.WIDE R10, R23, 0x4, R4 ;  /* 0x00000004170a7825 */ /* 0x000fe200078e0204 */
[----:B------:R-:W-:Y:S01]  /*66f40*/  ISETP.GE.AND P3, PT, R0, UR8, PT ;  /* 0x0000000800007c0c */ /* 0x000fe2000bf66270 */
[----:B------:R-:W4:Y:S01]  /*66f50*/  LDL.LU R23, [R1+0xf44] ;  /* 0x000f440001177983 */ /* 0x000f220000300800 */
[----:B------:R-:W-:-:S03]  /*66f60*/  ISETP.LT.AND P0, PT, R9, UR6, !P0 ;  /* 0x0000000609007c0c */ /* 0x000fc6000c701270 */
[----:B------:R1:W-:Y:S01]  /*66f70*/  @P5 STG.E desc[UR4][R10.64], R167 ;  /* 0x000000a70a005986 */ /* 0x0003e2000c101904 */
[----:B------:R-:W-:Y:S01]  /*66f80*/  ISETP.LT.AND P6, PT, R8, UR6, !P3 ;  /* 0x0000000608007c0c */ /* 0x000fe2000dfc1270 */
[----:B------:R-:W-:Y:S01]  /*66f90*/  IMAD.WIDE R12, R229, 0x4, R2 ;  /* 0x00000004e50c7825 */ /* 0x000fe200078e0202 */
[----:B------:R-:W-:Y:S01]  /*66fa0*/  ISETP.LT.AND P3, PT, R9, UR6, !P3 ;  /* 0x0000000609007c0c */ /* 0x000fe2000df61270 */
[----:B------:R-:W-:Y:S01]  /*66fb0*/  ULDC UR8, c[0x0][0x22c] ;  /* 0x00008b0000087ab9 */ /* 0x000fe20000000800 */
[----:B-1----:R-:W4:Y:S01]  /*66fc0*/  LDL.LU R167, [R1+0x1590] ;  /* 0x0015900001a77983 */ /* 0x002f220000300800 */
[----:B------:R-:W-:-:S03]  /*66fd0*/  IMAD.WIDE R10, R229, 0x4, R4 ;  /* 0x00000004e50a7825 */ /* 0x000fc600078e0204 */
[----:B------:R-:W4:Y:S04]  /*66fe0*/  LDL.LU R16, [R1+0x704] ;  /* 0x0007040001107983 */ /* 0x000f280000300800 */
[----:B--2---:R1:W-:Y:S04]  /*66ff0*/  @P4 STG.E desc[UR4][R12.64], R228 ;  /* 0x000000e40c004986 */ /* 0x0043e8000c101904 */
[----:B-1----:R-:W2:Y:S01]  /*67000*/  LDL.LU R228, [R1+0x304] ;  /* 0x0003040001e47983 */ /* 0x002ea20000300800 */
[----:B------:R-:W-:-:S03]  /*67010*/  IMAD.WIDE R12, R166, 0x4, R2 ;  /* 0x00000004a60c7825 */ /* 0x000fc600078e0202 */
[----:B------:R-:W2:Y:S04]  /*67020*/  LDL.LU R229, [R1+0x1598] ;  /* 0x0015980001e57983 */ /* 0x000ea80000300800 */
[----:B------:R-:W2:Y:S04]  /*67030*/  LDL.LU R14, [R1+0x2f4] ;  /* 0x0002f400010e7983 */ /* 0x000ea80000300800 */
[----:B------:R1:W-:Y:S04]  /*67040*/  @P0 STG.E desc[UR4][R10.64], R15 ;  /* 0x0000000f0a000986 */ /* 0x0003e8000c101904 */
[----:B------:R1:W-:Y:S02]  /*67050*/  @P6 STG.E desc[UR4][R12.64], R165 ;  /* 0x000000a50c006986 */ /* 0x0003e4000c101904 */
[----:B-1----:R-:W-:-:S02]  /*67060*/  IMAD.WIDE R10, R166, 0x4, R4 ;  /* 0x00000004a60a7825 */ /* 0x002fc400078e0204 */
[----:B------:R-:W2:Y:S04]  /*67070*/  LDL.LU R165, [R1+0xf48] ;  /* 0x000f480001a57983 */ /* 0x000ea80000300800 */
[----:B------:R-:W2:Y:S04]  /*67080*/  LDL.LU R166, [R1+0x15a0] ;  /* 0x0015a00001a67983 */ /* 0x000ea80000300800 */
        /* <DEDUP_REMOVED lines=10> */
[----:B----4-:R-:W-:Y:S01]  /*67130*/  IMAD.WIDE R12, R164, 0x4, R2 ;  /* 0x00000004a40c7825 */ /* 0x010fe200078e0202 */
[----:B------:R-:W-:Y:S01]  /*67140*/  ISETP.LT.AND P6, PT, R8, UR6, !P0 ;  /* 0x0000000608007c0c */ /* 0x000fe2000c7c1270 */
[----:B------:R-:W-:-:S02]  /*67150*/  ULDC UR8, c[0x0][0x22c] ;  /* 0x00008b0000087ab9 */ /* 0x000fc40000000800 */
[----:B------:R-:W-:Y:S02]  /*67160*/  ISETP.GE.AND P3, PT, R0, UR8, PT ;  /* 0x0000000800007c0c */ /* 0x000fe4000bf66270 */
[C---:B------:R-:W-:Y:S02]  /*67170*/  ISETP.LT.AND P0, PT, R9.reuse, UR6, !P0 ;  /* 0x0000000609007c0c */ /* 0x040fe4000c701270 */
        /* <DEDUP_REMOVED lines=8> */
[----:B------:R-:W4:Y:S04]  /*67200*/  LDL.LU R15, [R1+0x2f8] ;  /* 0x0002f800010f7983 */ /* 0x000f280000300800 */
[----:B------:R1:W-:Y:S04]  /*67210*/  @P5 STG.E desc[UR4][R10.64], R16 ;  /* 0x000000100a005986 */ /* 0x0003e8000c101904 */
[----:B--2---:R2:W-:Y:S01]  /*67220*/  @P6 STG.E desc[UR4][R12.64], R228 ;  /* 0x000000e40c006986 */ /* 0x0045e2000c101904 */
[----:B-1----:R-:W-:-:S03]  /*67230*/  IMAD.WIDE R10, R167, 0x4, R4 ;  /* 0x00000004a70a7825 */ /* 0x002fc600078e0204 */
[----:B------:R-:W4:Y:S01]  /*67240*/  LDL.LU R16, [R1+0xf4c] ;  /* 0x000f4c0001107983 */ /* 0x000f220000300800 */
[----:B--2---:R-:W-:-:S03]  /*67250*/  IMAD.WIDE R12, R229, 0x4, R2 ;  /* 0x00000004e50c7825 */ /* 0x004fc600078e0202 */
        /* <DEDUP_REMOVED lines=11> */
[----:B------:R-:W-:Y:S01]  /*67310*/  VIADD R0, R7, 0x186 ;  /* 0x0000018607007836 */ /* 0x000fe20000000000 */
[----:B------:R-:W-:Y:S02]  /*67320*/  ULDC UR8, c[0x0][0x22c] ;  /* 0x00008b0000087ab9 */ /* 0x000fe40000000800 */
[----:B------:R-:W-:Y:S02]  /*67330*/  ISETP.LT.AND P6, PT, R8, UR6, !P5 ;  /* 0x0000000608007c0c */ /* 0x000fe4000efc1270 */
[----:B------:R-:W-:Y:S02]  /*67340*/  ISETP.LT.AND P5, PT, R9, UR6, !P5 ;  /* 0x0000000609007c0c */ /* 0x000fe4000efa1270 */
[----:B------:R-:W-:Y:S01]  /*67350*/  ISETP.GE.AND P0, PT, R0, UR8, PT ;  /* 0x0000000800007c0c */ /* 0x000fe2000bf06270 */
[----:B------:R-:W-:Y:S01]  /*67360*/  VIADD R0, R7, 0x187 ;  /* 0x0000018707007836 */ /* 0x000fe20000000000 */
[----:B------:R-:W-:Y:S01]  /*67370*/  ULDC UR8, c[0x0][0x22c] ;  /* 0x00008b0000087ab9 */ /* 0x000fe20000000800 */
[----:B------:R-:W-:Y:S01]  /*67380*/  IMAD.WIDE R12, R166, 0x4, R2 ;  /* 0x00000004a60c7825 */ /* 0x000fe200078e0202 */
[----:B------:R-:W-:-:S02]  /*67390*/  ISETP.LT.AND P4, PT, R8, UR6, !P0 ;  /* 0x0000000608007c0c */ /* 0x000fc4000c781270 */
[----:B------:R-:W-:Y:S01]  /*673a0*/  ISETP.LT.AND P0, PT, R9, UR6, !P0 ;  /* 0x0000000609007c0c */ /* 0x000fe2000c701270 */
[----:B------:R-:W-:Y:S01]  /*673b0*/  IMAD.WIDE R10, R166, 0x4, R4 ;  /* 0x00000004a60a7825 */ /* 0x000fe200078e0204 */
[----:B------:R-:W-:Y:S01]  /*673c0*/  ISETP.GE.AND P3, PT, R0, UR8, PT ;  /* 0x0000000800007c0c */ /* 0x000fe2000bf66270 */
[----:B----4-:R1:W-:Y:S01]  /*673d0*/  @P6 STG.E desc[UR4][R12.64], R23 ;  /* 0x000000170c006986 */ /* 0x0103e2000c101904 */
[----:B------:R-:W-:Y:S02]  /*673e0*/  ULDC UR8, c[0x0][0x22c] ;  /* 0x00008b0000087ab9 */ /* 0x000fe40000000800 */
[----:B------:R-:W-:Y:S01]  /*673f0*/  ISETP.LT.AND P6, PT, R8, UR6, !P3 ;  /* 0x0000000608007c0c */ /* 0x000fe2000dfc1270 */
[----:B------:R4:W-:Y:S04]  /*67400*/  @P5 STG.E desc[UR4][R10.64], R15 ;  /* 0x0000000f0a005986 */ /* 0x0009e8000c101904 */
[----:B-1----:R-:W3:Y:S01]  /*67410*/  LDL.LU R23, [R1+0xb00] ;  /* 0x000b000001177983 */ /* 0x002ee20000300800 */
[----:B------:R-:W-:-:S03]  /*67420*/  IMAD.WIDE R12, R164, 0x4, R2 ;  /* 0x00000004a40c7825 */ /* 0x000fc600078e0202 */
[----:B------:R-:W3:Y:S01]  /*67430*/  LDL.LU R166, [R1+0x15bc] ;  /* 0x0015bc0001a67983 */ /* 0x000ee20000300800 */
[----:B----4-:R-:W-:-:S03]  /*67440*/  IMAD.WIDE R10, R164, 0x4, R4 ;  /* 0x00000004a40a7825 */ /* 0x010fc600078e0204 */
[----:B------:R-:W4:Y:S01]  /*67450*/  LDL.LU R14, [R1+0xc0] ;  /* 0x0000c000010e7983 */ /* 0x000f220000300800 */
[----:B------:R-:W-:-:S03]  /*67460*/  ISETP.LT.AND P3, PT, R9, UR6, !P3 ;  /* 0x0000000609007c0c */ /* 0x000fc6000df61270 */
[----:B------:R1:W-:Y:S04]  /*67470*/  @P4 STG.E desc[UR4][R12.64], R16 ;  /* 0x000000100c004986 */ /* 0x0003e8000c101904 */
[----:B------:R-:W4:Y:S04]  /*67480*/  LDL.LU R164, [R1+0x80] ;  /* 0x0000800001a47983 */ /* 0x000f280000300800 */
[----:B--2---:R2:W-:Y:S01]  /*67490*/  @P0 STG.E desc[UR4][R10.64], R167 ;  /* 0x000000a70a000986 */ /* 0x0045e2000c101904 */
[----:B-1----:R-:W-:-:S03]  /*674a0*/  IMAD.WIDE R12, R228, 0x4, R2 ;  /* 0x00000004e40c7825 */ /* 0x002fc600078e0202 */
[----:B--2---:R-:W2:Y:S04]  /*674b0*/  LDL.LU R167, [R1+0x15c0] ;  /* 0x0015c00001a77983 */ /* 0x004ea80000300800 */
[----:B------:R-:W2:Y:S01]  /*674c0*/  LDL.LU R15, [R1+0x20] ;  /* 0x00002000010f7983 */ /* 0x000ea20000300800 */
[----:B------:R-:W-:-:S03]  /*674d0*/  IMAD.WIDE R10, R228, 0x4, R4 ;  /* 0x00000004e40a7825 */ /* 0x000fc600078e0204 */
[----:B------:R1:W-:Y:S04]  /*674e0*/  @P6 STG.E desc[UR4][R12.64], R165 ;  /* 0x000000a50c006986 */ /* 0x0003e8000c101904 */
[----:B-1----:R-:W2:Y:S04]  /*674f0*/  LDL.LU R165, [R1+0xb04] ;  /* 0x000b040001a57983 */ /* 0x002ea80000300800 */
        /* <DEDUP_REMOVED lines=14> */
[----:B------:R-:W-:Y:S01]  /*675e0*/  ULDC UR8, c[0x0][0x22c] ;  /* 0x00008b0000087ab9 */ /* 0x000fe20000000800 */
[----:B------:R-:W-:-:S02]  /*675f0*/  ISETP.LT.AND P0, PT, R9, UR6, !P0 ;  /* 0x0000000609007c0c */ /* 0x000fc4000c701270 */
[----:B------:R-:W-:Y:S01]  /*67600*/  ISETP.GE.AND P3, PT, R0, UR8, PT ;  /* 0x0000000800007c0c */ /* 0x000fe2000bf66270 */
[----:B------:R-:W-:Y:S01]  /*67610*/  IMAD.WIDE R10, R229, 0x4, R4 ;  /* 0x00000004e50a7825 */ /* 0x000fe200078e0204 */
[----:B------:R1:W-:Y:S01]  /*67620*/  @P4 STG.E desc[UR4][R12.64], R23 ;  /* 0x000000170c004986 */ /* 0x0003e2000c101904 */
[----:B------:R-:W-:Y:S02]  /*67630*/  ULDC UR8, c[0x0][0x22c] ;  /* 0x00008b0000087ab9 */ /* 0x000fe40000000800 */
[----:B------:R-:W-:Y:S01]  /*67640*/  VIADD R0, R7, 0x18b ;  /* 0x0000018b07007836 */ /* 0x000fe20000000000 */
[----:B------:R-:W-:Y:S02]  /*67650*/  ISETP.LT.AND P4, PT, R8, UR6, !P3 ;  /* 0x0000000608007c0c */ /* 0x000fe4000df81270 */
[----:B------:R-:W-:Y:S01]  /*67660*/  ISETP.LT.AND P3, PT, R9, UR6, !P3 ;  /* 0x0000000609007c0c */ /* 0x000fe2000df61270 */
[----:B----4-:R4:W-:Y:S01]  /*67670*/  @P5 STG.E desc[UR4][R10.64], R14 ;  /* 0x0000000e0a005986 */ /* 0x0109e2000c101904 */
[----:B------:R-:W-:Y:S01]  /*67680*/  ISETP.GE.AND P5, PT, R0, UR8, PT ;  /* 0x0000000800007c0c */ /* 0x000fe2000bfa6270 */
[----:B-1----:R-:W-:-:S02]  /*67690*/  IMAD.WIDE R12, R166, 0x4, R2 ;  /* 0x00000004a60c7825 */ /* 0x002fc400078e0202 */
[----:B------:R-:W3:Y:S01]  /*676a0*/  LDL.LU R23, [R1+0xb08] ;  /* 0x000b080001177983 */ /* 0x000ee20000300800 */
[----:B------:R-:W-:-:S03]  /*676b0*/  ULDC UR8, c[0x0][0x22c] ;  /* 0x00008b0000087ab9 */ /* 0x000fc60000000800 */
[----:B------:R1:W-:Y:S01]  /*676c0*/  @P6 STG.E desc[UR4][R12.64], R164 ;  /* 0x000000a40c006986 */ /* 0x0003e2000c101904 */
[----:B------:R-:W-:Y:S01]  /*676d0*/  ISETP.LT.AND P6, PT, R8, UR6, !P5 ;  /* 0x0000000608007c0c */ /* 0x000fe2000efc1270 */
[----:B----4-:R-:W-:Y:S01]  /*676e0*/  IMAD.WIDE R10, R166, 0x4, R4 ;  /* 0x00000004a60a7825 */ /* 0x010fe200078e0204 */
[----:B------:R-:W-:Y:S01]  /*676f0*/  ISETP.LT.AND P5, PT, R9, UR6, !P5 ;  /* 0x0000000609007c0c */ /* 0x000fe2000efa1270 */
[----:B------:R-:W4:Y:S04]  /*67700*/  LDL.LU R229, [R1+0x15cc] ;  /* 0x0015cc0001e57983 */ /* 0x000f280000300800 */
[----:B-1----:R-:W4:Y:S01]  /*67710*/  LDL.LU R164, [R1+0xc8] ;  /* 0x0000c80001a47983 */ /* 0x002f220000300800 */
[----:B--2---:R-:W-:-:S03]  /*67720*/  IMAD.WIDE R12, R167, 0x4, R2 ;  /* 0x00000004a70c7825 */ /* 0x004fc600078e0202 */
[----:B------:R-:W2:Y:S04]  /*67730*/  LDL.LU R166, [R1+0x15d4] ;  /* 0x0015d40001a67983 */ /* 0x000ea80000300800 */
[----:B------:R1:W-:Y:S02]  /*67740*/  @P0 STG.E desc[UR4][R10.64], R15 ;  /* 0x0000000f0a000986 */ /* 0x0003e4000c101904 */
[----:B-1----:R-:W-:Y:S02]  /*67750*/  IMAD.WIDE R10, R167, 0x4, R4 ;  /* 0x00000004a70a7825 */ /* 0x002fe400078e0204 */
[----:B------:R1:W-:Y:S04]  /*67760*/  @P4 STG.E desc[UR4][R12.64], R165 ;  /* 0x000000a50c004986 */ /* 0x0003e8000c101904 */
[----:B------:R1:W-:Y:S02]  /*67770*/  @P3 STG.E desc[UR4][R10.64], R16 ;  /* 0x000000100a003986 */ /* 0x0003e4000c101904 */
[----:B-1----:R-:W-:-:S02]  /*67780*/  IMAD.WIDE R12, R228, 0x4, R2 ;  /* 0x00000004e40c7825 */ /* 0x002fc400078e0202 */
[----:B------:R-:W2:Y:S04]  /*67790*/  LDL.LU R165, [R1+0xb0c] ;  /* 0x000b0c0001a57983 */ /* 0x000ea80000300800 */
[----:B------:R-:W2:Y:S01]  /*677a0*/  LDL.LU R167, [R1+0x15dc] ;  /* 0x0015dc0001a77983 */ /* 0x000ea20000300800 */
[----:B------:R-:W-:-:S03]  /*677b0*/  IMAD.WIDE R10, R228, 0x4, R4 ;  /* 0x00000004e40a7825 */ /* 0x000fc600078e0204 */
[----:B------:R-:W2:Y:S04]  /*677c0*/  LDL.LU R228, [R1+0x15e4] ;  /* 0x0015e40001e47983 */ /* 0x000ea80000300800 */
[----:B---3--:R-:W-:Y:S04]  /*677d0*/  @P6 STG.E desc[UR4][R12.64], R22 ;  /* 0x000000160c006986 */ /* 0x008fe8000c101904 */
[----:B------:R1:W-:Y:S04]  /*677e0*/  @P5 STG.E desc[UR4][R10.64], R252 ;  /* 0x000000fc0a005986 */ /* 0x0003e8000c101904 */
        /* <DEDUP_REMOVED lines=8> */
[----:B----4-:R-:W-:Y:S01]  /*67870*/  IMAD.WIDE R12, R229, 0x4, R2 ;  /* 0x00000004e50c7825 */ /* 0x010fe200078e0202 */
[----:B------:R-:W-:Y:S01]  /*67880*/  ISETP.LT.AND P6, PT, R8, UR6, !P3 ;  /* 0x0000000608007c0c */ /* 0x000fe2000dfc1270 */
[----:B------:R-:W-:Y:S01]  /*67890*/  ULDC UR8, c[0x0][0x22c] ;  /* 0x00008b0000087ab9 */ /* 0x000fe20000000800 */
[----:B------:R-:W-:Y:S01]  /*678a0*/  ISETP.LT.AND P3, PT, R9, UR6, !P3 ;  /* 0x0000000609007c0c */ /* 0x000fe2000df61270 */
[----:B------:R-:W-:-:S04]  /*678b0*/  IMAD.WIDE R10, R229, 0x4, R4 ;  /* 0x00000004e50a7825 */ /* 0x000fc800078e0204 */
[----:B------:R2:W-:Y:S04]  /*678c0*/  @P4 STG.E desc[UR4][R12.64], R23 ;  /* 0x000000170c004986 */ /* 0x0005e8000c101904 */
[----:B------:R1:W-:Y:S04]  /*678d0*/  @P0 STG.E desc[UR4][R10.64], R164 ;  /* 0x000000a40a000986 */ /* 0x0003e8000c101904 */
[----:B------:R-:W4:Y:S01]  /*678e0*/  LDL.LU R229, [R1+0x15ec] ;  /* 0x0015ec0001e57983 */ /* 0x000f220000300800 */
[----:B--2---:R-:W-:-:S04]  /*678f0*/  IMAD.WIDE R12, R166, 0x4, R2 ;  /* 0x00000004a60c7825 */ /* 0x004fc800078e0202 */
[----:B-1----:R-:W-:Y:S01]  /*67900*/  IMAD.WIDE R10, R166, 0x4, R4 ;  /* 0x00000004a60a7825 */ /* 0x002fe200078e0204 */
[----:B---3--:R1:W-:Y:S04]  /*67910*/  @P6 STG.E desc[UR4][R12.64], R252 ;  /* 0x000000fc0c006986 */ /* 0x0083e8000c101904 */
[----:B------:R2:W-:Y:S04]  /*67920*/  @P3 STG.E desc[UR4][R10.64], R231 ;  /* 0x000000e70a003986 */ /* 0x0005e8000c101904 */
[----:B-1----:R-:W3:Y:S04]  /*67930*/  LDL.LU R252, [R1+0x1c50] ;  /* 0x001c500001fc7983 */ /* 0x002ee80000300800 */
[----:B------:R-:W4:Y:S04]  /*67940*/  LDL.LU R166, [R1+0x15f0] ;  /* 0x0015f00001a67983 */ /* 0x000f280000300800 */
[----:B--2---:R-:W2:Y:S01]  /*67950*/  LDL.LU R231, [R1+0x1c4c] ;  /* 0x001c4c0001e77983 */ /* 0x004ea20000300800 */
[----:B------:R-:W-:-:S04]  /*67960*/  IMAD.WIDE R12, R167, 0x4, R2 ;  /* 0x00000004a70c7825 */ /* 0x000fc800078e0202 */
[----:B------:R-:W-:Y:S02]  /*67970*/  IMAD.WIDE R10, R167, 0x4, R4 ;  /* 0x00000004a70a7825 */ /* 0x000fe400078e0204 */
[----:B------:R-:W4:Y:S02]  /*67980*/  LDL.LU R167, [R1+0x15f8] ;  /* 0x0015f80001a77983 */ /* 0x000f240000300800 */
        /* <DEDUP_REMOVED lines=9> */
[----:B------:R-:W-:Y:S01]  /*67a20*/  ULDC UR8, c[0x0][0x22c] ;  /* 0x00008b0000087ab9 */ /* 0x000fe20000000800 */
[----:B------:R-:W-:-:S02]  /*67a30*/  ISETP.LT.AND P0, PT, R9, UR6, !P0 ;  /* 0x0000000609007c0c */ /* 0x000fc4000c701270 */
[----:B------:R-:W-:-:S03]  /*67a40*/  ISETP.GE.AND P3, PT, R0, UR8, PT ;  /* 0x0000000800007c0c */ /* 0x000fc6000bf66270 */
[----:B------:R1:W-:Y:S01]  /*67a50*/  @P4 STG.E desc[UR4][R12.64], R165 ;  /* 0x000000a50c004986 */ /* 0x0003e2000c101904 */
[----:B------:R-:W-:Y:S01]  /*67a60*/  ISETP.LT.AND P4, PT, R8, UR6, !P3 ;  /* 0x0000000608007c0c */ /* 0x000fe2000df81270 */
[----:B------:R-:W-:Y:S01]  /*67a70*/  VIADD R0, R7, 0x191 ;  /* 0x0000019107007836 */ /* 0x000fe20000000000 */
[----:B------:R-:W-:Y:S01]  /*67a80*/  ISETP.LT.AND P3, PT, R9, UR6, !P3 ;  /* 0x0000000609007c0c */ /* 0x000fe2000df61270 */
[----:B------:R-:W-:Y:S01]  /*67a90*/  ULDC UR8, c[0x0][0x22c] ;  /* 0x00008b0000087ab9 */ /* 0x000fe20000000800 */
[C---:B-1----:R-:W-:Y:S01]  /*67aa0*/  IMAD.WIDE R12, R228.reuse, 0x4, R2 ;  /* 0x00000004e40c7825 */ /* 0x042fe200078e0202 */
[----:B---3--:R1:W-:Y:S04]  /*67ab0*/  @P5 STG.E desc[UR4][R10.64], R252 ;  /* 0x000000fc0a005986 */ /* 0x0083e8000c101904 */
[----:B--2---:R2:W-:Y:S04]  /*67ac0*/  @P6 STG.E desc[UR4][R12.64], R231 ;  /* 0x000000e70c006986 */ /* 0x0045e8000c101904 */
[----:B-1----:R-:W3:Y:S01]  /*67ad0*/  LDL.LU R252, [R1+0x1c48] ;  /* 0x001c480001fc7983 */ /* 0x002ee20000300800 */
[----:B------:R-:W-:-:S03]  /*67ae0*/  IMAD.WIDE R10, R228, 0x4, R4 ;  /* 0x00000004e40a7825 */ /* 0x000fc600078e0204 */
[----:B--2---:R-:W2:Y:S04]  /*67af0*/  LDL.LU R231, [R1+0x1c44] ;  /* 0x001c440001e77983 */ /* 0x004ea80000300800 */
[----:B------:R-:W3:Y:S01]  /*67b00*/  LDL.LU R228, [R1+0x15fc] ;  /* 0x0015fc0001e47983 */ /* 0x000ee20000300800 */
[----:B----4-:R-:W-:-:S03]  /*67b10*/  IMAD.WIDE R12, R229, 0x4, R2 ;  /* 0x00000004e50c7825 */ /* 0x010fc600078e0202 */
[----:B------:R1:W-:Y:S01]  /*67b20*/  @P0 STG.E desc[UR4][R10.64], R230 ;  /* 0x000000e60a000986 */ /* 0x0003e2000c101904 */
[----:B------:R-:W-:-:S03]  /*67b30*/  ISETP.GE.AND P5, PT, R0, UR8, PT ;  /* 0x0000000800007c0c */ /* 0x000fc6000bfa6270 */
[----:B------:R4:W-:Y:S04]  /*67b40*/  @P4 STG.E desc[UR4][R12.64], R248 ;  /* 0x000000f80c004986 */ /* 0x0009e8000c101904 */
[----:B-1----:R-:W2:Y:S01]  /*67b50*/  LDL.LU R230, [R1+0x1c40] ;  /* 0x001c400001e67983 */ /* 0x002ea20000300800 */
[----:B------:R-:W-:Y:S01]  /*67b60*/  IMAD.WIDE R10, R229, 0x4, R4 ;  /* 0x00000004e50a7825 */ /* 0x000fe200078e0204 */
[----:B------:R-:W-:Y:S02]  /*67b70*/  ULDC UR8, c[0x0][0x22c] ;  /* 0x00008b0000087ab9 */ /* 0x000fe40000000800 */
[----:B------:R-:W2:Y:S01]  /*67b80*/  LDL.LU R229, [R1+0x1608] ;  /* 0x0016080001e57983 */ /* 0x000ea20000300800 */
[----:B----4-:R-:W-:-:S03]  /*67b90*/  IMAD.WIDE R12, R166, 0x4, R2 ;  /* 0x00000004a60c7825 */ /* 0x010fc600078e0202 */
[----:B------:R1:W-:Y:S01]  /*67ba0*/  @P3 STG.E desc[UR4][R10.64], R244 ;  /* 0x000000f40a003986 */ /* 0x0003e2000c101904 */
[----:B------:R-:W-:Y:S02]  /*67bb0*/  ISETP.LT.AND P6, PT, R8, UR6, !P5 ;  /* 0x0000000608007c0c */ /* 0x000fe4000efc1270 */
[----:B------:R-:W-:Y:S01]  /*67bc0*/  ISETP.LT.AND P5, PT, R9, UR6, !P5 ;  /* 0x0000000609007c0c */ /* 0x000fe2000efa1270 */
[----:B-1----:R-:W-:Y:S02]  /*67bd0*/  IMAD.WIDE R10, R166, 0x4, R4 ;  /* 0x00000004a60a7825 */ /* 0x002fe400078e0204 */
[----:B------:R-:W4:Y:S08]  /*67be0*/  LDL.LU R166, [R1+0x160c] ;  /* 0x00160c0001a67983 */ /* 0x000f300000300800 */
[----:B------:R1:W-:Y:S04]  /*67bf0*/  @P6 STG.E desc[UR4][R12.64], R240 ;  /* 0x000000f00c006986 */ /* 0x0003e8000c101904 */
[----:B------:R1:W-:Y:S02]  /*67c00*/  @P5 STG.E desc[UR4][R10.64], R236 ;  /* 0x000000ec0a005986 */ /* 0x0003e4000c101904 */
[----:B-1----:R-:W-:-:S04]  /*67c10*/  IMAD.WIDE R12, R167, 0x4, R2 ;  /* 0x00000004a70c7825 */ /* 0x002fc800078e0202 */
[----:B------:R-:W-:Y:S02]  /*67c20*/  IMAD.WIDE R10, R167, 0x4, R4 ;  /* 0x00000004a70a7825 */ /* 0x000fe400078e0204 */
[----:B------:R-:W4:Y:S02]  /*67c30*/  LDL.LU R167, [R1+0x1614] ;  /* 0x0016140001a77983 */ /* 0x000f240000300800 */
        /* <DEDUP_REMOVED lines=8> */
[----:B------:R-:W-:-:S02]  /*67cc0*/  ULDC UR8, c[0x0][0x22c] ;  /* 0x00008b0000087ab9 */ /* 0x000fc40000000800 */
[----:B------:R-:W-:Y:S02]  /*67cd0*/  ISETP.LT.AND P6, PT, R8, UR6, !P3 ;  /* 0x0000000608007c0c */ /* 0x000fe4000dfc1270 */
[----:B------:R-:W-:Y:S02]  /*67ce0*/  ISETP.LT.AND P3, PT, R9, UR6, !P3 ;  /* 0x0000000609007c0c */ /* 0x000fe4000df61270 */
[----:B------:R-:W-:Y:S01]  /*67cf0*/  ISETP.GE.AND P5, PT, R0, UR8, PT ;  /* 0x0000000800007c0c */ /* 0x000fe2000bfa6270 */
[----:B------:R3:W-:Y:S01]  /*67d00*/  @P4 STG.E desc[UR4][R12.64], R249 ;  /* 0x000000f90c004986 */ /* 0x0007e2000c101904 */
[----:B------:R-:W-:Y:S01]  /*67d10*/  VIADD R0, R7, 0x195 ;  /* 0x0000019507007836 */ /* 0x000fe20000000000 */
[----:B------:R-:W-:Y:S01]  /*67d20*/  ULDC UR8, c[0x0][0x22c] ;  /* 0x00008b0000087ab9 */ /* 0x000fe20000000800 */
[----:B------:R-:W-:Y:S01]  /*67d30*/  ISETP.LT.AND P4, PT, R8, UR6, !P5 ;  /* 0x0000000608007c0c */ /* 0x000fe2000ef81270 */
[----:B------:R1:W-:Y:S01]  /*67d40*/  @P0 STG.E desc[UR4][R10.64], R245 ;  /* 0x000000f50a000986 */ /* 0x0003e2000c101904 */
[----:B------:R-:W-:-:S02]  /*67d50*/  ISETP.LT.AND P5, PT, R9, UR6, !P5 ;  /* 0x0000000609007c0c */ /* 0x000fc4000efa1270 */
[----:B------:R-:W-:Y:S01]  /*67d60*/  ISETP.GE.AND P0, PT, R0, UR8, PT ;  /* 0x0000000800007c0c */ /* 0x000fe2000bf06270 */
[----:B---3--:R-:W-:Y:S01]  /*67d70*/  IMAD.WIDE R12, R228, 0x4, R2 ;  /* 0x00000004e40c7825 */ /* 0x008fe200078e0202 */
[----:B------:R-:W-:-:S03]  /*67d80*/  ULDC UR8, c[0x0][0x22c] ;  /* 0x00008b0000087ab9 */ /* 0x000fc60000000800 */
[----:B-1----:R-:W-:Y:S02]  /*67d90*/  IMAD.WIDE R10, R228, 0x4, R4 ;  /* 0x00000004e40a7825 */ /* 0x002fe400078e0204 */
[----:B------:R-:W3:Y:S04]  /*67da0*/  LDL.LU R228, [R1+0x1618] ;  /* 0x0016180001e47983 */ /* 0x000ee80000300800 */
[----:B------:R2:W-:Y:S04]  /*67db0*/  @P6 STG.E desc[UR4][R12.64], R241 ;  /* 0x000000f10c006986 */ /* 0x0005e8000c101904 */
[----:B------:R1:W-:Y:S01]  /*67dc0*/  @P3 STG.E desc[UR4][R10.64], R237 ;  /* 0x000000ed0a003986 */ /* 0x0003e2000c101904 */
[----:B--2---:R-:W-:-:S04]  /*67dd0*/  IMAD.WIDE R12, R229, 0x4, R2 ;  /* 0x00000004e50c7825 */ /* 0x004fc800078e0202 */
[----:B-1----:R-:W-:Y:S02]  /*67de0*/  IMAD.WIDE R10, R229, 0x4, R4 ;  /* 0x00000004e50a7825 */ /* 0x002fe400078e0204 */
[----:B------:R-:W2:Y:S04]  /*67df0*/  LDL.LU R229, [R1+0x161c] ;  /* 0x00161c0001e57983 */ /* 0x000ea80000300800 */
[----:B------:R4:W-:Y:S04]  /*67e00*/  @P4 STG.E desc[UR4][R12.64], R250 ;  /* 0x000000fa0c004986 */ /* 0x0009e8000c101904 */
[----:B------:R1:W-:Y:S01]  /*67e10*/  @P5 STG.E desc[UR4][R10.64], R246 ;  /* 0x000000f60a005986 */ /* 0x0003e2000c101904 */
[----:B------:R-:W-:-:S02]  /*67e20*/  ISETP.LT.AND P6, PT, R8, UR6, !P0 ;  /* 0x0000000608007c0c */ /* 0x000fc4000c7c1270 */
[----:B------:R-:W-:Y:S01]  /*67e30*/  ISETP.LT.AND P0, PT, R9, UR6, !P0 ;  /* 0x0000000609007c0c */ /* 0x000fe2000c701270 */
[----:B----4-:R-:W-:-:S04]  /*67e40*/  IMAD.WIDE R12, R166, 0x4, R2 ;  /* 0x00000004a60c7825 */ /* 0x010fc800078e0202 */
[----:B-1----:R-:W-:Y:S02]  /*67e50*/  IMAD.WIDE R10, R166, 0x4, R4 ;  /* 0x00000004a60a7825 */ /* 0x002fe400078e0204 */
[----:B------:R-:W4:Y:S04]  /*67e60*/  LDL.LU R166, [R1+0x1624] ;  /* 0x0016240001a67983 */ /* 0x000f280000300800 */
        /* <DEDUP_REMOVED lines=127> */
[----:B------:R-:W-:Y:S01]  /*68660*/  ULDC UR8, c[0x0][0x22c] ;  /* 0x00008b0000087ab9 */ /* 0x000fe20000000800 */
[----:B------:R-:W-:Y:S02]  /*68670*/  IADD3 R0, R7, 0x1a3, RZ ;  /* 0x000001a307007810 */ /* 0x000fe40007ffe0ff */
        /* <DEDUP_REMOVED lines=295> */
[----:B------:R-:W-:Y:S01]  /*698f0*/  VIADD R6, R7, 0x1ea ;  /* 0x000001ea07067836 */ /* 0x000fe20000000000 */
[----:B------:R-:W-:Y:S01]  /*69900*/  ULDC UR8, c[0x0][0x22c] ;  /* 0x00008b0000087ab9 */ /* 0x000fe20000000800 */
[----:B------:R-:W4:Y:S01]  /*69910*/  LDS.128 R24, [R21] ;  /* 0x0000000015187984 */ /* 0x000f220000000c00 */
[----:B---3--:R-:W-:-:S04]  /*69920*/  IMAD.WIDE R12, R228, 0x4, R2 ;  /* 0x00000004e40c7825 */ /* 0x008fc800078e0202 */
        /* <DEDUP_REMOVED lines=25> */
[----:B------:R-:W-:-:S09]  /*69ac0*/  ISETP.LT.AND P0, PT, R9, UR6, !P0 ;  /* 0x0000000609007c0c */ /* 0x000fd2000c701270 */
[----:B------:R3:W-:Y:S01]  /*69ad0*/  @P4 STG.E desc[UR4][R12.64], R33 ;  /* 0x000000210c004986 */ /* 0x0007e2000c101904 */
[----:B------:R-:W-:Y:S01]  /*69ae0*/  ISETP.LT.AND P6, PT, R8, UR6, !P3 ;  /* 0x0000000608007c0c */ /* 0x000fe2000dfc1270 */
[----:B------:R-:W-:Y:S01]  /*69af0*/  VIADD R0, R7, 0x1c4 ;  /* 0x000001c407007836 */ /* 0x000fe20000000000 */
[----:B------:R-:W-:Y:S01]  /*69b00*/  ISETP.LT.AND P3, PT, R9, UR6, !P3 ;  /* 0x0000000609007c0c */ /* 0x000fe2000df61270 */
[----:B------:R1:W-:Y:S01]  /*69b10*/  @P0 STG.E desc[UR4][R10.64], R45 ;  /* 0x0000002d0a000986 */ /* 0x0003e2000c101904 */
[----:B------:R-:W-:Y:S02]  /*69b20*/  ULDC UR8, c[0x0][0x22c] ;  /* 0x00008b0000087ab9 */ /* 0x000fe40000000800 */
[----:B------:R-:W-:Y:S01]  /*69b30*/  ISETP.GE.AND P5, PT, R0, UR8, PT ;  /* 0x0000000800007c0c */ /* 0x000fe2000bfa6270 */
[----:B---3--:R-:W-:Y:S01]  /*69b40*/  IMAD.WIDE R12, R228, 0x4, R2 ;  /* 0x00000004e40c7825 */ /* 0x008fe200078e0202 */
[----:B------:R-:W-:-:S03]  /*69b50*/  ULDC UR8, c[0x0][0x22c] ;  /* 0x00008b0000087ab9 */ /* 0x000fc60000000800 */
[----:B-1----:R-:W-:Y:S02]  /*69b60*/  IMAD.WIDE R10, R228, 0x4, R4 ;  /* 0x00000004e40a7825 */ /* 0x002fe400078e0204 */
[----:B------:R2:W-:Y:S04]  /*69b70*/  @P6 STG.E desc[UR4][R12.64], R57 ;  /* 0x000000390c006986 */ /* 0x0005e8000c101904 */
[----:B------:R-:W3:Y:S04]  /*69b80*/  LDL.LU R228, [R1+0x1720] ;  /* 0x0017200001e47983 */ /* 0x000ee80000300800 */
[----:B------:R1:W-:Y:S01]  /*69b90*/  @P3 STG.E desc[UR4][R10.64], R53 ;  /* 0x000000350a003986 */ /* 0x0003e2000c101904 */
[----:B--2---:R-:W-:-:S04]  /*69ba0*/  IMAD.WIDE R12, R229, 0x4, R2 ;  /* 0x00000004e50c7825 */ /* 0x004fc800078e0202 */
[----:B------:R-:W-:Y:S02]  /*69bb0*/  IMAD.WIDE R14, R229, 0x4, R4 ;  /* 0x00000004e50e7825 */ /* 0x000fe400078e0204 */
[----:B------:R-:W2:Y:S01]  /*69bc0*/  LDL.LU R229, [R1+0x1710] ;  /* 0x0017100001e57983 */ /* 0x000ea20000300800 */
[----:B------:R-:W-:Y:S02]  /*69bd0*/  ISETP.LT.AND P4, PT, R8, UR6, !P5 ;  /* 0x0000000608007c0c */ /* 0x000fe4000ef81270 */
        /* <DEDUP_REMOVED lines=17> */
[----:B------:R-:W-:Y:S01]  /*69cf0*/  ULDC UR8, c[0x0][0x22c] ;  /* 0x00008b0000087ab9 */ /* 0x000fe20000000800 */
[----:B------:R-:W-:-:S02]  /*69d00*/  ISETP.LT.AND P4, PT, R8, UR6, !P3 ;  /* 0x0000000608007c0c */ /* 0x000fc4000df81270 */
[----:B------:R-:W-:Y:S02]  /*69d10*/  ISETP.LT.AND P3, PT, R9, UR6, !P3 ;  /* 0x0000000609007c0c */ /* 0x000fe4000df61270 */
[----:B------:R-:W-:-:S03]  /*69d20*/  ISETP.GE.AND P5, PT, R0, UR8, PT ;  /* 0x0000000800007c0c */ /* 0x000fc6000bfa6270 */
[----:B------:R3:W-:Y:S01]  /*69d30*/  @P6 STG.E desc[UR4][R16.64], R58 ;  /* 0x0000003a10006986 */ /* 0x0007e2000c101904 */
[----:B------:R-:W-:Y:S01]  /*69d40*/  ISETP.LT.AND P6, PT, R8, UR6, !P5 ;  /* 0x0000000608007c0c */ /* 0x000fe2000efc1270 */
[----:B------:R-:W-:Y:S01]  /*69d50*/  VIADD R0, R7, 0x1c8 ;  /* 0x000001c807007836 */ /* 0x000fe20000000000 */
[----:B------:R-:W-:Y:S01]  /*69d60*/  ISETP.LT.AND P5, PT, R9, UR6, !P5 ;  /* 0x0000000609007c0c */ /* 0x000fe2000efa1270 */
[----:B------:R1:W-:Y:S01]  /*69d70*/  @P0 STG.E desc[UR4][R10.64], R54 ;  /* 0x000000360a000986 */ /* 0x0003e2000c101904 */
[----:B------:R-:W-:-:S03]  /*69d80*/  ULDC UR8, c[0x0][0x22c] ;  /* 0x00008b0000087ab9 */ /* 0x000fc60000000800 */
[----:B------:R2:W-:Y:S04]  /*69d90*/  @P4 STG.E desc[UR4][R12.64], R35 ;  /* 0x000000230c004986 */ /* 0x0005e8000c101904 */
[----:B------:R2:W-:Y:S01]  /*69da0*/  @P3 STG.E desc[UR4][R14.64], R47 ;  /* 0x0000002f0e003986 */ /* 0x0005e2000c101904 */
[----:B------:R-:W-:Y:S01]  /*69db0*/  ISETP.GE.AND P0, PT, R0, UR8, PT ;  /* 0x0000000800007c0c */ /* 0x000fe2000bf06270 */
[----:B---3--:R-:W-:Y:S01]  /*69dc0*/  IMAD.WIDE R16, R228, 0x4, R2 ;  /* 0x00000004e4107825 */ /* 0x008fe200078e0202 */
[----:B------:R-:W-:-:S03]  /*69dd0*/  ULDC UR8, c[0x0][0x22c] ;  /* 0x00008b0000087ab9 */ /* 0x000fc60000000800 */
[----:B-1----:R-:W-:Y:S02]  /*69de0*/  IMAD.WIDE R10, R228, 0x4, R4 ;  /* 0x00000004e40a7825 */ /* 0x002fe400078e0204 */
[----:B------:R-:W3:Y:S04]  /*69df0*/  LDL.LU R228, [R1+0x16f4] ;  /* 0x0016f40001e47983 */ /* 0x000ee80000300800 */
[----:B------:R4:W-:Y:S01]  /*69e00*/  @P6 STG.E desc[UR4][R16.64], R59 ;  /* 0x0000003b10006986 */ /* 0x0009e2000c101904 */
[----:B--2---:R-:W-:-:S04]  /*69e10*/  IMAD.WIDE R12, R229, 0x4, R2 ;  /* 0x00000004e50c7825 */ /* 0x004fc800078e0202 */
[----:B------:R-:W-:Y:S02]  /*69e20*/  IMAD.WIDE R14, R229, 0x4, R4 ;  /* 0x00000004e50e7825 */ /* 0x000fe400078e0204 */
[----:B------:R-:W2:Y:S04]  /*69e30*/  LDL.LU R229, [R1+0x16e4] ;  /* 0x0016e40001e57983 */ /* 0x000ea80000300800 */
[----:B------:R1:W-:Y:S01]  /*69e40*/  @P5 STG.E desc[UR4][R10.64], R55 ;  /* 0x000000370a005986 */ /* 0x0003e2000c101904 */
        /* <DEDUP_REMOVED lines=210> */
[C---:B------:R-:W-:Y:S02]  /*6ab70*/  VIADD R0, R7.reuse, 0x1dd ;  /* 0x000001dd07007836 */ /* 0x040fe40000000000 */
[----:B------:R-:W4:Y:S03]  /*6ab80*/  LDL.LU R165, [R1+0x15f4] ;  /* 0x0015f40001a57983 */ /* 0x000f260000300800 */
[----:B------:R-:W-:Y:S01]  /*6ab90*/  ISETP.GE.AND P0, PT, R0, UR8, PT ;  /* 0x0000000800007c0c */ /* 0x000fe2000bf06270 */
[----:B------:R-:W-:Y:S01]  /*6aba0*/  VIADD R0, R7, 0x1de ;  /* 0x000001de07007836 */ /* 0x000fe20000000000 */
[----:B------:R-:W-:-:S02]  /*6abb0*/  ULDC UR8, c[0x0][0x22c] ;  /* 0x00008b0000087ab9 */ /* 0x000fc40000000800 */
[----:B------:R-:W-:Y:S02]  /*6abc0*/  ISETP.LT.AND P6, PT, R8, UR6, !P0 ;  /* 0x0000000608007c0c */ /* 0x000fe4000c7c1270 */
[----:B------:R-:W-:Y:S01]  /*6abd0*/  ISETP.GE.AND P3, PT, R0, UR8, PT ;  /* 0x0000000800007c0c */ /* 0x000fe2000bf66270 */
[----:B------:R-:W-:Y:S01]  /*6abe0*/  VIADD R0, R7, 0x1df ;  /* 0x000001df07007836 */ /* 0x000fe20000000000 */
[C---:B------:R-:W-:Y:S01]  /*6abf0*/  ISETP.LT.AND P0, PT, R9.reuse, UR6, !P0 ;  /* 0x0000000609007c0c */ /* 0x040fe2000c701270 */
[----:B------:R-:W-:Y:S01]  /*6ac00*/  ULDC UR8, c[0x0][0x22c] ;  /* 0x00008b0000087ab9 */ /* 0x000fe20000000800 */
[----:B------:R-:W-:Y:S02]  /*6ac10*/  ISETP.LT.AND P4, PT, R8, UR6, !P3 ;  /* 0x0000000608007c0c */ /* 0x000fe4000df81270 */
[----:B------:R-:W-:Y:S02]  /*6ac20*/  ISETP.GE.AND P5, PT, R0, UR8, PT ;  /* 0x0000000800007c0c */ /* 0x000fe4000bfa6270 */
[----:B------:R-:W-:-:S03]  /*6ac30*/  ISETP.LT.AND P3, PT, R9, UR6, !P3 ;  /* 0x0000000609007c0c */ /* 0x000fc6000df61270 */
[----:B------:R3:W-:Y:S01]  /*6ac40*/  @P6 STG.E desc[UR4][R16.64], R106 ;  /* 0x0000006a10006986 */ /* 0x0007e2000c101904 */
[----:B------:R-:W-:Y:S01]  /*6ac50*/  ISETP.LT.AND P6, PT, R8, UR6, !P5 ;  /* 0x0000000608007c0c */ /* 0x000fe2000efc1270 */
[----:B------:R-:W-:Y:S01]  /*6ac60*/  VIADD R0, R7, 0x1e0 ;  /* 0x000001e007007836 */ /* 0x000fe20000000000 */
[----:B------:R-:W-:Y:S01]  /*6ac70*/  ULDC UR8, c[0x0][0x22c] ;  /* 0x00008b0000087ab9 */ /* 0x000fe20000000800 */
[----:B------:R2:W-:Y:S04]  /*6ac80*/  @P0 STG.E desc[UR4][R10.64], R102 ;  /* 0x000000660a000986 */ /* 0x0005e8000c101904 */
[----:B------:R1:W-:Y:S01]  /*6ac90*/  @P4 STG.E desc[UR4][R12.64], R83 ;  /* 0x000000530c004986 */ /* 0x0003e2000c101904 */
[----:B------:R-:W-:-:S03]  /*6aca0*/  ISETP.GE.AND P0, PT, R0, UR8, PT ;  /* 0x0000000800007c0c */ /* 0x000fc6000bf06270 */
[----:B------:R4:W-:Y:S01]  /*6acb0*/  @P3 STG.E desc[UR4][R14.64], R95 ;  /* 0x0000005f0e003986 */ /* 0x0009e2000c101904 */
[----:B------:R-:W-:Y:S01]  /*6acc0*/  ISETP.LT.AND P5, PT, R9, UR6, !P5 ;  /* 0x0000000609007c0c */ /* 0x000fe2000efa1270 */
[----:B---3--:R-:W-:Y:S01]  /*6acd0*/  IMAD.WIDE R16, R228, 0x4, R2 ;  /* 0x00000004e4107825 */ /* 0x008fe200078e0202 */
[----:B------:R-:W-:-:S04]  /*6ace0*/  ULDC UR8, c[0x0][0x22c] ;  /* 0x00008b0000087ab9 */ /* 0x000fc80000000800 */
[----:B------:R3:W-:Y:S01]  /*6acf0*/  @P6 STG.E desc[UR4][R16.64], R107 ;  /* 0x0000006b10006986 */ /* 0x0007e2000c101904 */
[----:B------:R-:W-:Y:S01]  /*6ad00*/  ISETP.LT.AND P4, PT, R8, UR6, !P0 ;  /* 0x0000000608007c0c */ /* 0x000fe2000c781270 */
[----:B--2---:R-:W-:-:S04]  /*6ad10*/  IMAD.WIDE R10, R229, 0x4, R2 ;  /* 0x00000004e50a7825 */ /* 0x004fc800078e0202 */
[--C-:B-1----:R-:W-:Y:S02]  /*6ad20*/  IMAD.WIDE R12, R229, 0x4, R4.reuse ;  /* 0x00000004e50c7825 */ /* 0x102fe400078e0204 */
[----:B------:R-:W2:Y:S02]  /*6ad30*/  LDL.LU R229, [R1+0x15e8] ;  /* 0x0015e80001e57983 */ /* 0x000ea40000300800 */
[----:B------:R-:W-:-:S04]  /*6ad40*/  IMAD.WIDE R18, R228, 0x4, R4 ;  /* 0x00000004e4127825 */ /* 0x000fc800078e0204 */
[----:B----4-:R-:W-:-:S04]  /*6ad50*/  IMAD.WIDE R14, R166, 0x4, R2 ;  /* 0x00000004a60e7825 */ /* 0x010fc800078e0202 */
[--C-:B---3--:R-:W-:Y:S02]  /*6ad60*/  IMAD.WIDE R16, R166, 0x4, R4.reuse ;  /* 0x00000004a6107825 */ /* 0x108fe400078e0204 */
[----:B------:R-:W3:Y:S04]  /*6ad70*/  LDL.LU R166, [R1+0x15e0] ;  /* 0x0015e00001a67983 */ /* 0x000ee80000300800 */
[----:B------:R1:W-:Y:S04]  /*6ad80*/  @P5 STG.E desc[UR4][R18.64], R103 ;  /* 0x0000006712005986 */ /* 0x0003e8000c101904 */
[----:B------:R4:W-:Y:S04]  /*6ad90*/  @P4 STG.E desc[UR4][R10.64], R96 ;  /* 0x000000600a004986 */ /* 0x0009e8000c101904 */
[----:B------:R-:W3:Y:S01]  /*6ada0*/  LDL.LU R228, [R1+0x15d8] ;  /* 0x0015d80001e47983 */ /* 0x000ee20000300800 */
[----:B-1----:R-:W-:-:S04]  /*6adb0*/  IMAD.WIDE R18, R167, 0x4, R4 ;  /* 0x00000004a7127825 */ /* 0x002fc800078e0204 */
[----:B----4-:R-:W-:Y:S02]  /*6adc0*/  IMAD.WIDE R10, R167, 0x4, R2 ;  /* 0x00000004a70a7825 */ /* 0x010fe400078e0202 */
[----:B------:R-:W4:Y:S02]  /*6add0*/  LDL.LU R167, [R1+0x15d0] ;  /* 0x0015d00001a77983 */ /* 0x000f240000300800 */
[----:B------:R-:W-:Y:S01]  /*6ade0*/  VIADD R0, R7, 0x1e1 ;  /* 0x000001e107007836 */ /* 0x000fe20000000000 */
[----:B------:R-:W-:-:S04]  /*6adf0*/  ISETP.LT.AND P0, PT, R9, UR6, !P0 ;  /* 0x0000000609007c0c */ /* 0x000fc8000c701270 */
        /* <DEDUP_REMOVED lines=8> */
[----:B------:R-:W-:Y:S01]  /*6ae80*/  ISETP.LT.AND P4, PT, R8, UR6, !P6 ;  /* 0x0000000608007c0c */ /* 0x000fe2000f781270 */
[----:B------:R1:W-:Y:S01]  /*6ae90*/  @P0 STG.E desc[UR4][R12.64], R108 ;  /* 0x0000006c0c000986 */ /* 0x0003e2000c101904 */
[----:B------:R-:W-:-:S02]  /*6aea0*/  ISETP.GE.AND P0, PT, R0, UR8, PT ;  /* 0x0000000800007c0c */ /* 0x000fc4000bf06270 */
[----:B------:R-:W-:-:S03]  /*6aeb0*/  ISETP.LT.AND P6, PT, R9, UR6, !P6 ;  /* 0x0000000609007c0c */ /* 0x000fc6000f7c1270 */
[----:B------:R1:W-:Y:S01]  /*6aec0*/  @P5 STG.E desc[UR4][R14.64], R120 ;  /* 0x000000780e005986 */ /* 0x0003e2000c101904 */
[----:B------:R-:W-:Y:S01]  /*6aed0*/  ISETP.LT.AND P5, PT, R8, UR6, !P0 ;  /* 0x0000000608007c0c */ /* 0x000fe2000c7a1270 */
[----:B------:R-:W-:Y:S01]  /*6aee0*/  VIADD R0, R7, 0x1e4 ;  /* 0x000001e407007836 */ /* 0x000fe20000000000 */
[----:B------:R-:W-:Y:S01]  /*6aef0*/  ISETP.LT.AND P0, PT, R9, UR6, !P0 ;  /* 0x0000000609007c0c */ /* 0x000fe2000c701270 */
[----:B------:R-:W-:Y:S01]  /*6af00*/  @P3 STG.E desc[UR4][R16.64], R116 ;  /* 0x0000007410003986 */ /* 0x000fe2000c101904 */
[----:B------:R-:W-:Y:S01]  /*6af10*/  ULDC UR8, c[0x0][0x22c] ;  /* 0x00008b0000087ab9 */ /* 0x000fe20000000800 */
[C---:B-1----:R-:W-:Y:S02]  /*6af20*/  IMAD.WIDE R12, R165.reuse, 0x4, R2 ;  /* 0x00000004a50c7825 */ /* 0x042fe400078e0202 */
[----:B------:R2:W-:Y:S02]  /*6af30*/  @P4 STG.E desc[UR4][R10.64], R97 ;  /* 0x000000610a004986 */ /* 0x0005e4000c101904 */
[----:B------:R-:W-:-:S02]  /*6af40*/  IMAD.WIDE R14, R165, 0x4, R4 ;  /* 0x00000004a50e7825 */ /* 0x000fc400078e0204 */
[----:B------:R-:W4:Y:S01]  /*6af50*/  LDL.LU R165, [R1+0x15c4] ;  /* 0x0015c40001a57983 */ /* 0x000f220000300800 */
[----:B------:R-:W-:-:S03]  /*6af60*/  ISETP.GE.AND P3, PT, R0, UR8, PT ;  /* 0x0000000800007c0c */ /* 0x000fc6000bf66270 */
[----:B------:R-:W-:Y:S01]  /*6af70*/  @P6 STG.E desc[UR4][R18.64], R109 ;  /* 0x0000006d12006986 */ /* 0x000fe2000c101904 */
[----:B--2---:R-:W-:-:S04]  /*6af80*/  IMAD.WIDE R10, R229, 0x4, R2 ;  /* 0x00000004e50a7825 */ /* 0x004fc800078e0202 */
[----:B------:R-:W-:Y:S01]  /*6af90*/  IMAD.WIDE R16, R229, 0x4, R4 ;  /* 0x00000004e5107825 */ /* 0x000fe200078e0204 */
[----:B------:R-:W-:Y:S01]  /*6afa0*/  ULDC UR8, c[0x0][0x22c] ;  /* 0x00008b0000087ab9 */ /* 0x000fe20000000800 */
[----:B------:R-:W2:Y:S04]  /*6afb0*/  LDL.LU R229, [R1+0x15b8] ;  /* 0x0015b80001e57983 */ /* 0x000ea80000300800 */
[----:B------:R3:W-:Y:S04]  /*6afc0*/  @P5 STG.E desc[UR4][R12.64], R121 ;  /* 0x000000790c005986 */ /* 0x0007e8000c101904 */
[----:B------:R1:W-:Y:S01]  /*6afd0*/  @P0 STG.E desc[UR4][R14.64], R117 ;  /* 0x000000750e000986 */ /* 0x0003e2000c101904 */
[----:B------:R-:W-:-:S02]  /*6afe0*/  ISETP.LT.AND P6, PT, R8, UR6, !P3 ;  /* 0x0000000608007c0c */ /* 0x000fc4000dfc1270 */
[----:B------:R-:W-:Y:S01]  /*6aff0*/  ISETP.LT.AND P3, PT, R9, UR6, !P3 ;  /* 0x0000000609007c0c */ /* 0x000fe2000df61270 */
[----:B---3--:R-:W-:-:S04]  /*6b000*/  IMAD.WIDE R12, R166, 0x4, R2 ;  /* 0x00000004a60c7825 */ /* 0x008fc800078e0202 */
[--C-:B-1----:R-:W-:Y:S02]  /*6b010*/  IMAD.WIDE R14, R166, 0x4, R4.reuse ;  /* 0x00000004a60e7825 */ /* 0x102fe400078e0204 */
[----:B------:R-:W3:Y:S04]  /*6b020*/  LDL.LU R166, [R1+0x15b4] ;  /* 0x0015b40001a67983 */ /* 0x000ee80000300800 */
[----:B------:R-:W-:Y:S04]  /*6b030*/  @P6 STG.E desc[UR4][R10.64], R98 ;  /* 0x000000620a006986 */ /* 0x000fe8000c101904 */
[----:B------:R1:W-:Y:S01]  /*6b040*/  @P3 STG.E desc[UR4][R16.64], R110 ;  /* 0x0000006e10003986 */ /* 0x0003e2000c101904 */
[----:B----4-:R-:W-:-:S04]  /*6b050*/  IMAD.WIDE R22, R167, 0x4, R4 ;  /* 0x00000004a7167825 */ /* 0x010fc800078e0204 */
[----:B-1----:R-:W-:Y:S02]  /*6b060*/  IMAD.WIDE R16, R167, 0x4, R2 ;  /* 0x00000004a7107825 */ /* 0x002fe400078e0202 */
        /* <DEDUP_REMOVED lines=11> */
[----:B------:R-:W-:Y:S02]  /*6b120*/  ISETP.GE.AND P3, PT, R0, UR8, PT ;  /* 0x0000000800007c0c */ /* 0x000fe4000bf66270 */
[----:B------:R-:W-:-:S03]  /*6b130*/  ISETP.LT.AND P5, PT, R9, UR6, !P5 ;  /* 0x0000000609007c0c */ /* 0x000fc6000efa1270 */
[----:B------:R1:W-:Y:S01]  /*6b140*/  @P0 STG.E desc[UR4][R12.64], R122 ;  /* 0x0000007a0c000986 */ /* 0x0003e2000c101904 */
[----:B------:R-:W-:Y:S01]  /*6b150*/  ISETP.LT.AND P0, PT, R8, UR6, !P3 ;  /* 0x0000000608007c0c */ /* 0x000fe2000df01270 */
[C---:B------:R-:W-:Y:S01]  /*6b160*/  IMAD.WIDE R18, R228.reuse, 0x4, R2 ;  /* 0x00000004e4127825 */ /* 0x040fe200078e0202 */
[----:B------:R-:W-:Y:S01]  /*6b170*/  ISETP.LT.AND P3, PT, R9, UR6, !P3 ;  /* 0x0000000609007c0c */ /* 0x000fe2000df61270 */
[----:B------:R-:W-:Y:S02]  /*6b180*/  @P4 STG.E desc[UR4][R14.64], R118 ;  /* 0x000000760e004986 */ /* 0x000fe4000c101904 */
[----:B------:R-:W-:Y:S02]  /*6b190*/  IMAD.WIDE R10, R228, 0x4, R4 ;  /* 0x00000004e40a7825 */ /* 0x000fe400078e0204 */
[----:B------:R-:W-:Y:S01]  /*6b1a0*/  @P6 STG.E desc[UR4][R18.64], R99 ;  /* 0x0000006312006986 */ /* 0x000fe2000c101904 */
[----:B------:R-:W-:-:S03]  /*6b1b0*/  ISETP.LT.AND P6, PT, R8, UR6, !P1 ;  /* 0x0000000608007c0c */ /* 0x000fc6000cfc1270 */
[----:B------:R1:W-:Y:S02]  /*6b1c0*/  @P5 STG.E desc[UR4][R10.64], R111 ;  /* 0x0000006f0a005986 */ /* 0x0003e4000c101904 */
[C---:B-1----:R-:W-:Y:S02]  /*6b1d0*/  IMAD.WIDE R12, R165.reuse, 0x4, R2 ;  /* 0x00000004a50c7825 */ /* 0x042fe400078e0202 */
[----:B------:R1:W-:Y:S04]  /*6b1e0*/  @P0 STG.E desc[UR4][R16.64], R123 ;  /* 0x0000007b10000986 */ /* 0x0003e8000c101904 */
[----:B------:R-:W4:Y:S04]  /*6b1f0*/  LDL.LU R228, [R1+0x159c] ;  /* 0x00159c0001e47983 */ /* 0x000f280000300800 */
[----:B------:R-:W-:Y:S01]  /*6b200*/  @P3 STG.E desc[UR4][R22.64], R119 ;  /* 0x0000007716003986 */ /* 0x000fe2000c101904 */
[----:B------:R-:W-:-:S03]  /*6b210*/  IMAD.WIDE R10, R165, 0x4, R4 ;  /* 0x00000004a50a7825 */ /* 0x000fc600078e0204 */
[----:B------:R3:W-:Y:S01]  /*6b220*/  @P6 STG.E desc[UR4][R12.64], R112 ;  /* 0x000000700c006986 */ /* 0x0007e2000c101904 */
[----:B------:R-:W-:Y:S02]  /*6b230*/  ISETP.LT.AND P1, PT, R9, UR6, !P1 ;  /* 0x0000000609007c0c */ /* 0x000fe4000cf21270 */
[----:B------:R-:W-:-:S11]  /*6b240*/  ISETP.LT.AND P0, PT, R8, UR6, !P2 ;  /* 0x0000000608007c0c */ /* 0x000fd6000d701270 */
[----:B------:R4:W-:Y:S01]  /*6b250*/  @P1 STG.E desc[UR4][R10.64], R124 ;  /* 0x0000007c0a001986 */ /* 0x0009e2000c101904 */
[----:B--2---:R-:W-:-:S04]  /*6b260*/  IMAD.WIDE R14, R229, 0x4, R2 ;  /* 0x00000004e50e7825 */ /* 0x004fc800078e0202 */
[----:B-1----:R-:W-:Y:S02]  /*6b270*/  IMAD.WIDE R16, R229, 0x4, R4 ;  /* 0x00000004e5107825 */ /* 0x002fe400078e0204 */
[----:B------:R-:W2:Y:S04]  /*6b280*/  LDL.LU R229, [R1+0x1594] ;  /* 0x0015940001e57983 */ /* 0x000ea80000300800 */
[----:B------:R-:W2:Y:S01]  /*6b290*/  LDL.LU R165, [R1+0x158c] ;  /* 0x00158c0001a57983 */ /* 0x000ea20000300800 */
[----:B---3--:R-:W-:-:S04]  /*6b2a0*/  IMAD.WIDE R18, R166, 0x4, R2 ;  /* 0x00000004a6127825 */ /* 0x008fc800078e0202 */
[----:B------:R-:W-:Y:S02]  /*6b2b0*/  IMAD.WIDE R12, R166, 0x4, R4 ;  /* 0x00000004a60c7825 */ /* 0x000fe400078e0204 */
[----:B------:R-:W3:Y:S04]  /*6b2c0*/  LDL.LU R166, [R1+0x1584] ;  /* 0x0015840001a67983 */ /* 0x000ee80000300800 */
[----:B------:R1:W-:Y:S01]  /*6b2d0*/  @P0 STG.E desc[UR4][R14.64], R136 ;  /* 0x000000880e000986 */ /* 0x0003e2000c101904 */
[----:B----4-:R-:W-:-:S04]  /*6b2e0*/  IMAD.WIDE R10, R167, 0x4, R2 ;  /* 0x00000004a70a7825 */ /* 0x010fc800078e0202 */
[----:B-1----:R-:W-:Y:S02]  /*6b2f0*/  IMAD.WIDE R14, R167, 0x4, R4 ;  /* 0x00000004a70e7825 */ /* 0x002fe400078e0204 */
[----:B------:R-:W4:Y:S01]  /*6b300*/  LDL.LU R167, [R1+0x1578] ;  /* 0x0015780001a77983 */ /* 0x000f220000300800 */
[----:B------:R-:W-:Y:S01]  /*6b310*/  ISETP.GE.AND P4, PT, R6, UR7, PT ;  /* 0x0000000706007c0c */ /* 0x000fe2000bf86270 */
[----:B------:R-:W-:Y:S01]  /*6b320*/  VIADD R0, R7, 0x1eb ;  /* 0x000001eb07007836 */ /* 0x000fe20000000000 */
[----:B------:R-:W-:Y:S02]  /*6b330*/  ISETP.LT.AND P2, PT, R9, UR6, !P2 ;  /* 0x0000000609007c0c */ /* 0x000fe4000d741270 */
[----:B------:R-:W-:Y:S02]  /*6b340*/  ISETP.LT.AND P3, PT, R8, UR6, !P4 ;  /* 0x0000000608007c0c */ /* 0x000fe4000e761270 */
[----:B------:R-:W-:Y:S01]  /*6b350*/  ISETP.GE.AND P5, PT, R0, UR7, PT ;  /* 0x0000000700007c0c */ /* 0x000fe2000bfa6270 */
[----:B------:R-:W-:Y:S01]  /*6b360*/  VIADD R0, R7, 0x1ec ;  /* 0x000001ec07007836 */ /* 0x000fe20000000000 */
[----:B------:R-:W-:-:S04]  /*6b370*/  ISETP.LT.AND P4, PT, R9, UR6, !P4 ;  /* 0x0000000609007c0c */ /* 0x000fc8000e781270 */
[----:B------:R-:W-:-:S03]  /*6b380*/  ISETP.GE.AND P6, PT, R0, UR7, PT ;  /* 0x0000000700007c0c */ /* 0x000fc6000bfc6270 */
[----:B------:R1:W-:Y:S01]  /*6b390*/  @P2 STG.E desc[UR4][R16.64], R132 ;  /* 0x0000008410002986 */ /* 0x0003e2000c101904 */
[C---:B------:R-:W-:Y:S02]  /*6b3a0*/  ISETP.LT.AND P2, PT, R8.reuse, UR6, !P5 ;  /* 0x0000000608007c0c */ /* 0x040fe4000ef41270 */
[----:B------:R-:W-:Y:S01]  /*6b3b0*/  ISETP.LT.AND P5, PT, R9, UR6, !P5 ;  /* 0x0000000609007c0c */ /* 0x000fe2000efa1270 */
[----:B------:R-:W-:Y:S01]  /*6b3c0*/  @P3 STG.E desc[UR4][R18.64], R113 ;  /* 0x0000007112003986 */ /* 0x000fe2000c101904 */
[----:B------:R-:W-:Y:S01]  /*6b3d0*/  ISETP.LT.AND P3, PT, R8, UR6, !P6 ;  /* 0x0000000608007c0c */ /* 0x000fe2000f761270 */
[C---:B------:R-:W-:Y:S02]  /*6b3e0*/  VIADD R0, R7.reuse, 0x1ed ;  /* 0x000001ed07007836 */ /* 0x040fe40000000000 */
[----:B------:R-:W-:Y:S01]  /*6b3f0*/  VIADD R6, R7, 0x1ee ;  /* 0x000001ee07067836 */ /* 0x000fe20000000000 */
[----:B------:R1:W-:Y:S02]  /*6b400*/  @P4 STG.E desc[UR4][R12.64], R125 ;  /* 0x0000007d0c004986 */ /* 0x0003e4000c101904 */
[----:B------:R-:W-:-:S03]  /*6b410*/  ISETP.GE.AND P1, PT, R0, UR7, PT ;  /* 0x0000000700007c0c */ /* 0x000fc6000bf26270 */
[----:B------:R-:W-:Y:S01]  /*6b420*/  @P2 STG.E desc[UR4][R10.64], R137 ;  /* 0x000000890a002986 */ /* 0x000fe2000c101904 */
[----:B------:R-:W-:-:S03]  /*6b430*/  ISETP.GE.AND P0, PT, R6, UR7, PT ;  /* 0x0000000706007c0c */ /* 0x000fc6000bf06270 */
[----:B------:R3:W-:Y:S01]  /*6b440*/  @P5 STG.E desc[UR4][R14.64], R133 ;  /* 0x000000850e005986 */ /* 0x0007e2000c101904 */
[----:B-1----:R-:W-:Y:S01]  /*6b450*/  IMAD.WIDE R16, R228, 0x4, R2 ;  /* 0x00000004e4107825 */ /* 0x002fe200078e0202 */
[----:B------:R-:W-:-:S03]  /*6b460*/  ISETP.LT.AND P6, PT, R9, UR6, !P6 ;  /* 0x0000000609007c0c */ /* 0x000fc6000f7c1270 */
[----:B------:R-:W-:Y:S01]  /*6b470*/  IMAD.WIDE R12, R228, 0x4, R4 ;  /* 0x00000004e40c7825 */ /* 0x000fe200078e0204 */
[----:B------:R1:W-:Y:S01]  /*6b480*/  @P3 STG.E desc[UR4][R16.64], R114 ;  /* 0x0000007210003986 */ /* 0x0003e2000c101904 */
[C---:B------:R-:W-:Y:S02]  /*6b490*/  ISETP.LT.AND P2, PT, R8.reuse, UR6, !P1 ;  /* 0x0000000608007c0c */ /* 0x040fe4000cf41270 */
[----:B------:R-:W-:Y:S02]  /*6b4a0*/  ISETP.LT.AND P1, PT, R9, UR6, !P1 ;  /* 0x0000000609007c0c */ /* 0x000fe4000cf21270 */
[----:B------:R-:W-:-:S04]  /*6b4b0*/  ISETP.LT.AND P5, PT, R8, UR6, !P0 ;  /* 0x0000000608007c0c */ /* 0x000fc8000c7a1270 */
[----:B------:R-:W-:Y:S01]  /*6b4c0*/  @P6 STG.E desc[UR4][R12.64], R126 ;  /* 0x0000007e0c006986 */ /* 0x000fe2000c101904 */
[----:B--2---:R-:W-:-:S04]  /*6b4d0*/  IMAD.WIDE R18, R229, 0x4, R2 ;  /* 0x00000004e5127825 */ /* 0x004fc800078e0202 */
[----:B------:R-:W-:Y:S02]  /*6b4e0*/  IMAD.WIDE R22, R229, 0x4, R4 ;  /* 0x00000004e5167825 */ /* 0x000fe400078e0204 */
[----:B------:R-:W2:Y:S04]  /*6b4f0*/  LDL.LU R229, [R1+0x156c] ;  /* 0x00156c0001e57983 */ /* 0x000ea80000300800 */
[----:B------:R-:W2:Y:S01]  /*6b500*/  LDL.LU R228, [R1+0x1564] ;  /* 0x0015640001e47983 */ /* 0x000ea20000300800 */
[----:B---3--:R-:W-:-:S04]  /*6b510*/  IMAD.WIDE R14, R166, 0x4, R2 ;  /* 0x00000004a60e7825 */ /* 0x008fc800078e0202 */
[----:B-1----:R-:W-:Y:S02]  /*6b520*/  IMAD.WIDE R16, R166, 0x4, R4 ;  /* 0x00000004a6107825 */ /* 0x002fe400078e0204 */
[----:B------:R-:W3:Y:S02]  /*6b530*/  LDL.LU R166, [R1+0x1558] ;  /* 0x0015580001a67983 */ /* 0x000ee40000300800 */
[--C-:B------:R-:W-:Y:S02]  /*6b540*/  IMAD.WIDE R10, R165, 0x4, R2.reuse ;  /* 0x00000004a50a7825 */ /* 0x100fe400078e0202 */
[----:B------:R4:W-:Y:S04]  /*6b550*/  @P2 STG.E desc[UR4][R18.64], R138 ;  /* 0x0000008a12002986 */ /* 0x0009e8000c101904 */
[----:B------:R-:W-:Y:S04]  /*6b560*/  @P1 STG.E desc[UR4][R22.64], R134 ;  /* 0x0000008616001986 */ /* 0x000fe8000c101904 */
[----:B------:R1:W-:Y:S01]  /*6b570*/  @P5 STG.E desc[UR4][R10.64], R115 ;  /* 0x000000730a005986 */ /* 0x0003e2000c101904 */
[----:B----4-:R-:W-:-:S04]  /*6b580*/  IMAD.WIDE R18, R167, 0x4, R2 ;  /* 0x00000004a7127825 */ /* 0x010fc800078e0202 */
[----:B-1----:R-:W-:Y:S02]  /*6b590*/  IMAD.WIDE R10, R167, 0x4, R4 ;  /* 0x00000004a70a7825 */ /* 0x002fe400078e0204 */
[----:B------:R-:W4:Y:S02]  /*6b5a0*/  LDL.LU R167, [R1+0x154c] ;  /* 0x00154c0001a77983 */ /* 0x000f240000300800 */
[----:B------:R-:W-:Y:S01]  /*6b5b0*/  VIADD R0, R7, 0x1ef ;  /* 0x000001ef07007836 */ /* 0x000fe20000000000 */
[----:B------:R-:W-:Y:S01]  /*6b5c0*/  ISETP.LT.AND P0, PT, R9, UR6, !P0 ;  /* 0x0000000609007c0c */ /* 0x000fe2000c701270 */
[----:B------:R-:W-:-:S03]  /*6b5d0*/  VIADD R6, R7, 0x1f0 ;  /* 0x000001f007067836 */ /* 0x000fc60000000000 */
[----:B------:R-:W-:-:S04]  /*6b5e0*/  ISETP.GE.AND P4, PT, R0, UR7, PT ;  /* 0x0000000700007c0c */ /* 0x000fc8000bf86270 */
[----:B------:R-:W-:Y:S02]  /*6b5f0*/  ISETP.LT.AND P1, PT, R8, UR6, !P4 ;  /* 0x0000000608007c0c */ /* 0x000fe4000e721270 */
[----:B------:R-:W-:Y:S01]  /*6b600*/  ISETP.GE.AND P3, PT, R6, UR7, PT ;  /* 0x0000000706007c0c */ /* 0x000fe2000bf66270 */
[----:B------:R-:W-:Y:S01]  /*6b610*/  IMAD.WIDE R12, R165, 0x4, R4 ;  /* 0x00000004a50c7825 */ /* 0x000fe200078e0204 */
[----:B------:R-:W-:Y:S01]  /*6b620*/  ISETP.LT.AND P4, PT, R9, UR6, !P4 ;  /* 0x0000000609007c0c */ /* 0x000fe2000e781270 */
[----:B------:R-:W4:Y:S01]  /*6b630*/  LDL.LU R165, [R1+0x1544] ;  /* 0x0015440001a57983 */ /* 0x000f220000300800 */
[----:B------:R-:W-:Y:S01]  /*6b640*/  ISETP.LT.AND P2, PT, R8, UR6, !P3 ;  /* 0x0000000608007c0c */ /* 0x000fe2000df41270 */
[C---:B------:R-:W-:Y:S02]  /*6b650*/  VIADD R0, R7.reuse, 0x1f1 ;  /* 0x000001f107007836 */ /* 0x040fe40000000000 */
[----:B------:R2:W-:Y:S04]  /*6b660*/  @P0 STG.E desc[UR4][R12.64], R127 ;  /* 0x0000007f0c000986 */ /* 0x0005e8000c101904 */
[----:B------:R1:W-:Y:S01]  /*6b670*/  @P1 STG.E desc[UR4][R14.64], R139 ;  /* 0x0000008b0e001986 */ /* 0x0003e2000c101904 */
[----:B------:R-:W-:Y:S01]  /*6b680*/  ISETP.GE.AND P6, PT, R0, UR7, PT ;  /* 0x0000000700007c0c */ /* 0x000fe2000bfc6270 */
[----:B------:R-:W-:Y:S01]  /*6b690*/  VIADD R0, R7, 0x1f2 ;  /* 0x000001f207007836 */ /* 0x000fe20000000000 */
[----:B------:R-:W-:Y:S01]  /*6b6a0*/  ISETP.LT.AND P3, PT, R9, UR6, !P3 ;  /* 0x0000000609007c0c */ /* 0x000fe2000df61270 */
[----:B------:R1:W-:Y:S03]  /*6b6b0*/  @P4 STG.E desc[UR4][R16.64], R135 ;  /* 0x0000008710004986 */ /* 0x0003e6000c101904 */
[----:B------:R-:W-:Y:S01]  /*6b6c0*/  ISETP.GE.AND P5, PT, R0, UR7, PT ;  /* 0x0000000700007c0c */ /* 0x000fe2000bfa6270 */
[----:B------:R3:W-:Y:S01]  /*6b6d0*/  @P2 STG.E desc[UR4][R18.64], R128 ;  /* 0x0000008012002986 */ /* 0x0007e2000c101904 */
[----:B------:R-:W-:-:S02]  /*6b6e0*/  ISETP.LT.AND P2, PT, R8, UR6, !P6 ;  /* 0x0000000608007c0c */ /* 0x000fc4000f741270 */
[C---:B------:R-:W-:Y:S02]  /*6b6f0*/  ISETP.LT.AND P6, PT, R9.reuse, UR6, !P6 ;  /* 0x0000000609007c0c */ /* 0x040fe4000f7c1270 */
[----:B------:R-:W-:Y:S02]  /*6b700*/  ISETP.LT.AND P4, PT, R8, UR6, !P5 ;  /* 0x0000000608007c0c */ /* 0x000fe4000ef81270 */
[----:B------:R-:W-:Y:S01]  /*6b710*/  ISETP.LT.AND P5, PT, R9, UR6, !P5 ;  /* 0x0000000609007c0c */ /* 0x000fe2000efa1270 */
[----:B------:R3:W-:Y:S01]  /*6b720*/  @P3 STG.E desc[UR4][R10.64], R140 ;  /* 0x0000008c0a003986 */ /* 0x0007e2000c101904 */
[----:B--2---:R-:W-:-:S04]  /*6b730*/  IMAD.WIDE R12, R229, 0x4, R2 ;  /* 0x00000004e50c7825 */ /* 0x004fc800078e0202 */
[----:B-1----:R-:W-:Y:S02]  /*6b740*/  IMAD.WIDE R14, R229, 0x4, R4 ;  /* 0x00000004e50e7825 */ /* 0x002fe400078e0204 */
[----:B------:R-:W2:Y:S02]  /*6b750*/  LDL.LU R229, [R1+0x153c] ;  /* 0x00153c0001e57983 */ /* 0x000ea40000300800 */
[----:B------:R-:W-:-:S04]  /*6b760*/  IMAD.WIDE R16, R228, 0x4, R2 ;  /* 0x00000004e4107825 */ /* 0x000fc800078e0202 */
[----:B---3--:R-:W-:-:S04]  /*6b770*/  IMAD.WIDE R18, R166, 0x4, R2 ;  /* 0x00000004a6127825 */ /* 0x008fc800078e0202 */
[--C-:B------:R-:W-:Y:S02]  /*6b780*/  IMAD.WIDE R22, R166, 0x4, R4.reuse ;  /* 0x00000004a6167825 */ /* 0x100fe400078e0204 */
[----:B------:R-:W3:Y:S02]  /*6b790*/  LDL.LU R166, [R1+0x1534] ;  /* 0x0015340001a67983 */ /* 0x000ee40000300800 */
[----:B------:R-:W-:Y:S02]  /*6b7a0*/  IMAD.WIDE R10, R228, 0x4, R4 ;  /* 0x00000004e40a7825 */ /* 0x000fe400078e0204 */
[----:B------:R4:W-:Y:S04]  /*6b7b0*/  @P2 STG.E desc[UR4][R12.64], R152 ;  /* 0x000000980c002986 */ /* 0x0009e8000c101904 */
[----:B------:R-:W-:Y:S04]  /*6b7c0*/  @P6 STG.E desc[UR4][R14.64], R156 ;  /* 0x0000009c0e006986 */ /* 0x000fe8000c101904 */
[----:B------:R-:W-:Y:S04]  /*6b7d0*/  @P4 STG.E desc[UR4][R16.64], R129 ;  /* 0x0000008110004986 */ /* 0x000fe8000c101904 */
[----:B------:R1:W-:Y:S04]  /*6b7e0*/  @P5 STG.E desc[UR4][R10.64], R141 ;  /* 0x0000008d0a005986 */ /* 0x0003e8000c101904 */
[----:B------:R-:W3:Y:S01]  /*6b7f0*/  LDL.LU R228, [R1+0x1528] ;  /* 0x0015280001e47983 */ /* 0x000ee20000300800 */
[----:B----4-:R-:W-:-:S04]  /*6b800*/  IMAD.WIDE R12, R167, 0x4, R2 ;  /* 0x00000004a70c7825 */ /* 0x010fc800078e0202 */
[----:B-1----:R-:W-:Y:S02]  /*6b810*/  IMAD.WIDE R10, R167, 0x4, R4 ;  /* 0x00000004a70a7825 */ /* 0x002fe400078e0204 */
[----:B------:R-:W4:Y:S02]  /*6b820*/  LDL.LU R167, [R1+0x151c] ;  /* 0x00151c0001a77983 */ /* 0x000f240000300800 */
[C---:B------:R-:W-:Y:S02]  /*6b830*/  VIADD R0, R7.reuse, 0x1f3 ;  /* 0x000001f307007836 */ /* 0x040fe40000000000 */
[----:B------:R-:W-:-:S03]  /*6b840*/  VIADD R6, R7, 0x1f4 ;  /* 0x000001f407067836 */ /* 0x000fc60000000000 */
[----:B------:R-:W-:Y:S02]  /*6b850*/  ISETP.GE.AND P0, PT, R0, UR7, PT ;  /* 0x0000000700007c0c */ /* 0x000fe4000bf06270 */
[----:B------:R-:W-:Y:S02]  /*6b860*/  ISETP.GE.AND P1, PT, R6, UR7, PT ;  /* 0x0000000706007c0c */ /* 0x000fe4000bf26270 */
[C---:B------:R-:W-:Y:S01]  /*6b870*/  ISETP.LT.AND P2, PT, R8.reuse, UR6, !P0 ;  /* 0x0000000608007c0c */ /* 0x040fe2000c741270 */
[----:B------:R-:W-:Y:S01]  /*6b880*/  VIADD R0, R7, 0x1f5 ;  /* 0x000001f507007836 */ /* 0x000fe20000000000 */
[----:B------:R-:W-:Y:S02]  /*6b890*/  ISETP.LT.AND P0, PT, R9, UR6, !P0 ;  /* 0x0000000609007c0c */ /* 0x000fe4000c701270 */
[----:B------:R-:W-:Y:S02]  /*6b8a0*/  ISETP.LT.AND P6, PT, R8, UR6, !P1 ;  /* 0x0000000608007c0c */ /* 0x000fe4000cfc1270 */
[----:B------:R-:W-:-:S02]  /*6b8b0*/  ISETP.GE.AND P3, PT, R0, UR7, PT ;  /* 0x0000000700007c0c */ /* 0x000fc4000bf66270 */
[----:B------:R-:W-:-:S05]  /*6b8c0*/  ISETP.LT.AND P1, PT, R9, UR6, !P1 ;  /* 0x0000000609007c0c */ /* 0x000fca000cf21270 */
[----:B------:R2:W-:Y:S01]  /*6b8d0*/  @P2 STG.E desc[UR4][R18.64], R153 ;  /* 0x0000009912002986 */ /* 0x0005e2000c101904 */
[----:B------:R-:W-:-:S03]  /*6b8e0*/  ISETP.LT.AND P2, PT, R8, UR6, !P3 ;  /* 0x0000000608007c0c */ /* 0x000fc6000df41270 */
[----:B------:R-:W-:Y:S01]  /*6b8f0*/  @P0 STG.E desc[UR4][R22.64], R157 ;  /* 0x0000009d16000986 */ /* 0x000fe2000c101904 */
[----:B------:R-:W-:-:S03]  /*6b900*/  IMAD.WIDE R14, R165, 0x4, R2 ;  /* 0x00000004a50e7825 */ /* 0x000fc600078e0202 */
[----:B------:R1:W-:Y:S01]  /*6b910*/  @P6 STG.E desc[UR4][R12.64], R130 ;  /* 0x000000820c006986 */ /* 0x0003e2000c101904 */
[----:B------:R-:W-:-:S03]  /*6b920*/  VIADD R6, R7, 0x1f6 ;  /* 0x000001f607067836 */ /* 0x000fc60000000000 */
[----:B------:R3:W-:Y:S02]  /*6b930*/  @P1 STG.E desc[UR4][R10.64], R142 ;  /* 0x0000008e0a001986 */ /* 0x0007e4000c101904 */
[----:B------:R-:W-:Y:S02]  /*6b940*/  ISETP.GE.AND P4, PT, R6, UR7, PT ;  /* 0x0000000706007c0c */ /* 0x000fe4000bf86270 */
[----:B------:R3:W-:Y:S01]  /*6b950*/  @P2 STG.E desc[UR4][R14.64], R154 ;  /* 0x0000009a0e002986 */ /* 0x0007e2000c101904 */
[----:B------:R-:W-:Y:S02]  /*6b960*/  ISETP.LT.AND P3, PT, R9, UR6, !P3 ;  /* 0x0000000609007c0c */ /* 0x000fe4000df61270 */
[----:B------:R-:W-:Y:S01]  /*6b970*/  ISETP.LT.AND P6, PT, R8, UR6, !P4 ;  /* 0x0000000608007c0c */ /* 0x000fe2000e7c1270 */
[----:B------:R-:W-:-:S10]  /*6b980*/  IMAD.WIDE R16, R165, 0x4, R4 ;  /* 0x00000004a5107825 */ /* 0x000fd400078e0204 */
[----:B------:R-:W-:Y:S01]  /*6b990*/  @P3 STG.E desc[UR4][R16.64], R158 ;  /* 0x0000009e10003986 */ /* 0x000fe2000c101904 */
[----:B--2---:R-:W-:-:S04]  /*6b9a0*/  IMAD.WIDE R18, R229, 0x4, R2 ;  /* 0x00000004e5127825 */ /* 0x004fc800078e0202 */
[----:B-1----:R-:W-:Y:S02]  /*6b9b0*/  IMAD.WIDE R12, R229, 0x4, R4 ;  /* 0x00000004e50c7825 */ /* 0x002fe400078e0204 */
[----:B------:R-:W2:Y:S02]  /*6b9c0*/  LDL.LU R229, [R1+0x1518] ;  /* 0x0015180001e57983 */ /* 0x000ea40000300800 */
[----:B---3--:R-:W-:-:S04]  /*6b9d0*/  IMAD.WIDE R10, R166, 0x4, R2 ;  /* 0x00000004a60a7825 */ /* 0x008fc800078e0202 */
[----:B------:R-:W-:Y:S02]  /*6b9e0*/  IMAD.WIDE R14, R166, 0x4, R4 ;  /* 0x00000004a60e7825 */ /* 0x000fe400078e0204 */
[----:B------:R-:W3:Y:S04]  /*6b9f0*/  LDL.LU R166, [R1+0x150c] ;  /* 0x00150c0001a67983 */ /* 0x000ee80000300800 */
[----:B------:R4:W-:Y:S02]  /*6ba00*/  @P6 STG.E desc[UR4][R18.64], R131 ;  /* 0x0000008312006986 */ /* 0x0009e4000c101904 */
[----:B----4-:R-:W-:-:S04]  /*6ba10*/  IMAD.WIDE R18, R167, 0x4, R2 ;  /* 0x00000004a7127825 */ /* 0x010fc800078e0202 */
[----:B------:R-:W-:Y:S02]  /*6ba20*/  IMAD.WIDE R20, R167, 0x4, R4 ;  /* 0x00000004a7147825 */ /* 0x000fe400078e0204 */
[----:B------:R-:W4:Y:S02]  /*6ba30*/  LDL.LU R167, [R1+0x1740] ;  /* 0x0017400001a77983 */ /* 0x000f240000300800 */
[----:B------:R-:W-:Y:S01]  /*6ba40*/  VIADD R0, R7, 0x1f7 ;  /* 0x000001f707007836 */ /* 0x000fe20000000000 */
[----:B------:R-:W-:-:S04]  /*6ba50*/  ISETP.LT.AND P4, PT, R9, UR6, !P4 ;  /* 0x0000000609007c0c */ /* 0x000fc8000e781270 */
[----:B------:R-:W-:Y:S01]  /*6ba60*/  ISETP.GE.AND P5, PT, R0, UR7, PT ;  /* 0x0000000700007c0c */ /* 0x000fe2000bfa6270 */
[----:B------:R-:W-:-:S03]  /*6ba70*/  VIADD R0, R7, 0x1f8 ;  /* 0x000001f807007836 */ /* 0x000fc60000000000 */
[----:B------:R-:W-:Y:S02]  /*6ba80*/  ISETP.LT.AND P2, PT, R8, UR6, !P5 ;  /* 0x0000000608007c0c */ /* 0x000fe4000ef41270 */
[----:B------:R-:W-:Y:S01]  /*6ba90*/  ISETP.GE.AND P0, PT, R0, UR7, PT ;  /* 0x0000000700007c0c */ /* 0x000fe2000bf06270 */
[----:B------:R-:W-:Y:S01]  /*6baa0*/  VIADD R0, R7, 0x1f9 ;  /* 0x000001f907007836 */ /* 0x000fe20000000000 */
[----:B------:R-:W-:Y:S02]  /*6bab0*/  ISETP.LT.AND P5, PT, R9, UR6, !P5 ;  /* 0x0000000609007c0c */ /* 0x000fe4000efa1270 */
[----:B------:R-:W-:Y:S02]  /*6bac0*/  ISETP.LT.AND P6, PT, R8, UR6, !P0 ;  /* 0x0000000608007c0c */ /* 0x000fe4000c7c1270 */
[----:B------:R-:W-:Y:S01]  /*6bad0*/  ISETP.GE.AND P1, PT, R0, UR7, PT ;  /* 0x0000000700007c0c */ /* 0x000fe2000bf26270 */
[----:B------:R-:W-:Y:S01]  /*6bae0*/  VIADD R0, R7, 0x1fa ;  /* 0x000001fa07007836 */ /* 0x000fe20000000000 */
[----:B------:R1:W-:Y:S01]  /*6baf0*/  @P4 STG.E desc[UR4][R12.64], R143 ;  /* 0x0000008f0c004986 */ /* 0x0003e2000c101904 */
[----:B------:R-:W-:Y:S01]  /*6bb00*/  ISETP.LT.AND P0, PT, R9, UR6, !P0 ;  /* 0x0000000609007c0c */ /* 0x000fe2000c701270 */
[----:B------:R-:W-:Y:S01]  /*6bb10*/  IMAD.WIDE R16, R228, 0x4, R2 ;  /* 0x00000004e4107825 */ /* 0x000fe200078e0202 */
[----:B------:R-:W-:-:S02]  /*6bb20*/  ISETP.LT.AND P4, PT, R8, UR6, !P1 ;  /* 0x0000000608007c0c */ /* 0x000fc4000cf81270 */
[----:B------:R-:W-:Y:S02]  /*6bb30*/  ISETP.LT.AND P1, PT, R9, UR6, !P1 ;  /* 0x0000000609007c0c */ /* 0x000fe4000cf21270 */
[----:B------:R-:W-:Y:S01]  /*6bb40*/  ISETP.GE.AND P3, PT, R0, UR7, PT ;  /* 0x0000000700007c0c */ /* 0x000fe2000bf66270 */
[----:B------:R-:W-:Y:S01]  /*6bb50*/  VIADD R0, R7, 0x1fb ;  /* 0x000001fb07007836 */ /* 0x000fe20000000000 */
[----:B------:R-:W-:Y:S04]  /*6bb60*/  @P2 STG.E desc[UR4][R10.64], R155 ;  /* 0x0000009b0a002986 */ /* 0x000fe8000c101904 */
[----:B------:R-:W-:Y:S01]  /*6bb70*/  @P5 STG.E desc[UR4][R14.64], R159 ;  /* 0x0000009f0e005986 */ /* 0x000fe2000c101904 */
[----:B-1----:R-:W-:Y:S01]  /*6bb80*/  IMAD.WIDE R12, R228, 0x4, R4 ;  /* 0x00000004e40c7825 */ /* 0x002fe200078e0204 */
[----:B------:R-:W-:-:S02]  /*6bb90*/  ISETP.GE.AND P2, PT, R0, UR7, PT ;  /* 0x0000000700007c0c */ /* 0x000fc4000bf46270 */
[----:B------:R1:W-:Y:S01]  /*6bba0*/  @P6 STG.E desc[UR4][R16.64], R144 ;  /* 0x0000009010006986 */ /* 0x0003e2000c101904 */
[----:B------:R-:W-:Y:S01]  /*6bbb0*/  ISETP.LT.AND P6, PT, R8, UR6, !P3 ;  /* 0x0000000608007c0c */ /* 0x000fe2000dfc1270 */
[----:B------:R-:W-:Y:S02]  /*6bbc0*/  VIADD R0, R7, 0x1fc ;  /* 0x000001fc07007836 */ /* 0x000fe40000000000 */
[----:B------:R2:W-:Y:S01]  /*6bbd0*/  @P0 STG.E desc[UR4][R12.64], R160 ;  /* 0x000000a00c000986 */ /* 0x0005e2000c101904 */
[----:B------:R-:W-:Y:S02]  /*6bbe0*/  ISETP.LT.AND P3, PT, R9, UR6, !P3 ;  /* 0x0000000609007c0c */ /* 0x000fe4000df61270 */
[----:B------:R-:W-:Y:S01]  /*6bbf0*/  ISETP.GE.AND P5, PT, R0, UR7, PT ;  /* 0x0000000700007c0c */ /* 0x000fe2000bfa6270 */
[----:B------:R-:W-:Y:S01]  /*6bc00*/  @P4 STG.E desc[UR4][R18.64], R148 ;  /* 0x0000009412004986 */ /* 0x000fe2000c101904 */
[----:B------:R-:W-:-:S03]  /*6bc10*/  VIADD R0, R7, 0x1fe ;  /* 0x000001fe07007836 */ /* 0x000fc60000000000 */
[----:B------:R-:W-:Y:S01]  /*6bc20*/  @P1 STG.E desc[UR4][R20.64], R24 ;  /* 0x0000001814001986 */ /* 0x000fe2000c101904 */
[C---:B------:R-:W-:Y:S01]  /*6bc30*/  ISETP.LT.AND P1, PT, R8.reuse, UR6, !P2 ;  /* 0x0000000608007c0c */ /* 0x040fe2000d721270 */
[----:B------:R-:W-:Y:S01]  /*6bc40*/  VIADD R6, R7, 0x1fd ;  /* 0x000001fd07067836 */ /* 0x000fe20000000000 */
[C---:B------:R-:W-:Y:S02]  /*6bc50*/  ISETP.LT.AND P2, PT, R9.reuse, UR6, !P2 ;  /* 0x0000000609007c0c */ /* 0x040fe4000d741270 */
[----:B------:R-:W-:Y:S02]  /*6bc60*/  ISETP.LT.AND P4, PT, R8, UR6, !P5 ;  /* 0x0000000608007c0c */ /* 0x000fe4000ef81270 */
[----:B------:R-:W-:Y:S01]  /*6bc70*/  ISETP.GE.AND P0, PT, R6, UR7, PT ;  /* 0x0000000706007c0c */ /* 0x000fe2000bf06270 */
[----:B-1----:R-:W-:Y:S01]  /*6bc80*/  IMAD.WIDE R16, R252, 0x4, R2 ;  /* 0x00000004fc107825 */ /* 0x002fe200078e0202 */
[----:B------:R-:W-:-:S03]  /*6bc90*/  ISETP.LT.AND P5, PT, R9, UR6, !P5 ;  /* 0x0000000609007c0c */ /* 0x000fc6000efa1270 */
[----:B--2---:R-:W-:-:S05]  /*6bca0*/  IMAD.WIDE R10, R229, 0x4, R2 ;  /* 0x00000004e50a7825 */ /* 0x004fca00078e0202 */
[----:B------:R-:W-:Y:S01]  /*6bcb0*/  @P6 STG.E desc[UR4][R10.64], R145 ;  /* 0x000000910a006986 */ /* 0x000fe2000c101904 */
[----:B------:R-:W-:Y:S01]  /*6bcc0*/  ISETP.GE.AND P6, PT, R0, UR7, PT ;  /* 0x0000000700007c0c */ /* 0x000fe2000bfc6270 */
[----:B------:R-:W-:-:S04]  /*6bcd0*/  IMAD.WIDE R12, R229, 0x4, R4 ;  /* 0x00000004e50c7825 */ /* 0x000fc800078e0204 */
[----:B------:R-:W-:Y:S01]  /*6bce0*/  VIADD R0, R7, 0x1ff ;  /* 0x000001ff07007836 */ /* 0x000fe20000000000 */
[----:B------:R-:W-:Y:S01]  /*6bcf0*/  @P3 STG.E desc[UR4][R12.64], R161 ;  /* 0x000000a10c003986 */ /* 0x000fe2000c101904 */
[----:B---3--:R-:W-:-:S04]  /*6bd00*/  IMAD.WIDE R6, R166, 0x4, R2 ;  /* 0x00000004a6067825 */ /* 0x008fc800078e0202 */
[----:B------:R-:W-:Y:S01]  /*6bd10*/  IMAD.WIDE R14, R166, 0x4, R4 ;  /* 0x00000004a60e7825 */ /* 0x000fe200078e0204 */
[----:B------:R1:W-:Y:S01]  /*6bd20*/  @P1 STG.E desc[UR4][R6.64], R149 ;  /* 0x0000009506001986 */ /* 0x0003e2000c101904 */
[----:B------:R-:W-:-:S03]  /*6bd30*/  ISETP.GE.AND P3, PT, R0, UR7, PT ;  /* 0x0000000700007c0c */ /* 0x000fc6000bf66270 */
[----:B------:R2:W-:Y:S01]  /*6bd40*/  @P2 STG.E desc[UR4][R14.64], R25 ;  /* 0x000000190e002986 */ /* 0x0005e2000c101904 */
[C---:B------:R-:W-:Y:S02]  /*6bd50*/  ISETP.LT.AND P2, PT, R8.reuse, UR6, !P0 ;  /* 0x0000000608007c0c */ /* 0x040fe4000c741270 */
[C---:B------:R-:W-:Y:S01]  /*6bd60*/  ISETP.LT.AND P0, PT, R9.reuse, UR6, !P0 ;  /* 0x0000000609007c0c */ /* 0x040fe2000c701270 */
[----:B------:R2:W-:Y:S01]  /*6bd70*/  @P4 STG.E desc[UR4][R16.64], R146 ;  /* 0x0000009210004986 */ /* 0x0005e2000c101904 */
[C---:B------:R-:W-:Y:S02]  /*6bd80*/  ISETP.LT.AND P4, PT, R8.reuse, UR6, !P6 ;  /* 0x0000000608007c0c */ /* 0x040fe4000f781270 */
[C---:B------:R-:W-:Y:S02]  /*6bd90*/  ISETP.LT.AND P6, PT, R9.reuse, UR6, !P6 ;  /* 0x0000000609007c0c */ /* 0x040fe4000f7c1270 */
[----:B------:R-:W-:Y:S02]  /*6bda0*/  ISETP.LT.AND P1, PT, R8, UR6, !P3 ;  /* 0x0000000608007c0c */ /* 0x000fe4000df21270 */
[----:B------:R-:W-:Y:S01]  /*6bdb0*/  ISETP.LT.AND P3, PT, R9, UR6, !P3 ;  /* 0x0000000609007c0c */ /* 0x000fe2000df61270 */
[----:B------:R-:W-:-:S04]  /*6bdc0*/  IMAD.WIDE R8, R252, 0x4, R4 ;  /* 0x00000004fc087825 */ /* 0x000fc800078e0204 */
[C---:B-1----:R-:W-:Y:S01]  /*6bdd0*/  IMAD.WIDE R6, R231.reuse, 0x4, R2 ;  /* 0x00000004e7067825 */ /* 0x042fe200078e0202 */
[----:B------:R2:W-:Y:S03]  /*6bde0*/  @P5 STG.E desc[UR4][R8.64], R162 ;  /* 0x000000a208005986 */ /* 0x0005e6000c101904 */
[----:B------:R-:W-:Y:S01]  /*6bdf0*/  IMAD.WIDE R10, R231, 0x4, R4 ;  /* 0x00000004e70a7825 */ /* 0x000fe200078e0204 */
[----:B------:R2:W-:Y:S03]  /*6be00*/  @P2 STG.E desc[UR4][R6.64], R150 ;  /* 0x0000009606002986 */ /* 0x0005e6000c101904 */
[C---:B------:R-:W-:Y:S01]  /*6be10*/  IMAD.WIDE R12, R230.reuse, 0x4, R2 ;  /* 0x00000004e60c7825 */ /* 0x040fe200078e0202 */
[----:B------:R2:W-:Y:S03]  /*6be20*/  @P0 STG.E desc[UR4][R10.64], R26 ;  /* 0x0000001a0a000986 */ /* 0x0005e6000c101904 */
[----:B------:R-:W-:Y:S01]  /*6be30*/  IMAD.WIDE R230, R230, 0x4, R4 ;  /* 0x00000004e6e67825 */ /* 0x000fe200078e0204 */
[----:B------:R2:W-:Y:S03]  /*6be40*/  @P4 STG.E desc[UR4][R12.64], R147 ;  /* 0x000000930c004986 */ /* 0x0005e6000c101904 */
[C---:B----4-:R-:W-:Y:S01]  /*6be50*/  IMAD.WIDE R2, R167.reuse, 0x4, R2 ;  /* 0x00000004a7027825 */ /* 0x050fe200078e0202 */
[----:B------:R2:W-:Y:S04]  /*6be60*/  @P6 STG.E desc[UR4][R230.64], R163 ;  /* 0x000000a3e6006986 */ /* 0x0005e8000c101904 */
[----:B------:R2:W-:Y:S01]  /*6be70*/  @P1 STG.E desc[UR4][R2.64], R151 ;  /* 0x0000009702001986 */ /* 0x0005e2000c101904 */
[----:B------:R-:W-:Y:S01]  /*6be80*/  IMAD.WIDE R4, R167, 0x4, R4 ;  /* 0x00000004a7047825 */ /* 0x000fe200078e0204 */
[----:B------:R-:W-:Y:S06]  /*6be90*/  @!P3 EXIT ;  /* 0x000000000000b94d */ /* 0x000fec0003800000 */
[----:B------:R-:W-:Y:S01]  /*6bea0*/  STG.E desc[UR4][R4.64], R27 ;  /* 0x0000001b04007986 */ /* 0x000fe2000c101904 */
[----:B------:R-:W-:Y:S05]  /*6beb0*/  EXIT ;  /* 0x000000000000794d */ /* 0x000fea0003800000 */
.L_x_2:
[----:B------:R-:W-:-:S00]  /*6bec0*/  BRA `(.L_x_2) ;  /* 0xfffffffc00fc7947 */ /* 0x000fc0000383ffff */
[----:B------:R-:W-:-:S00]  /*6bed0*/  NOP ;  /* 0x0000000000007918 */ /* 0x000fc00000000000 */
        /* <DEDUP_REMOVED lines=10> */
.L_x_3:


//--------------------- .nv.shared.matmul_kernel  --------------------------
	.section	.nv.shared.matmul_kernel,"aw",@nobits
	.sectionflags	@""
	.align	16
	.zero		1024


//--------------------- .nv.shared.reserved.0     --------------------------
	.section	.nv.shared.reserved.0,"aw",@nobits
	.weak		__nv_reservedSMEM_offset_0_alias
	.size		__nv_reservedSMEM_offset_0_alias, 0, 0
	.other		__nv_reservedSMEM_offset_0_alias,@"STO_CUDA_RESERVED_SHARED STV_DEFAULT"
__nv_reservedSMEM_offset_0_alias:
	.zero		0


//--------------------- .nv.constant0.matmul_kernel --------------------------
	.section	.nv.constant0.matmul_kernel,"a",@progbits
	.sectionflags	@""
	.align	4
.nv.constant0.matmul_kernel:
	.zero		608


//--------------------- SYMBOLS --------------------------

	.type		.nv.reservedSmem.offset0,@object
	.size		.nv.reservedSmem.offset0,0x4
